	.target	sm_100a

	.elftype	@"ET_EXEC"


//--------------------- .note.nv.tkinfo           --------------------------
	.section	.note.nv.tkinfo,"",@"SHT_NOTE"
	.sectionflags	@"SHF_NOTE_NV_TKINFO"
	.tkinfo
        /*0018*/ 	.word	0x00000002
        /*0030*/ 	.string	""
        /*0030*/ 	.string	"ptxas"
        /*0030*/ 	.string	"Cuda compilation tools, release 13.0, V13.0.88"
        /*0030*/ 	.string	"Build cuda_13.0.r13.0/compiler.36424714_0"
        /*0030*/ 	.string	"-arch sm_100a -m 64 "



//--------------------- .note.nv.cuinfo           --------------------------
	.section	.note.nv.cuinfo,"",@"SHT_NOTE"
	.sectionflags	@"SHF_NOTE_NV_CUINFO"
        /*0018*/ 	.short	0x0002
        /*001a*/ 	.short	0x0064
        /*001c*/ 	.short	0x0082
	.zero		2


//--------------------- .nv.info                  --------------------------
	.section	.nv.info,"",@"SHT_CUDA_INFO"
	.align	4


	//----- nvinfo : EIATTR_REGCOUNT
	.align		4
        /*0000*/ 	.byte	0x04, 0x2f
        /*0002*/ 	.short	(.L_50 - .L_49)
	.align		4
.L_49:
        /*0004*/ 	.word	index@(_ZN3cub18CUB_300001_SM_10006detail11EmptyKernelIvEEvv)
        /*0008*/ 	.word	0x00000004


	//----- nvinfo : EIATTR_FRAME_SIZE
	.align		4
.L_50:
        /*000c*/ 	.byte	0x04, 0x11
        /*000e*/ 	.short	(.L_52 - .L_51)
	.align		4
.L_51:
        /*0010*/ 	.word	index@(_ZN3cub18CUB_300001_SM_10006detail11EmptyKernelIvEEvv)
        /*0014*/ 	.word	0x00000000


	//----- nvinfo : EIATTR_REGCOUNT
	.align		4
.L_52:
        /*0018*/ 	.byte	0x04, 0x2f
        /*001a*/ 	.short	(.L_54 - .L_53)
	.align		4
.L_53:
        /*001c*/ 	.word	index@(_ZN17fastertransformer20insertUnfinishedPathENS_14BeamHypothesesEPKbPKfii)
        /*0020*/ 	.word	0x00000020


	//----- nvinfo : EIATTR_FRAME_SIZE
	.align		4
.L_54:
        /*0024*/ 	.byte	0x04, 0x11
        /*0026*/ 	.short	(.L_56 - .L_55)
	.align		4
.L_55:
        /*0028*/ 	.word	index@(_ZN17fastertransformer20insertUnfinishedPathENS_14BeamHypothesesEPKbPKfii)
        /*002c*/ 	.word	0x00000000


	//----- nvinfo : EIATTR_REGCOUNT
	.align		4
.L_56:
        /*0030*/ 	.byte	0x04, 0x2f
        /*0032*/ 	.short	(.L_58 - .L_57)
	.align		4
.L_57:
        /*0034*/ 	.word	index@(_ZN17fastertransformer17topk_stage_1_opt3IfLi128ELi8EEEvPKT_PS1_PiS4_PKbPKiiifS9_)
        /*0038*/ 	.word	0x0000001f


	//----- nvinfo : EIATTR_FRAME_SIZE
	.align		4
.L_58:
        /*003c*/ 	.byte	0x04, 0x11
        /*003e*/ 	.short	(.L_60 - .L_59)
	.align		4
.L_59:
        /*0040*/ 	.word	index@(_ZN17fastertransformer17topk_stage_1_opt3IfLi128ELi8EEEvPKT_PS1_PiS4_PKbPKiiifS9_)
        /*0044*/ 	.word	0x00000000


	//----- nvinfo : EIATTR_REGCOUNT
	.align		4
.L_60:
        /*0048*/ 	.byte	0x04, 0x2f
        /*004a*/ 	.short	(.L_62 - .L_61)
	.align		4
.L_61:
        /*004c*/ 	.word	index@(_ZN17fastertransformer17topk_stage_2_opt3IfLi128ELi8EEEvPKiPT_PiNS_14BeamHypothesesES2_ii)
        /*0050*/ 	.word	0x00000020


	//----- nvinfo : EIATTR_FRAME_SIZE
	.align		4
.L_62:
        /*0054*/ 	.byte	0x04, 0x11
        /*0056*/ 	.short	(.L_64 - .L_63)
	.align		4
.L_63:
        /*0058*/ 	.word	index@(_ZN17fastertransformer17topk_stage_2_opt3IfLi128ELi8EEEvPKiPT_PiNS_14BeamHypothesesES2_ii)
        /*005c*/ 	.word	0x00000000


	//----- nvinfo : EIATTR_REGCOUNT
	.align		4
.L_64:
        /*0060*/ 	.byte	0x04, 0x2f
        /*0062*/ 	.short	(.L_66 - .L_65)
	.align		4
.L_65:
        /*0064*/ 	.word	index@(_ZN17fastertransformer17topk_stage_1_opt3IfLi128ELi5EEEvPKT_PS1_PiS4_PKbPKiiifS9_)
        /*0068*/ 	.word	0x00000020


	//----- nvinfo : EIATTR_FRAME_SIZE
	.align		4
.L_66:
        /*006c*/ 	.byte	0x04, 0x11
        /*006e*/ 	.short	(.L_68 - .L_67)
	.align		4
.L_67:
        /*0070*/ 	.word	index@(_ZN17fastertransformer17topk_stage_1_opt3IfLi128ELi5EEEvPKT_PS1_PiS4_PKbPKiiifS9_)
        /*0074*/ 	.word	0x00000000


	//----- nvinfo : EIATTR_REGCOUNT
	.align		4
.L_68:
        /*0078*/ 	.byte	0x04, 0x2f
        /*007a*/ 	.short	(.L_70 - .L_69)
	.align		4
.L_69:
        /*007c*/ 	.word	index@(_ZN17fastertransformer17topk_stage_2_opt3IfLi128ELi5EEEvPKiPT_PiNS_14BeamHypothesesES2_ii)
        /*0080*/ 	.word	0x00000020


	//----- nvinfo : EIATTR_FRAME_SIZE
	.align		4
.L_70:
        /*0084*/ 	.byte	0x04, 0x11
        /*0086*/ 	.short	(.L_72 - .L_71)
	.align		4
.L_71:
        /*0088*/ 	.word	index@(_ZN17fastertransformer17topk_stage_2_opt3IfLi128ELi5EEEvPKiPT_PiNS_14BeamHypothesesES2_ii)
        /*008c*/ 	.word	0x00000000


	//----- nvinfo : EIATTR_REGCOUNT
	.align		4
.L_72:
        /*0090*/ 	.byte	0x04, 0x2f
        /*0092*/ 	.short	(.L_74 - .L_73)
	.align		4
.L_73:
        /*0094*/ 	.word	index@(_ZN17fastertransformer17topk_stage_1_opt3IfLi256ELi1EEEvPKT_PS1_PiS4_PKbPKiiifS9_)
        /*0098*/ 	.word	0x00000020


	//----- nvinfo : EIATTR_FRAME_SIZE
	.align		4
.L_74:
        /*009c*/ 	.byte	0x04, 0x11
        /*009e*/ 	.short	(.L_76 - .L_75)
	.align		4
.L_75:
        /*00a0*/ 	.word	index@(_ZN17fastertransformer17topk_stage_1_opt3IfLi256ELi1EEEvPKT_PS1_PiS4_PKbPKiiifS9_)
        /*00a4*/ 	.word	0x00000000


	//----- nvinfo : EIATTR_REGCOUNT
	.align		4
.L_76:
        /*00a8*/ 	.byte	0x04, 0x2f
        /*00aa*/ 	.short	(.L_78 - .L_77)
	.align		4
.L_77:
        /*00ac*/ 	.word	index@(_ZN17fastertransformer17topk_stage_2_opt3IfLi128ELi1EEEvPKiPT_PiNS_14BeamHypothesesES2_ii)
        /*00b0*/ 	.word	0x00000020


	//----- nvinfo : EIATTR_FRAME_SIZE
	.align		4
.L_78:
        /*00b4*/ 	.byte	0x04, 0x11
        /*00b6*/ 	.short	(.L_80 - .L_79)
	.align		4
.L_79:
        /*00b8*/ 	.word	index@(_ZN17fastertransformer17topk_stage_2_opt3IfLi128ELi1EEEvPKiPT_PiNS_14BeamHypothesesES2_ii)
        /*00bc*/ 	.word	0x00000000


	//----- nvinfo : EIATTR_REGCOUNT
	.align		4
.L_80:
        /*00c0*/ 	.byte	0x04, 0x2f
        /*00c2*/ 	.short	(.L_82 - .L_81)
	.align		4
.L_81:
        /*00c4*/ 	.word	index@(_ZN17fastertransformer17topk_stage_2_opt3IfLi256ELi1EEEvPKiPT_PiNS_14BeamHypothesesES2_ii)
        /*00c8*/ 	.word	0x00000020


	//----- nvinfo : EIATTR_FRAME_SIZE
	.align		4
.L_82:
        /*00cc*/ 	.byte	0x04, 0x11
        /*00ce*/ 	.short	(.L_84 - .L_83)
	.align		4
.L_83:
        /*00d0*/ 	.word	index@(_ZN17fastertransformer17topk_stage_2_opt3IfLi256ELi1EEEvPKiPT_PiNS_14BeamHypothesesES2_ii)
        /*00d4*/ 	.word	0x00000000


	//----- nvinfo : EIATTR_REGCOUNT
	.align		4
.L_84:
        /*00d8*/ 	.byte	0x04, 0x2f
        /*00da*/ 	.short	(.L_86 - .L_85)
	.align		4
.L_85:
        /*00dc*/ 	.word	index@(_ZN17fastertransformer25topk_stage_1_opt2_generalIfLi128ELi1EEEvPKT_PS1_PiS4_PKbPKiiif)
        /*00e0*/ 	.word	0x00000020


	//----- nvinfo : EIATTR_FRAME_SIZE
	.align		4
.L_86:
        /*00e4*/ 	.byte	0x04, 0x11
        /*00e6*/ 	.short	(.L_88 - .L_87)
	.align		4
.L_87:
        /*00e8*/ 	.word	index@(_ZN17fastertransformer25topk_stage_1_opt2_generalIfLi128ELi1EEEvPKT_PS1_PiS4_PKbPKiiif)
        /*00ec*/ 	.word	0x00000000


	//----- nvinfo : EIATTR_REGCOUNT
	.align		4
.L_88:
        /*00f0*/ 	.byte	0x04, 0x2f
        /*00f2*/ 	.short	(.L_90 - .L_89)
	.align		4
.L_89:
        /*00f4*/ 	.word	index@(_ZN17fastertransformer25topk_stage_2_opt2_generalIfLi128ELi1EEEvPKiPT_PiNS_14BeamHypothesesES2_ii)
        /*00f8*/ 	.word	0x00000020


	//----- nvinfo : EIATTR_FRAME_SIZE
	.align		4
.L_90:
        /*00fc*/ 	.byte	0x04, 0x11
        /*00fe*/ 	.short	(.L_92 - .L_91)
	.align		4
.L_91:
        /*0100*/ 	.word	index@(_ZN17fastertransformer25topk_stage_2_opt2_generalIfLi128ELi1EEEvPKiPT_PiNS_14BeamHypothesesES2_ii)
        /*0104*/ 	.word	0x00000000


	//----- nvinfo : EIATTR_REGCOUNT
	.align		4
.L_92:
        /*0108*/ 	.byte	0x04, 0x2f
        /*010a*/ 	.short	(.L_94 - .L_93)
	.align		4
.L_93:
        /*010c*/ 	.word	index@(_ZN17fastertransformer16beam_topK_kernelIfLi1ELi256EEEvPKT_PiPS1_PKbPKiiS1_f)
        /*0110*/ 	.word	0x0000001f


	//----- nvinfo : EIATTR_FRAME_SIZE
	.align		4
.L_94:
        /*0114*/ 	.byte	0x04, 0x11
        /*0116*/ 	.short	(.L_96 - .L_95)
	.align		4
.L_95:
        /*0118*/ 	.word	index@(_ZN17fastertransformer16beam_topK_kernelIfLi1ELi256EEEvPKT_PiPS1_PKbPKiiS1_f)
        /*011c*/ 	.word	0x00000000


	//----- nvinfo : EIATTR_REGCOUNT
	.align		4
.L_96:
        /*0120*/ 	.byte	0x04, 0x2f
        /*0122*/ 	.short	(.L_98 - .L_97)
	.align		4
.L_97:
        /*0124*/ 	.word	index@(_ZN17fastertransformer17batch_topK_kernelIfLi1ELi256EEEvPiPT_S1_)
        /*0128*/ 	.word	0x0000000a


	//----- nvinfo : EIATTR_FRAME_SIZE
	.align		4
.L_98:
        /*012c*/ 	.byte	0x04, 0x11
        /*012e*/ 	.short	(.L_100 - .L_99)
	.align		4
.L_99:
        /*0130*/ 	.word	index@(_ZN17fastertransformer17batch_topK_kernelIfLi1ELi256EEEvPiPT_S1_)
        /*0134*/ 	.word	0x00000000


	//----- nvinfo : EIATTR_REGCOUNT
	.align		4
.L_100:
        /*0138*/ 	.byte	0x04, 0x2f
        /*013a*/ 	.short	(.L_102 - .L_101)
	.align		4
.L_101:
        /*013c*/ 	.word	index@(_ZN17fastertransformer20batch_topK_kernel_v2IfLi1ELi32EEEvPiPT_S1_)
        /*0140*/ 	.word	0x0000000a


	//----- nvinfo : EIATTR_FRAME_SIZE
	.align		4
.L_102:
        /*0144*/ 	.byte	0x04, 0x11
        /*0146*/ 	.short	(.L_104 - .L_103)
	.align		4
.L_103:
        /*0148*/ 	.word	index@(_ZN17fastertransformer20batch_topK_kernel_v2IfLi1ELi32EEEvPiPT_S1_)
        /*014c*/ 	.word	0x00000000


	//----- nvinfo : EIATTR_REGCOUNT
	.align		4
.L_104:
        /*0150*/ 	.byte	0x04, 0x2f
        /*0152*/ 	.short	(.L_106 - .L_105)
	.align		4
.L_105:
        /*0154*/ 	.word	index@(_ZN17fastertransformer16beam_topK_kernelIfLi4ELi256EEEvPKT_PiPS1_PKbPKiiS1_f)
        /*0158*/ 	.word	0x0000001d


	//----- nvinfo : EIATTR_FRAME_SIZE
	.align		4
.L_106:
        /*015c*/ 	.byte	0x04, 0x11
        /*015e*/ 	.short	(.L_108 - .L_107)
	.align		4
.L_107:
        /*0160*/ 	.word	index@(_ZN17fastertransformer16beam_topK_kernelIfLi4ELi256EEEvPKT_PiPS1_PKbPKiiS1_f)
        /*0164*/ 	.word	0x00000000


	//----- nvinfo : EIATTR_REGCOUNT
	.align		4
.L_108:
        /*0168*/ 	.byte	0x04, 0x2f
        /*016a*/ 	.short	(.L_110 - .L_109)
	.align		4
.L_109:
        /*016c*/ 	.word	index@(_ZN17fastertransformer17batch_topK_kernelIfLi4ELi256EEEvPiPT_S1_)
        /*0170*/ 	.word	0x00000012


	//----- nvinfo : EIATTR_FRAME_SIZE
	.align		4
.L_110:
        /*0174*/ 	.byte	0x04, 0x11
        /*0176*/ 	.short	(.L_112 - .L_111)
	.align		4
.L_111:
        /*0178*/ 	.word	index@(_ZN17fastertransformer17batch_topK_kernelIfLi4ELi256EEEvPiPT_S1_)
        /*017c*/ 	.word	0x00000000


	//----- nvinfo : EIATTR_REGCOUNT
	.align		4
.L_112:
        /*0180*/ 	.byte	0x04, 0x2f
        /*0182*/ 	.short	(.L_114 - .L_113)
	.align		4
.L_113:
        /*0184*/ 	.word	index@(_ZN17fastertransformer20batch_topK_kernel_v2IfLi4ELi32EEEvPiPT_S1_)
        /*0188*/ 	.word	0x00000015


	//----- nvinfo : EIATTR_FRAME_SIZE
	.align		4
.L_114:
        /*018c*/ 	.byte	0x04, 0x11
        /*018e*/ 	.short	(.L_116 - .L_115)
	.align		4
.L_115:
        /*0190*/ 	.word	index@(_ZN17fastertransformer20batch_topK_kernel_v2IfLi4ELi32EEEvPiPT_S1_)
        /*0194*/ 	.word	0x00000000


	//----- nvinfo : EIATTR_REGCOUNT
	.align		4
.L_116:
        /*0198*/ 	.byte	0x04, 0x2f
        /*019a*/ 	.short	(.L_118 - .L_117)
	.align		4
.L_117:
        /*019c*/ 	.word	index@(_ZN17fastertransformer16beam_topK_kernelIfLi16ELi64EEEvPKT_PiPS1_PKbPKiiS1_f)
        /*01a0*/ 	.word	0x00000040


	//----- nvinfo : EIATTR_FRAME_SIZE
	.align		4
.L_118:
        /*01a4*/ 	.byte	0x04, 0x11
        /*01a6*/ 	.short	(.L_120 - .L_119)
	.align		4
.L_119:
        /*01a8*/ 	.word	index@(_ZN17fastertransformer16beam_topK_kernelIfLi16ELi64EEEvPKT_PiPS1_PKbPKiiS1_f)
        /*01ac*/ 	.word	0x00000080


	//----- nvinfo : EIATTR_REGCOUNT
	.align		4
.L_120:
        /*01b0*/ 	.byte	0x04, 0x2f
        /*01b2*/ 	.short	(.L_122 - .L_121)
	.align		4
.L_121:
        /*01b4*/ 	.word	index@(_ZN17fastertransformer17batch_topK_kernelIfLi16ELi256EEEvPiPT_S1_)
        /*01b8*/ 	.word	0x00000020


	//----- nvinfo : EIATTR_FRAME_SIZE
	.align		4
.L_122:
        /*01bc*/ 	.byte	0x04, 0x11
        /*01be*/ 	.short	(.L_124 - .L_123)
	.align		4
.L_123:
        /*01c0*/ 	.word	index@(_ZN17fastertransformer17batch_topK_kernelIfLi16ELi256EEEvPiPT_S1_)
        /*01c4*/ 	.word	0x00000000


	//----- nvinfo : EIATTR_REGCOUNT
	.align		4
.L_124:
        /*01c8*/ 	.byte	0x04, 0x2f
        /*01ca*/ 	.short	(.L_126 - .L_125)
	.align		4
.L_125:
        /*01cc*/ 	.word	index@(_ZN17fastertransformer20batch_topK_kernel_v2IfLi16ELi32EEEvPiPT_S1_)
        /*01d0*/ 	.word	0x0000003c


	//----- nvinfo : EIATTR_FRAME_SIZE
	.align		4
.L_126:
        /*01d4*/ 	.byte	0x04, 0x11
        /*01d6*/ 	.short	(.L_128 - .L_127)
	.align		4
.L_127:
        /*01d8*/ 	.word	index@(_ZN17fastertransformer20batch_topK_kernel_v2IfLi16ELi32EEEvPiPT_S1_)
        /*01dc*/ 	.word	0x00000080


	//----- nvinfo : EIATTR_REGCOUNT
	.align		4
.L_128:
        /*01e0*/ 	.byte	0x04, 0x2f
        /*01e2*/ 	.short	(.L_130 - .L_129)
	.align		4
.L_129:
        /*01e4*/ 	.word	index@(_ZN17fastertransformer16beam_topK_kernelIfLi32ELi64EEEvPKT_PiPS1_PKbPKiiS1_f)
        /*01e8*/ 	.word	0x00000060


	//----- nvinfo : EIATTR_FRAME_SIZE
	.align		4
.L_130:
        /*01ec*/ 	.byte	0x04, 0x11
        /*01ee*/ 	.short	(.L_132 - .L_131)
	.align		4
.L_131:
        /*01f0*/ 	.word	index@(_ZN17fastertransformer16beam_topK_kernelIfLi32ELi64EEEvPKT_PiPS1_PKbPKiiS1_f)
        /*01f4*/ 	.word	0x00000100


	//----- nvinfo : EIATTR_REGCOUNT
	.align		4
.L_132:
        /*01f8*/ 	.byte	0x04, 0x2f
        /*01fa*/ 	.short	(.L_134 - .L_133)
	.align		4
.L_133:
        /*01fc*/ 	.word	index@(_ZN17fastertransformer17batch_topK_kernelIfLi32ELi256EEEvPiPT_S1_)
        /*0200*/ 	.word	0x0000002a


	//----- nvinfo : EIATTR_FRAME_SIZE
	.align		4
.L_134:
        /*0204*/ 	.byte	0x04, 0x11
        /*0206*/ 	.short	(.L_136 - .L_135)
	.align		4
.L_135:
        /*0208*/ 	.word	index@(_ZN17fastertransformer17batch_topK_kernelIfLi32ELi256EEEvPiPT_S1_)
        /*020c*/ 	.word	0x00000000


	//----- nvinfo : EIATTR_REGCOUNT
	.align		4
.L_136:
        /*0210*/ 	.byte	0x04, 0x2f
        /*0212*/ 	.short	(.L_138 - .L_137)
	.align		4
.L_137:
        /*0214*/ 	.word	index@(_ZN17fastertransformer20batch_topK_kernel_v2IfLi32ELi32EEEvPiPT_S1_)
        /*0218*/ 	.word	0x0000004e


	//----- nvinfo : EIATTR_FRAME_SIZE
	.align		4
.L_138:
        /*021c*/ 	.byte	0x04, 0x11
        /*021e*/ 	.short	(.L_140 - .L_139)
	.align		4
.L_139:
        /*0220*/ 	.word	index@(_ZN17fastertransformer20batch_topK_kernel_v2IfLi32ELi32EEEvPiPT_S1_)
        /*0224*/ 	.word	0x00000100


	//----- nvinfo : EIATTR_REGCOUNT
	.align		4
.L_140:
        /*0228*/ 	.byte	0x04, 0x2f
        /*022a*/ 	.short	(.L_142 - .L_141)
	.align		4
.L_141:
        /*022c*/ 	.word	index@(_ZN17fastertransformer16beam_topK_kernelIfLi64ELi64EEEvPKT_PiPS1_PKbPKiiS1_f)
        /*0230*/ 	.word	0x000000a8


	//----- nvinfo : EIATTR_FRAME_SIZE
	.align		4
.L_142:
        /*0234*/ 	.byte	0x04, 0x11
        /*0236*/ 	.short	(.L_144 - .L_143)
	.align		4
.L_143:
        /*0238*/ 	.word	index@(_ZN17fastertransformer16beam_topK_kernelIfLi64ELi64EEEvPKT_PiPS1_PKbPKiiS1_f)
        /*023c*/ 	.word	0x00000200


	//----- nvinfo : EIATTR_REGCOUNT
	.align		4
.L_144:
        /*0240*/ 	.byte	0x04, 0x2f
        /*0242*/ 	.short	(.L_146 - .L_145)
	.align		4
.L_145:
        /*0244*/ 	.word	index@(_ZN17fastertransformer17batch_topK_kernelIfLi64ELi256EEEvPiPT_S1_)
        /*0248*/ 	.word	0x0000006a


	//----- nvinfo : EIATTR_FRAME_SIZE
	.align		4
.L_146:
        /*024c*/ 	.byte	0x04, 0x11
        /*024e*/ 	.short	(.L_148 - .L_147)
	.align		4
.L_147:
        /*0250*/ 	.word	index@(_ZN17fastertransformer17batch_topK_kernelIfLi64ELi256EEEvPiPT_S1_)
        /*0254*/ 	.word	0x00000000


	//----- nvinfo : EIATTR_REGCOUNT
	.align		4
.L_148:
        /*0258*/ 	.byte	0x04, 0x2f
        /*025a*/ 	.short	(.L_150 - .L_149)
	.align		4
.L_149:
        /*025c*/ 	.word	index@(_ZN17fastertransformer20batch_topK_kernel_v2IfLi64ELi32EEEvPiPT_S1_)
        /*0260*/ 	.word	0x000000bb


	//----- nvinfo : EIATTR_FRAME_SIZE
	.align		4
.L_150:
        /*0264*/ 	.byte	0x04, 0x11
        /*0266*/ 	.short	(.L_152 - .L_151)
	.align		4
.L_151:
        /*0268*/ 	.word	index@(_ZN17fastertransformer20batch_topK_kernel_v2IfLi64ELi32EEEvPiPT_S1_)
        /*026c*/ 	.word	0x00000200


	//----- nvinfo : EIATTR_REGCOUNT
	.align		4
.L_152:
        /*0270*/ 	.byte	0x04, 0x2f
        /*0272*/ 	.short	(.L_154 - .L_153)
	.align		4
.L_153:
        /*0274*/ 	.word	index@(_ZN17fastertransformer18tileEncoderResultsI7__half2EEvPT_PiPKS2_PKijjj)
        /*0278*/ 	.word	0x00000010


	//----- nvinfo : EIATTR_FRAME_SIZE
	.align		4
.L_154:
        /*027c*/ 	.byte	0x04, 0x11
        /*027e*/ 	.short	(.L_156 - .L_155)
	.align		4
.L_155:
        /*0280*/ 	.word	index@(_ZN17fastertransformer18tileEncoderResultsI7__half2EEvPT_PiPKS2_PKijjj)
        /*0284*/ 	.word	0x00000000


	//----- nvinfo : EIATTR_REGCOUNT
	.align		4
.L_156:
        /*0288*/ 	.byte	0x04, 0x2f
        /*028a*/ 	.short	(.L_158 - .L_157)
	.align		4
.L_157:
        /*028c*/ 	.word	index@(_ZN17fastertransformer18tileEncoderResultsIfEEvPT_PiPKS1_PKijjj)
        /*0290*/ 	.word	0x00000010


	//----- nvinfo : EIATTR_FRAME_SIZE
	.align		4
.L_158:
        /*0294*/ 	.byte	0x04, 0x11
        /*0296*/ 	.short	(.L_160 - .L_159)
	.align		4
.L_159:
        /*0298*/ 	.word	index@(_ZN17fastertransformer18tileEncoderResultsIfEEvPT_PiPKS1_PKijjj)
        /*029c*/ 	.word	0x00000000


	//----- nvinfo : EIATTR_REGCOUNT
	.align		4
.L_160:
        /*02a0*/ 	.byte	0x04, 0x2f
        /*02a2*/ 	.short	(.L_162 - .L_161)
	.align		4
.L_161:
        /*02a4*/ 	.word	index@(_ZN17fastertransformer18tileEncoderResultsI6__halfEEvPT_PiPKS2_PKijjj)
        /*02a8*/ 	.word	0x00000010


	//----- nvinfo : EIATTR_FRAME_SIZE
	.align		4
.L_162:
        /*02ac*/ 	.byte	0x04, 0x11
        /*02ae*/ 	.short	(.L_164 - .L_163)
	.align		4
.L_163:
        /*02b0*/ 	.word	index@(_ZN17fastertransformer18tileEncoderResultsI6__halfEEvPT_PiPKS2_PKijjj)
        /*02b4*/ 	.word	0x00000000


	//----- nvinfo : EIATTR_MIN_STACK_SIZE
	.align		4
.L_164:
        /*02b8*/ 	.byte	0x04, 0x12
        /*02ba*/ 	.short	(.L_166 - .L_165)
	.align		4
.L_165:
        /*02bc*/ 	.word	index@(_ZN17fastertransformer18tileEncoderResultsI6__halfEEvPT_PiPKS2_PKijjj)
        /*02c0*/ 	.word	0x00000000


	//----- nvinfo : EIATTR_MIN_STACK_SIZE
	.align		4
.L_166:
        /*02c4*/ 	.byte	0x04, 0x12
        /*02c6*/ 	.short	(.L_168 - .L_167)
	.align		4
.L_167:
        /*02c8*/ 	.word	index@(_ZN17fastertransformer18tileEncoderResultsIfEEvPT_PiPKS1_PKijjj)
        /*02cc*/ 	.word	0x00000000


	//----- nvinfo : EIATTR_MIN_STACK_SIZE
	.align		4
.L_168:
        /*02d0*/ 	.byte	0x04, 0x12
        /*02d2*/ 	.short	(.L_170 - .L_169)
	.align		4
.L_169:
        /*02d4*/ 	.word	index@(_ZN17fastertransformer18tileEncoderResultsI7__half2EEvPT_PiPKS2_PKijjj)
        /*02d8*/ 	.word	0x00000000


	//----- nvinfo : EIATTR_MIN_STACK_SIZE
	.align		4
.L_170:
        /*02dc*/ 	.byte	0x04, 0x12
        /*02de*/ 	.short	(.L_172 - .L_171)
	.align		4
.L_171:
        /*02e0*/ 	.word	index@(_ZN17fastertransformer20batch_topK_kernel_v2IfLi64ELi32EEEvPiPT_S1_)
        /*02e4*/ 	.word	0x00000200


	//----- nvinfo : EIATTR_MIN_STACK_SIZE
	.align		4
.L_172:
        /*02e8*/ 	.byte	0x04, 0x12
        /*02ea*/ 	.short	(.L_174 - .L_173)
	.align		4
.L_173:
        /*02ec*/ 	.word	index@(_ZN17fastertransformer17batch_topK_kernelIfLi64ELi256EEEvPiPT_S1_)
        /*02f0*/ 	.word	0x00000000


	//----- nvinfo : EIATTR_MIN_STACK_SIZE
	.align		4
.L_174:
        /*02f4*/ 	.byte	0x04, 0x12
        /*02f6*/ 	.short	(.L_176 - .L_175)
	.align		4
.L_175:
        /*02f8*/ 	.word	index@(_ZN17fastertransformer16beam_topK_kernelIfLi64ELi64EEEvPKT_PiPS1_PKbPKiiS1_f)
        /*02fc*/ 	.word	0x00000200


	//----- nvinfo : EIATTR_MIN_STACK_SIZE
	.align		4
.L_176:
        /*0300*/ 	.byte	0x04, 0x12
        /*0302*/ 	.short	(.L_178 - .L_177)
	.align		4
.L_177:
        /*0304*/ 	.word	index@(_ZN17fastertransformer20batch_topK_kernel_v2IfLi32ELi32EEEvPiPT_S1_)
        /*0308*/ 	.word	0x00000100


	//----- nvinfo : EIATTR_MIN_STACK_SIZE
	.align		4
.L_178:
        /*030c*/ 	.byte	0x04, 0x12
        /*030e*/ 	.short	(.L_180 - .L_179)
	.align		4
.L_179:
        /*0310*/ 	.word	index@(_ZN17fastertransformer17batch_topK_kernelIfLi32ELi256EEEvPiPT_S1_)
        /*0314*/ 	.word	0x00000000


	//----- nvinfo : EIATTR_MIN_STACK_SIZE
	.align		4
.L_180:
        /*0318*/ 	.byte	0x04, 0x12
        /*031a*/ 	.short	(.L_182 - .L_181)
	.align		4
.L_181:
        /*031c*/ 	.word	index@(_ZN17fastertransformer16beam_topK_kernelIfLi32ELi64EEEvPKT_PiPS1_PKbPKiiS1_f)
        /*0320*/ 	.word	0x00000100


	//----- nvinfo : EIATTR_MIN_STACK_SIZE
	.align		4
.L_182:
        /*0324*/ 	.byte	0x04, 0x12
        /*0326*/ 	.short	(.L_184 - .L_183)
	.align		4
.L_183:
        /*0328*/ 	.word	index@(_ZN17fastertransformer20batch_topK_kernel_v2IfLi16ELi32EEEvPiPT_S1_)
        /*032c*/ 	.word	0x00000080


	//----- nvinfo : EIATTR_MIN_STACK_SIZE
	.align		4
.L_184:
        /*0330*/ 	.byte	0x04, 0x12
        /*0332*/ 	.short	(.L_186 - .L_185)
	.align		4
.L_185:
        /*0334*/ 	.word	index@(_ZN17fastertransformer17batch_topK_kernelIfLi16ELi256EEEvPiPT_S1_)
        /*0338*/ 	.word	0x00000000


	//----- nvinfo : EIATTR_MIN_STACK_SIZE
	.align		4
.L_186:
        /*033c*/ 	.byte	0x04, 0x12
        /*033e*/ 	.short	(.L_188 - .L_187)
	.align		4
.L_187:
        /*0340*/ 	.word	index@(_ZN17fastertransformer16beam_topK_kernelIfLi16ELi64EEEvPKT_PiPS1_PKbPKiiS1_f)
        /*0344*/ 	.word	0x00000080


	//----- nvinfo : EIATTR_MIN_STACK_SIZE
	.align		4
.L_188:
        /*0348*/ 	.byte	0x04, 0x12
        /*034a*/ 	.short	(.L_190 - .L_189)
	.align		4
.L_189:
        /*034c*/ 	.word	index@(_ZN17fastertransformer20batch_topK_kernel_v2IfLi4ELi32EEEvPiPT_S1_)
        /*0350*/ 	.word	0x00000000


	//----- nvinfo : EIATTR_MIN_STACK_SIZE
	.align		4
.L_190:
        /*0354*/ 	.byte	0x04, 0x12
        /*0356*/ 	.short	(.L_192 - .L_191)
	.align		4
.L_191:
        /*0358*/ 	.word	index@(_ZN17fastertransformer17batch_topK_kernelIfLi4ELi256EEEvPiPT_S1_)
        /*035c*/ 	.word	0x00000000


	//----- nvinfo : EIATTR_MIN_STACK_SIZE
	.align		4
.L_192:
        /*0360*/ 	.byte	0x04, 0x12
        /*0362*/ 	.short	(.L_194 - .L_193)
	.align		4
.L_193:
        /*0364*/ 	.word	index@(_ZN17fastertransformer16beam_topK_kernelIfLi4ELi256EEEvPKT_PiPS1_PKbPKiiS1_f)
        /*0368*/ 	.word	0x00000000


	//----- nvinfo : EIATTR_MIN_STACK_SIZE
	.align		4
.L_194:
        /*036c*/ 	.byte	0x04, 0x12
        /*036e*/ 	.short	(.L_196 - .L_195)
	.align		4
.L_195:
        /*0370*/ 	.word	index@(_ZN17fastertransformer20batch_topK_kernel_v2IfLi1ELi32EEEvPiPT_S1_)
        /*0374*/ 	.word	0x00000000


	//----- nvinfo : EIATTR_MIN_STACK_SIZE
	.align		4
.L_196:
        /*0378*/ 	.byte	0x04, 0x12
        /*037a*/ 	.short	(.L_198 - .L_197)
	.align		4
.L_197:
        /*037c*/ 	.word	index@(_ZN17fastertransformer17batch_topK_kernelIfLi1ELi256EEEvPiPT_S1_)
        /*0380*/ 	.word	0x00000000


	//----- nvinfo : EIATTR_MIN_STACK_SIZE
	.align		4
.L_198:
        /*0384*/ 	.byte	0x04, 0x12
        /*0386*/ 	.short	(.L_200 - .L_199)
	.align		4
.L_199:
        /*0388*/ 	.word	index@(_ZN17fastertransformer16beam_topK_kernelIfLi1ELi256EEEvPKT_PiPS1_PKbPKiiS1_f)
        /*038c*/ 	.word	0x00000000


	//----- nvinfo : EIATTR_MIN_STACK_SIZE
	.align		4
.L_200:
        /*0390*/ 	.byte	0x04, 0x12
        /*0392*/ 	.short	(.L_202 - .L_201)
	.align		4
.L_201:
        /*0394*/ 	.word	index@(_ZN17fastertransformer25topk_stage_2_opt2_generalIfLi128ELi1EEEvPKiPT_PiNS_14BeamHypothesesES2_ii)
        /*0398*/ 	.word	0x00000000


	//----- nvinfo : EIATTR_MIN_STACK_SIZE
	.align		4
.L_202:
        /*039c*/ 	.byte	0x04, 0x12
        /*039e*/ 	.short	(.L_204 - .L_203)
	.align		4
.L_203:
        /*03a0*/ 	.word	index@(_ZN17fastertransformer25topk_stage_1_opt2_generalIfLi128ELi1EEEvPKT_PS1_PiS4_PKbPKiiif)
        /*03a4*/ 	.word	0x00000000


	//----- nvinfo : EIATTR_MIN_STACK_SIZE
	.align		4
.L_204:
        /*03a8*/ 	.byte	0x04, 0x12
        /*03aa*/ 	.short	(.L_206 - .L_205)
	.align		4
.L_205:
        /*03ac*/ 	.word	index@(_ZN17fastertransformer17topk_stage_2_opt3IfLi256ELi1EEEvPKiPT_PiNS_14BeamHypothesesES2_ii)
        /*03b0*/ 	.word	0x00000000


	//----- nvinfo : EIATTR_MIN_STACK_SIZE
	.align		4
.L_206:
        /*03b4*/ 	.byte	0x04, 0x12
        /*03b6*/ 	.short	(.L_208 - .L_207)
	.align		4
.L_207:
        /*03b8*/ 	.word	index@(_ZN17fastertransformer17topk_stage_2_opt3IfLi128ELi1EEEvPKiPT_PiNS_14BeamHypothesesES2_ii)
        /*03bc*/ 	.word	0x00000000


	//----- nvinfo : EIATTR_MIN_STACK_SIZE
	.align		4
.L_208:
        /*03c0*/ 	.byte	0x04, 0x12
        /*03c2*/ 	.short	(.L_210 - .L_209)
	.align		4
.L_209:
        /*03c4*/ 	.word	index@(_ZN17fastertransformer17topk_stage_1_opt3IfLi256ELi1EEEvPKT_PS1_PiS4_PKbPKiiifS9_)
        /*03c8*/ 	.word	0x00000000


	//----- nvinfo : EIATTR_MIN_STACK_SIZE
	.align		4
.L_210:
        /*03cc*/ 	.byte	0x04, 0x12
        /*03ce*/ 	.short	(.L_212 - .L_211)
	.align		4
.L_211:
        /*03d0*/ 	.word	index@(_ZN17fastertransformer17topk_stage_2_opt3IfLi128ELi5EEEvPKiPT_PiNS_14BeamHypothesesES2_ii)
        /*03d4*/ 	.word	0x00000000


	//----- nvinfo : EIATTR_MIN_STACK_SIZE
	.align		4
.L_212:
        /*03d8*/ 	.byte	0x04, 0x12
        /*03da*/ 	.short	(.L_214 - .L_213)
	.align		4
.L_213:
        /*03dc*/ 	.word	index@(_ZN17fastertransformer17topk_stage_1_opt3IfLi128ELi5EEEvPKT_PS1_PiS4_PKbPKiiifS9_)
        /*03e0*/ 	.word	0x00000000


	//----- nvinfo : EIATTR_MIN_STACK_SIZE
	.align		4
.L_214:
        /*03e4*/ 	.byte	0x04, 0x12
        /*03e6*/ 	.short	(.L_216 - .L_215)
	.align		4
.L_215:
        /*03e8*/ 	.word	index@(_ZN17fastertransformer17topk_stage_2_opt3IfLi128ELi8EEEvPKiPT_PiNS_14BeamHypothesesES2_ii)
        /*03ec*/ 	.word	0x00000000


	//----- nvinfo : EIATTR_MIN_STACK_SIZE
	.align		4
.L_216:
        /*03f0*/ 	.byte	0x04, 0x12
        /*03f2*/ 	.short	(.L_218 - .L_217)
	.align		4
.L_217:
        /*03f4*/ 	.word	index@(_ZN17fastertransformer17topk_stage_1_opt3IfLi128ELi8EEEvPKT_PS1_PiS4_PKbPKiiifS9_)
        /*03f8*/ 	.word	0x00000000


	//----- nvinfo : EIATTR_MIN_STACK_SIZE
	.align		4
.L_218:
        /*03fc*/ 	.byte	0x04, 0x12
        /*03fe*/ 	.short	(.L_220 - .L_219)
	.align		4
.L_219:
        /*0400*/ 	.word	index@(_ZN17fastertransformer20insertUnfinishedPathENS_14BeamHypothesesEPKbPKfii)
        /*0404*/ 	.word	0x00000000


	//----- nvinfo : EIATTR_MIN_STACK_SIZE
	.align		4
.L_220:
        /*0408*/ 	.byte	0x04, 0x12
        /*040a*/ 	.short	(.L_222 - .L_221)
	.align		4
.L_221:
        /*040c*/ 	.word	index@(_ZN3cub18CUB_300001_SM_10006detail11EmptyKernelIvEEvv)
        /*0410*/ 	.word	0x00000000
.L_222:


//--------------------- .nv.compat                --------------------------
	.section	.nv.compat,"",@"SHT_CUDA_COMPAT_INFO"
	.align	4
        /*0000*/ 	.byte	0x02, 0x09, 0x01, 0x00, 0x02, 0x02, 0x01, 0x00, 0x02, 0x05, 0x05, 0x00, 0x03, 0x07, 0x01, 0x01
        /*0010*/ 	.byte	0x02, 0x03, 0x00, 0x00, 0x02, 0x06, 0x01, 0x00, 0x04, 0x0b, 0x08, 0x00, 0x09, 0x00, 0x00, 0x00
        /*0020*/ 	.byte	0x00, 0x00, 0x00, 0x00


//--------------------- .nv.info._ZN17fastertransformer18tileEncoderResultsI6__halfEEvPT_PiPKS2_PKijjj --------------------------
	.section	.nv.info._ZN17fastertransformer18tileEncoderResultsI6__halfEEvPT_PiPKS2_PKijjj,"",@"SHT_CUDA_INFO"
	.sectionflags	@""
	.align	4


	//----- nvinfo : EIATTR_CUDA_API_VERSION
	.align		4
        /*0000*/ 	.byte	0x04, 0x37
        /*0002*/ 	.short	(.L_224 - .L_223)
.L_223:
        /*0004*/ 	.word	0x00000082


	//----- nvinfo : EIATTR_KPARAM_INFO
	.align		4
.L_224:
        /*0008*/ 	.byte	0x04, 0x17
        /*000a*/ 	.short	(.L_226 - .L_225)
.L_225:
        /*000c*/ 	.word	0x00000000
        /*0010*/ 	.short	0x0006
        /*0012*/ 	.short	0x0028
        /*0014*/ 	.byte	0x00, 0xf0, 0x11, 0x00


	//----- nvinfo : EIATTR_KPARAM_INFO
	.align		4
.L_226:
        /*0018*/ 	.byte	0x04, 0x17
        /*001a*/ 	.short	(.L_228 - .L_227)
.L_227:
        /*001c*/ 	.word	0x00000000
        /*0020*/ 	.short	0x0005
        /*0022*/ 	.short	0x0024
        /*0024*/ 	.byte	0x00, 0xf0, 0x11, 0x00


	//----- nvinfo : EIATTR_KPARAM_INFO
	.align		4
.L_228:
        /*0028*/ 	.byte	0x04, 0x17
        /*002a*/ 	.short	(.L_230 - .L_229)
.L_229:
        /*002c*/ 	.word	0x00000000
        /*0030*/ 	.short	0x0004
        /*0032*/ 	.short	0x0020
        /*0034*/ 	.byte	0x00, 0xf0, 0x11, 0x00


	//----- nvinfo : EIATTR_KPARAM_INFO
	.align		4
.L_230:
        /*0038*/ 	.byte	0x04, 0x17
        /*003a*/ 	.short	(.L_232 - .L_231)
.L_231:
        /*003c*/ 	.word	0x00000000
        /*0040*/ 	.short	0x0003
        /*0042*/ 	.short	0x0018
        /*0044*/ 	.byte	0x00, 0xf5, 0x21, 0x00


	//----- nvinfo : EIATTR_KPARAM_INFO
	.align		4
.L_232:
        /*0048*/ 	.byte	0x04, 0x17
        /*004a*/ 	.short	(.L_234 - .L_233)
.L_233:
        /*004c*/ 	.word	0x00000000
        /*0050*/ 	.short	0x0002
        /*0052*/ 	.short	0x0010
        /*0054*/ 	.byte	0x00, 0xf5, 0x21, 0x00


	//----- nvinfo : EIATTR_KPARAM_INFO
	.align		4
.L_234:
        /*0058*/ 	.byte	0x04, 0x17
        /*005a*/ 	.short	(.L_236 - .L_235)
.L_235:
        /*005c*/ 	.word	0x00000000
        /*0060*/ 	.short	0x0001
        /*0062*/ 	.short	0x0008
        /*0064*/ 	.byte	0x00, 0xf5, 0x21, 0x00


	//----- nvinfo : EIATTR_KPARAM_INFO
	.align		4
.L_236:
        /*0068*/ 	.byte	0x04, 0x17
        /*006a*/ 	.short	(.L_238 - .L_237)
.L_237:
        /*006c*/ 	.word	0x00000000
        /*0070*/ 	.short	0x0000
        /*0072*/ 	.short	0x0000
        /*0074*/ 	.byte	0x00, 0xf5, 0x21, 0x00


	//----- nvinfo : EIATTR_SPARSE_MMA_MASK
	.align		4
.L_238:
        /*0078*/ 	.byte	0x03, 0x50
        /*007a*/ 	.short	0x0000


	//----- nvinfo : EIATTR_MAXREG_COUNT
	.align		4
        /*007c*/ 	.byte	0x03, 0x1b
        /*007e*/ 	.short	0x00ff


	//----- nvinfo : EIATTR_MERCURY_ISA_VERSION
	.align		4
        /*0080*/ 	.byte	0x03, 0x5f
        /*0082*/ 	.short	0x0101


	//----- nvinfo : EIATTR_VRC_CTA_INIT_COUNT
	.align		4
        /*0084*/ 	.byte	0x02, 0x4a
	.zero		1
	.zero		1


	//----- nvinfo : EIATTR_EXIT_INSTR_OFFSETS
	.align		4
        /*0088*/ 	.byte	0x04, 0x1c
        /*008a*/ 	.short	(.L_240 - .L_239)


	//   ....[0]....
.L_239:
        /*008c*/ 	.word	0x000002c0


	//   ....[1]....
        /*0090*/ 	.word	0x00000430


	//----- nvinfo : EIATTR_CRS_STACK_SIZE
	.align		4
.L_240:
        /*0094*/ 	.byte	0x04, 0x1e
        /*0096*/ 	.short	(.L_242 - .L_241)
.L_241:
        /*0098*/ 	.word	0x00000000


	//----- nvinfo : EIATTR_CBANK_PARAM_SIZE
	.align		4
.L_242:
        /*009c*/ 	.byte	0x03, 0x19
        /*009e*/ 	.short	0x002c


	//----- nvinfo : EIATTR_PARAM_CBANK
	.align		4
        /*00a0*/ 	.byte	0x04, 0x0a
        /*00a2*/ 	.short	(.L_244 - .L_243)
	.align		4
.L_243:
        /*00a4*/ 	.word	index@(.nv.constant0._ZN17fastertransformer18tileEncoderResultsI6__halfEEvPT_PiPKS2_PKijjj)
        /*00a8*/ 	.short	0x0380
        /*00aa*/ 	.short	0x002c


	//----- nvinfo : EIATTR_SW_WAR
	.align		4
.L_244:
        /*00ac*/ 	.byte	0x04, 0x36
        /*00ae*/ 	.short	(.L_246 - .L_245)
.L_245:
        /*00b0*/ 	.word	0x00000008
.L_246:


//--------------------- .nv.info._ZN17fastertransformer18tileEncoderResultsIfEEvPT_PiPKS1_PKijjj --------------------------
	.section	.nv.info._ZN17fastertransformer18tileEncoderResultsIfEEvPT_PiPKS1_PKijjj,"",@"SHT_CUDA_INFO"
	.sectionflags	@""
	.align	4


	//----- nvinfo : EIATTR_CUDA_API_VERSION
	.align		4
        /*0000*/ 	.byte	0x04, 0x37
        /*0002*/ 	.short	(.L_248 - .L_247)
.L_247:
        /*0004*/ 	.word	0x00000082


	//----- nvinfo : EIATTR_KPARAM_INFO
	.align		4
.L_248:
        /*0008*/ 	.byte	0x04, 0x17
        /*000a*/ 	.short	(.L_250 - .L_249)
.L_249:
        /*000c*/ 	.word	0x00000000
        /*0010*/ 	.short	0x0006
        /*0012*/ 	.short	0x0028
        /*0014*/ 	.byte	0x00, 0xf0, 0x11, 0x00


	//----- nvinfo : EIATTR_KPARAM_INFO
	.align		4
.L_250:
        /*0018*/ 	.byte	0x04, 0x17
        /*001a*/ 	.short	(.L_252 - .L_251)
.L_251:
        /*001c*/ 	.word	0x00000000
        /*0020*/ 	.short	0x0005
        /*0022*/ 	.short	0x0024
        /*0024*/ 	.byte	0x00, 0xf0, 0x11, 0x00


	//----- nvinfo : EIATTR_KPARAM_INFO
	.align		4
.L_252:
        /*0028*/ 	.byte	0x04, 0x17
        /*002a*/ 	.short	(.L_254 - .L_253)
.L_253:
        /*002c*/ 	.word	0x00000000
        /*0030*/ 	.short	0x0004
        /*0032*/ 	.short	0x0020
        /*0034*/ 	.byte	0x00, 0xf0, 0x11, 0x00


	//----- nvinfo : EIATTR_KPARAM_INFO
	.align		4
.L_254:
        /*0038*/ 	.byte	0x04, 0x17
        /*003a*/ 	.short	(.L_256 - .L_255)
.L_255:
        /*003c*/ 	.word	0x00000000
        /*0040*/ 	.short	0x0003
        /*0042*/ 	.short	0x0018
        /*0044*/ 	.byte	0x00, 0xf5, 0x21, 0x00


	//----- nvinfo : EIATTR_KPARAM_INFO
	.align		4
.L_256:
        /*0048*/ 	.byte	0x04, 0x17
        /*004a*/ 	.short	(.L_258 - .L_257)
.L_257:
        /*004c*/ 	.word	0x00000000
        /*0050*/ 	.short	0x0002
        /*0052*/ 	.short	0x0010
        /*0054*/ 	.byte	0x00, 0xf5, 0x21, 0x00


	//----- nvinfo : EIATTR_KPARAM_INFO
	.align		4
.L_258:
        /*0058*/ 	.byte	0x04, 0x17
        /*005a*/ 	.short	(.L_260 - .L_259)
.L_259:
        /*005c*/ 	.word	0x00000000
        /*0060*/ 	.short	0x0001
        /*0062*/ 	.short	0x0008
        /*0064*/ 	.byte	0x00, 0xf5, 0x21, 0x00


	//----- nvinfo : EIATTR_KPARAM_INFO
	.align		4
.L_260:
        /*0068*/ 	.byte	0x04, 0x17
        /*006a*/ 	.short	(.L_262 - .L_261)
.L_261:
        /*006c*/ 	.word	0x00000000
        /*0070*/ 	.short	0x0000
        /*0072*/ 	.short	0x0000
        /*0074*/ 	.byte	0x00, 0xf5, 0x21, 0x00


	//----- nvinfo : EIATTR_SPARSE_MMA_MASK
	.align		4
.L_262:
        /*0078*/ 	.byte	0x03, 0x50
        /*007a*/ 	.short	0x0000


	//----- nvinfo : EIATTR_MAXREG_COUNT
	.align		4
        /*007c*/ 	.byte	0x03, 0x1b
        /*007e*/ 	.short	0x00ff


	//----- nvinfo : EIATTR_MERCURY_ISA_VERSION
	.align		4
        /*0080*/ 	.byte	0x03, 0x5f
        /*0082*/ 	.short	0x0101


	//----- nvinfo : EIATTR_VRC_CTA_INIT_COUNT
	.align		4
        /*0084*/ 	.byte	0x02, 0x4a
	.zero		1
	.zero		1


	//----- nvinfo : EIATTR_EXIT_INSTR_OFFSETS
	.align		4
        /*0088*/ 	.byte	0x04, 0x1c
        /*008a*/ 	.short	(.L_264 - .L_263)


	//   ....[0]....
.L_263:
        /*008c*/ 	.word	0x000002c0


	//   ....[1]....
        /*0090*/ 	.word	0x00000430


	//----- nvinfo : EIATTR_CRS_STACK_SIZE
	.align		4
.L_264:
        /*0094*/ 	.byte	0x04, 0x1e
        /*0096*/ 	.short	(.L_266 - .L_265)
.L_265:
        /*0098*/ 	.word	0x00000000


	//----- nvinfo : EIATTR_CBANK_PARAM_SIZE
	.align		4
.L_266:
        /*009c*/ 	.byte	0x03, 0x19
        /*009e*/ 	.short	0x002c


	//----- nvinfo : EIATTR_PARAM_CBANK
	.align		4
        /*00a0*/ 	.byte	0x04, 0x0a
        /*00a2*/ 	.short	(.L_268 - .L_267)
	.align		4
.L_267:
        /*00a4*/ 	.word	index@(.nv.constant0._ZN17fastertransformer18tileEncoderResultsIfEEvPT_PiPKS1_PKijjj)
        /*00a8*/ 	.short	0x0380
        /*00aa*/ 	.short	0x002c


	//----- nvinfo : EIATTR_SW_WAR
	.align		4
.L_268:
        /*00ac*/ 	.byte	0x04, 0x36
        /*00ae*/ 	.short	(.L_270 - .L_269)
.L_269:
        /*00b0*/ 	.word	0x00000008
.L_270:


//--------------------- .nv.info._ZN17fastertransformer18tileEncoderResultsI7__half2EEvPT_PiPKS2_PKijjj --------------------------
	.section	.nv.info._ZN17fastertransformer18tileEncoderResultsI7__half2EEvPT_PiPKS2_PKijjj,"",@"SHT_CUDA_INFO"
	.sectionflags	@""
	.align	4


	//----- nvinfo : EIATTR_CUDA_API_VERSION
	.align		4
        /*0000*/ 	.byte	0x04, 0x37
        /*0002*/ 	.short	(.L_272 - .L_271)
.L_271:
        /*0004*/ 	.word	0x00000082


	//----- nvinfo : EIATTR_KPARAM_INFO
	.align		4
.L_272:
        /*0008*/ 	.byte	0x04, 0x17
        /*000a*/ 	.short	(.L_274 - .L_273)
.L_273:
        /*000c*/ 	.word	0x00000000
        /*0010*/ 	.short	0x0006
        /*0012*/ 	.short	0x0028
        /*0014*/ 	.byte	0x00, 0xf0, 0x11, 0x00


	//----- nvinfo : EIATTR_KPARAM_INFO
	.align		4
.L_274:
        /*0018*/ 	.byte	0x04, 0x17
        /*001a*/ 	.short	(.L_276 - .L_275)
.L_275:
        /*001c*/ 	.word	0x00000000
        /*0020*/ 	.short	0x0005
        /*0022*/ 	.short	0x0024
        /*0024*/ 	.byte	0x00, 0xf0, 0x11, 0x00


	//----- nvinfo : EIATTR_KPARAM_INFO
	.align		4
.L_276:
        /*0028*/ 	.byte	0x04, 0x17
        /*002a*/ 	.short	(.L_278 - .L_277)
.L_277:
        /*002c*/ 	.word	0x00000000
        /*0030*/ 	.short	0x0004
        /*0032*/ 	.short	0x0020
        /*0034*/ 	.byte	0x00, 0xf0, 0x11, 0x00


	//----- nvinfo : EIATTR_KPARAM_INFO
	.align		4
.L_278:
        /*0038*/ 	.byte	0x04, 0x17
        /*003a*/ 	.short	(.L_280 - .L_279)
.L_279:
        /*003c*/ 	.word	0x00000000
        /*0040*/ 	.short	0x0003
        /*0042*/ 	.short	0x0018
        /*0044*/ 	.byte	0x00, 0xf5, 0x21, 0x00


	//----- nvinfo : EIATTR_KPARAM_INFO
	.align		4
.L_280:
        /*0048*/ 	.byte	0x04, 0x17
        /*004a*/ 	.short	(.L_282 - .L_281)
.L_281:
        /*004c*/ 	.word	0x00000000
        /*0050*/ 	.short	0x0002
        /*0052*/ 	.short	0x0010
        /*0054*/ 	.byte	0x00, 0xf5, 0x21, 0x00


	//----- nvinfo : EIATTR_KPARAM_INFO
	.align		4
.L_282:
        /*0058*/ 	.byte	0x04, 0x17
        /*005a*/ 	.short	(.L_284 - .L_283)
.L_283:
        /*005c*/ 	.word	0x00000000
        /*0060*/ 	.short	0x0001
        /*0062*/ 	.short	0x0008
        /*0064*/ 	.byte	0x00, 0xf5, 0x21, 0x00


	//----- nvinfo : EIATTR_KPARAM_INFO
	.align		4
.L_284:
        /*0068*/ 	.byte	0x04, 0x17
        /*006a*/ 	.short	(.L_286 - .L_285)
.L_285:
        /*006c*/ 	.word	0x00000000
        /*0070*/ 	.short	0x0000
        /*0072*/ 	.short	0x0000
        /*0074*/ 	.byte	0x00, 0xf5, 0x21, 0x00


	//----- nvinfo : EIATTR_SPARSE_MMA_MASK
	.align		4
.L_286:
        /*0078*/ 	.byte	0x03, 0x50
        /*007a*/ 	.short	0x0000


	//----- nvinfo : EIATTR_MAXREG_COUNT
	.align		4
        /*007c*/ 	.byte	0x03, 0x1b
        /*007e*/ 	.short	0x00ff


	//----- nvinfo : EIATTR_MERCURY_ISA_VERSION
	.align		4
        /*0080*/ 	.byte	0x03, 0x5f
        /*0082*/ 	.short	0x0101


	//----- nvinfo : EIATTR_VRC_CTA_INIT_COUNT
	.align		4
        /*0084*/ 	.byte	0x02, 0x4a
	.zero		1
	.zero		1


	//----- nvinfo : EIATTR_EXIT_INSTR_OFFSETS
	.align		4
        /*0088*/ 	.byte	0x04, 0x1c
        /*008a*/ 	.short	(.L_288 - .L_287)


	//   ....[0]....
.L_287:
        /*008c*/ 	.word	0x000002c0


	//   ....[1]....
        /*0090*/ 	.word	0x00000430


	//----- nvinfo : EIATTR_CRS_STACK_SIZE
	.align		4
.L_288:
        /*0094*/ 	.byte	0x04, 0x1e
        /*0096*/ 	.short	(.L_290 - .L_289)
.L_289:
        /*0098*/ 	.word	0x00000000


	//----- nvinfo : EIATTR_CBANK_PARAM_SIZE
	.align		4
.L_290:
        /*009c*/ 	.byte	0x03, 0x19
        /*009e*/ 	.short	0x002c


	//----- nvinfo : EIATTR_PARAM_CBANK
	.align		4
        /*00a0*/ 	.byte	0x04, 0x0a
        /*00a2*/ 	.short	(.L_292 - .L_291)
	.align		4
.L_291:
        /*00a4*/ 	.word	index@(.nv.constant0._ZN17fastertransformer18tileEncoderResultsI7__half2EEvPT_PiPKS2_PKijjj)
        /*00a8*/ 	.short	0x0380
        /*00aa*/ 	.short	0x002c


	//----- nvinfo : EIATTR_SW_WAR
	.align		4
.L_292:
        /*00ac*/ 	.byte	0x04, 0x36
        /*00ae*/ 	.short	(.L_294 - .L_293)
.L_293:
        /*00b0*/ 	.word	0x00000008
.L_294:


//--------------------- .nv.info._ZN17fastertransformer20batch_topK_kernel_v2IfLi64ELi32EEEvPiPT_S1_ --------------------------
	.section	.nv.info._ZN17fastertransformer20batch_topK_kernel_v2IfLi64ELi32EEEvPiPT_S1_,"",@"SHT_CUDA_INFO"
	.sectionflags	@""
	.align	4


	//----- nvinfo : EIATTR_CUDA_API_VERSION
	.align		4
        /*0000*/ 	.byte	0x04, 0x37
        /*0002*/ 	.short	(.L_296 - .L_295)
.L_295:
        /*0004*/ 	.word	0x00000082


	//----- nvinfo : EIATTR_KPARAM_INFO
	.align		4
.L_296:
        /*0008*/ 	.byte	0x04, 0x17
        /*000a*/ 	.short	(.L_298 - .L_297)
.L_297:
        /*000c*/ 	.word	0x00000000
        /*0010*/ 	.short	0x0002
        /*0012*/ 	.short	0x0010
        /*0014*/ 	.byte	0x00, 0xf5, 0x21, 0x00


	//----- nvinfo : EIATTR_KPARAM_INFO
	.align		4
.L_298:
        /*0018*/ 	.byte	0x04, 0x17
        /*001a*/ 	.short	(.L_300 - .L_299)
.L_299:
        /*001c*/ 	.word	0x00000000
        /*0020*/ 	.short	0x0001
        /*0022*/ 	.short	0x0008
        /*0024*/ 	.byte	0x00, 0xf5, 0x21, 0x00


	//----- nvinfo : EIATTR_KPARAM_INFO
	.align		4
.L_300:
        /*0028*/ 	.byte	0x04, 0x17
        /*002a*/ 	.short	(.L_302 - .L_301)
.L_301:
        /*002c*/ 	.word	0x00000000
        /*0030*/ 	.short	0x0000
        /*0032*/ 	.short	0x0000
        /*0034*/ 	.byte	0x00, 0xf5, 0x21, 0x00


	//----- nvinfo : EIATTR_SPARSE_MMA_MASK
	.align		4
.L_302:
        /*0038*/ 	.byte	0x03, 0x50
        /*003a*/ 	.short	0x0000


	//----- nvinfo : EIATTR_MAXREG_COUNT
	.align		4
        /*003c*/ 	.byte	0x03, 0x1b
        /*003e*/ 	.short	0x00ff


	//----- nvinfo : EIATTR_NUM_BARRIERS
	.align		4
        /*0040*/ 	.byte	0x02, 0x4c
        /*0042*/ 	.byte	0x01
	.zero		1


	//----- nvinfo : EIATTR_MERCURY_ISA_VERSION
	.align		4
        /*0044*/ 	.byte	0x03, 0x5f
        /*0046*/ 	.short	0x0101


	//----- nvinfo : EIATTR_COOP_GROUP_MASK_REGIDS
	.align		4
        /*0048*/ 	.byte	0x04, 0x29
        /*004a*/ 	.short	(.L_304 - .L_303)


	//   ....[0]....
.L_303:
        /*004c*/ 	.word	0xffffffff


	//   ....[1]....
        /*0050*/ 	.word	0xffffffff


	//   ....[2]....
        /*0054*/ 	.word	0xffffffff


	//   ....[3]....
        /*0058*/ 	.word	0xffffffff


	//   ....[4]....
        /*005c*/ 	.word	0xffffffff


	//   ....[5]....
        /*0060*/ 	.word	0xffffffff


	//   ....[6]....
        /*0064*/ 	.word	0xffffffff


	//   ....[7]....
        /*0068*/ 	.word	0xffffffff


	//   ....[8]....
        /*006c*/ 	.word	0xffffffff


	//   ....[9]....
        /*0070*/ 	.word	0xffffffff


	//   ....[10]....
        /*0074*/ 	.word	0xffffffff


	//   ....[11]....
        /*0078*/ 	.word	0xffffffff


	//   ....[12]....
        /*007c*/ 	.word	0xffffffff


	//   ....[13]....
        /*0080*/ 	.word	0xffffffff


	//   ....[14]....
        /*0084*/ 	.word	0xffffffff


	//   ....[15]....
        /*0088*/ 	.word	0xffffffff


	//   ....[16]....
        /*008c*/ 	.word	0xffffffff


	//   ....[17]....
        /*0090*/ 	.word	0xffffffff


	//   ....[18]....
        /*0094*/ 	.word	0xffffffff


	//   ....[19]....
        /*0098*/ 	.word	0xffffffff


	//   ....[20]....
        /*009c*/ 	.word	0xffffffff


	//   ....[21]....
        /*00a0*/ 	.word	0xffffffff


	//   ....[22]....
        /*00a4*/ 	.word	0xffffffff


	//   ....[23]....
        /*00a8*/ 	.word	0xffffffff


	//   ....[24]....
        /*00ac*/ 	.word	0xffffffff


	//   ....[25]....
        /*00b0*/ 	.word	0xffffffff


	//   ....[26]....
        /*00b4*/ 	.word	0xffffffff


	//   ....[27]....
        /*00b8*/ 	.word	0xffffffff


	//   ....[28]....
        /*00bc*/ 	.word	0xffffffff


	//   ....[29]....
        /*00c0*/ 	.word	0xffffffff


	//   ....[30]....
        /*00c4*/ 	.word	0xffffffff


	//   ....[31]....
        /*00c8*/ 	.word	0xffffffff


	//   ....[32]....
        /*00cc*/ 	.word	0xffffffff


	//   ....[33]....
        /*00d0*/ 	.word	0xffffffff


	//   ....[34]....
        /*00d4*/ 	.word	0xffffffff


	//   ....[35]....
        /*00d8*/ 	.word	0xffffffff


	//   ....[36]....
        /*00dc*/ 	.word	0xffffffff


	//   ....[37]....
        /*00e0*/ 	.word	0xffffffff


	//   ....[38]....
        /*00e4*/ 	.word	0xffffffff


	//   ....[39]....
        /*00e8*/ 	.word	0xffffffff


	//   ....[40]....
        /*00ec*/ 	.word	0xffffffff


	//   ....[41]....
        /*00f0*/ 	.word	0xffffffff


	//   ....[42]....
        /*00f4*/ 	.word	0xffffffff


	//   ....[43]....
        /*00f8*/ 	.word	0xffffffff


	//   ....[44]....
        /*00fc*/ 	.word	0xffffffff


	//   ....[45]....
        /*0100*/ 	.word	0xffffffff


	//   ....[46]....
        /*0104*/ 	.word	0xffffffff


	//   ....[47]....
        /*0108*/ 	.word	0xffffffff


	//   ....[48]....
        /*010c*/ 	.word	0xffffffff


	//   ....[49]....
        /*0110*/ 	.word	0xffffffff


	//   ....[50]....
        /*0114*/ 	.word	0xffffffff


	//   ....[51]....
        /*0118*/ 	.word	0xffffffff


	//   ....[52]....
        /*011c*/ 	.word	0xffffffff


	//   ....[53]....
        /*0120*/ 	.word	0xffffffff


	//   ....[54]....
        /*0124*/ 	.word	0xffffffff


	//   ....[55]....
        /*0128*/ 	.word	0xffffffff


	//   ....[56]....
        /*012c*/ 	.word	0xffffffff


	//   ....[57]....
        /*0130*/ 	.word	0xffffffff


	//   ....[58]....
        /*0134*/ 	.word	0xffffffff


	//   ....[59]....
        /*0138*/ 	.word	0xffffffff


	//   ....[60]....
        /*013c*/ 	.word	0xffffffff


	//   ....[61]....
        /*0140*/ 	.word	0xffffffff


	//   ....[62]....
        /*0144*/ 	.word	0xffffffff


	//   ....[63]....
        /*0148*/ 	.word	0xffffffff


	//   ....[64]....
        /*014c*/ 	.word	0xffffffff


	//   ....[65]....
        /*0150*/ 	.word	0xffffffff


	//   ....[66]....
        /*0154*/ 	.word	0xffffffff


	//   ....[67]....
        /*0158*/ 	.word	0xffffffff


	//   ....[68]....
        /*015c*/ 	.word	0xffffffff


	//   ....[69]....
        /*0160*/ 	.word	0xffffffff


	//   ....[70]....
        /*0164*/ 	.word	0xffffffff


	//   ....[71]....
        /*0168*/ 	.word	0xffffffff


	//   ....[72]....
        /*016c*/ 	.word	0xffffffff


	//   ....[73]....
        /*0170*/ 	.word	0xffffffff


	//   ....[74]....
        /*0174*/ 	.word	0xffffffff


	//   ....[75]....
        /*0178*/ 	.word	0xffffffff


	//   ....[76]....
        /*017c*/ 	.word	0xffffffff


	//   ....[77]....
        /*0180*/ 	.word	0xffffffff


	//   ....[78]....
        /*0184*/ 	.word	0xffffffff


	//   ....[79]....
        /*0188*/ 	.word	0xffffffff


	//   ....[80]....
        /*018c*/ 	.word	0xffffffff


	//   ....[81]....
        /*0190*/ 	.word	0xffffffff


	//   ....[82]....
        /*0194*/ 	.word	0xffffffff


	//   ....[83]....
        /*0198*/ 	.word	0xffffffff


	//   ....[84]....
        /*019c*/ 	.word	0xffffffff


	//   ....[85]....
        /*01a0*/ 	.word	0xffffffff


	//   ....[86]....
        /*01a4*/ 	.word	0xffffffff


	//   ....[87]....
        /*01a8*/ 	.word	0xffffffff


	//   ....[88]....
        /*01ac*/ 	.word	0xffffffff


	//   ....[89]....
        /*01b0*/ 	.word	0xffffffff


	//   ....[90]....
        /*01b4*/ 	.word	0xffffffff


	//   ....[91]....
        /*01b8*/ 	.word	0xffffffff


	//   ....[92]....
        /*01bc*/ 	.word	0xffffffff


	//   ....[93]....
        /*01c0*/ 	.word	0xffffffff


	//   ....[94]....
        /*01c4*/ 	.word	0xffffffff


	//   ....[95]....
        /*01c8*/ 	.word	0xffffffff


	//   ....[96]....
        /*01cc*/ 	.word	0xffffffff


	//   ....[97]....
        /*01d0*/ 	.word	0xffffffff


	//   ....[98]....
        /*01d4*/ 	.word	0xffffffff


	//   ....[99]....
        /*01d8*/ 	.word	0xffffffff


	//   ....[100]....
        /*01dc*/ 	.word	0xffffffff


	//   ....[101]....
        /*01e0*/ 	.word	0xffffffff


	//   ....[102]....
        /*01e4*/ 	.word	0xffffffff


	//   ....[103]....
        /*01e8*/ 	.word	0xffffffff


	//   ....[104]....
        /*01ec*/ 	.word	0xffffffff


	//   ....[105]....
        /*01f0*/ 	.word	0xffffffff


	//   ....[106]....
        /*01f4*/ 	.word	0xffffffff


	//   ....[107]....
        /*01f8*/ 	.word	0xffffffff


	//   ....[108]....
        /*01fc*/ 	.word	0xffffffff


	//   ....[109]....
        /*0200*/ 	.word	0xffffffff


	//   ....[110]....
        /*0204*/ 	.word	0xffffffff


	//   ....[111]....
        /*0208*/ 	.word	0xffffffff


	//   ....[112]....
        /*020c*/ 	.word	0xffffffff


	//   ....[113]....
        /*0210*/ 	.word	0xffffffff


	//   ....[114]....
        /*0214*/ 	.word	0xffffffff


	//   ....[115]....
        /*0218*/ 	.word	0xffffffff


	//   ....[116]....
        /*021c*/ 	.word	0xffffffff


	//   ....[117]....
        /*0220*/ 	.word	0xffffffff


	//   ....[118]....
        /*0224*/ 	.word	0xffffffff


	//   ....[119]....
        /*0228*/ 	.word	0xffffffff


	//   ....[120]....
        /*022c*/ 	.word	0xffffffff


	//   ....[121]....
        /*0230*/ 	.word	0xffffffff


	//   ....[122]....
        /*0234*/ 	.word	0xffffffff


	//   ....[123]....
        /*0238*/ 	.word	0xffffffff


	//   ....[124]....
        /*023c*/ 	.word	0xffffffff


	//   ....[125]....
        /*0240*/ 	.word	0xffffffff


	//   ....[126]....
        /*0244*/ 	.word	0xffffffff


	//   ....[127]....
        /*0248*/ 	.word	0xffffffff


	//   ....[128]....
        /*024c*/ 	.word	0xffffffff


	//   ....[129]....
        /*0250*/ 	.word	0xffffffff


	//   ....[130]....
        /*0254*/ 	.word	0xffffffff


	//   ....[131]....
        /*0258*/ 	.word	0xffffffff


	//   ....[132]....
        /*025c*/ 	.word	0xffffffff


	//   ....[133]....
        /*0260*/ 	.word	0xffffffff


	//   ....[134]....
        /*0264*/ 	.word	0xffffffff


	//   ....[135]....
        /*0268*/ 	.word	0xffffffff


	//   ....[136]....
        /*026c*/ 	.word	0xffffffff


	//   ....[137]....
        /*0270*/ 	.word	0xffffffff


	//   ....[138]....
        /*0274*/ 	.word	0xffffffff


	//   ....[139]....
        /*0278*/ 	.word	0xffffffff


	//   ....[140]....
        /*027c*/ 	.word	0xffffffff


	//   ....[141]....
        /*0280*/ 	.word	0xffffffff


	//   ....[142]....
        /*0284*/ 	.word	0xffffffff


	//   ....[143]....
        /*0288*/ 	.word	0xffffffff


	//   ....[144]....
        /*028c*/ 	.word	0xffffffff


	//   ....[145]....
        /*0290*/ 	.word	0xffffffff


	//   ....[146]....
        /*0294*/ 	.word	0xffffffff


	//   ....[147]....
        /*0298*/ 	.word	0xffffffff


	//   ....[148]....
        /*029c*/ 	.word	0xffffffff


	//   ....[149]....
        /*02a0*/ 	.word	0xffffffff


	//   ....[150]....
        /*02a4*/ 	.word	0xffffffff


	//   ....[151]....
        /*02a8*/ 	.word	0xffffffff


	//   ....[152]....
        /*02ac*/ 	.word	0xffffffff


	//   ....[153]....
        /*02b0*/ 	.word	0xffffffff


	//   ....[154]....
        /*02b4*/ 	.word	0xffffffff


	//   ....[155]....
        /*02b8*/ 	.word	0xffffffff


	//   ....[156]....
        /*02bc*/ 	.word	0xffffffff


	//   ....[157]....
        /*02c0*/ 	.word	0xffffffff


	//   ....[158]....
        /*02c4*/ 	.word	0xffffffff


	//   ....[159]....
        /*02c8*/ 	.word	0xffffffff


	//   ....[160]....
        /*02cc*/ 	.word	0xffffffff


	//   ....[161]....
        /*02d0*/ 	.word	0xffffffff


	//   ....[162]....
        /*02d4*/ 	.word	0xffffffff


	//   ....[163]....
        /*02d8*/ 	.word	0xffffffff


	//   ....[164]....
        /*02dc*/ 	.word	0xffffffff


	//   ....[165]....
        /*02e0*/ 	.word	0xffffffff


	//   ....[166]....
        /*02e4*/ 	.word	0xffffffff


	//   ....[167]....
        /*02e8*/ 	.word	0xffffffff


	//   ....[168]....
        /*02ec*/ 	.word	0xffffffff


	//   ....[169]....
        /*02f0*/ 	.word	0xffffffff


	//   ....[170]....
        /*02f4*/ 	.word	0xffffffff


	//   ....[171]....
        /*02f8*/ 	.word	0xffffffff


	//   ....[172]....
        /*02fc*/ 	.word	0xffffffff


	//   ....[173]....
        /*0300*/ 	.word	0xffffffff


	//   ....[174]....
        /*0304*/ 	.word	0xffffffff


	//   ....[175]....
        /*0308*/ 	.word	0xffffffff


	//   ....[176]....
        /*030c*/ 	.word	0xffffffff


	//   ....[177]....
        /*0310*/ 	.word	0xffffffff


	//   ....[178]....
        /*0314*/ 	.word	0xffffffff


	//   ....[179]....
        /*0318*/ 	.word	0xffffffff


	//   ....[180]....
        /*031c*/ 	.word	0xffffffff


	//   ....[181]....
        /*0320*/ 	.word	0xffffffff


	//   ....[182]....
        /*0324*/ 	.word	0xffffffff


	//   ....[183]....
        /*0328*/ 	.word	0xffffffff


	//   ....[184]....
        /*032c*/ 	.word	0xffffffff


	//   ....[185]....
        /*0330*/ 	.word	0xffffffff


	//   ....[186]....
        /*0334*/ 	.word	0xffffffff


	//   ....[187]....
        /*0338*/ 	.word	0xffffffff


	//   ....[188]....
        /*033c*/ 	.word	0xffffffff


	//   ....[189]....
        /*0340*/ 	.word	0xffffffff


	//   ....[190]....
        /*0344*/ 	.word	0xffffffff


	//   ....[191]....
        /*0348*/ 	.word	0xffffffff


	//   ....[192]....
        /*034c*/ 	.word	0xffffffff


	//   ....[193]....
        /*0350*/ 	.word	0xffffffff


	//   ....[194]....
        /*0354*/ 	.word	0xffffffff


	//   ....[195]....
        /*0358*/ 	.word	0xffffffff


	//   ....[196]....
        /*035c*/ 	.word	0xffffffff


	//   ....[197]....
        /*0360*/ 	.word	0xffffffff


	//   ....[198]....
        /*0364*/ 	.word	0xffffffff


	//   ....[199]....
        /*0368*/ 	.word	0xffffffff


	//   ....[200]....
        /*036c*/ 	.word	0xffffffff


	//   ....[201]....
        /*0370*/ 	.word	0xffffffff


	//   ....[202]....
        /*0374*/ 	.word	0xffffffff


	//   ....[203]....
        /*0378*/ 	.word	0xffffffff


	//   ....[204]....
        /*037c*/ 	.word	0xffffffff


	//   ....[205]....
        /*0380*/ 	.word	0xffffffff


	//   ....[206]....
        /*0384*/ 	.word	0xffffffff


	//   ....[207]....
        /*0388*/ 	.word	0xffffffff


	//   ....[208]....
        /*038c*/ 	.word	0xffffffff


	//   ....[209]....
        /*0390*/ 	.word	0xffffffff


	//   ....[210]....
        /*0394*/ 	.word	0xffffffff


	//   ....[211]....
        /*0398*/ 	.word	0xffffffff


	//   ....[212]....
        /*039c*/ 	.word	0xffffffff


	//   ....[213]....
        /*03a0*/ 	.word	0xffffffff


	//   ....[214]....
        /*03a4*/ 	.word	0xffffffff


	//   ....[215]....
        /*03a8*/ 	.word	0xffffffff


	//   ....[216]....
        /*03ac*/ 	.word	0xffffffff


	//   ....[217]....
        /*03b0*/ 	.word	0xffffffff


	//   ....[218]....
        /*03b4*/ 	.word	0xffffffff


	//   ....[219]....
        /*03b8*/ 	.word	0xffffffff


	//   ....[220]....
        /*03bc*/ 	.word	0xffffffff


	//   ....[221]....
        /*03c0*/ 	.word	0xffffffff


	//   ....[222]....
        /*03c4*/ 	.word	0xffffffff


	//   ....[223]....
        /*03c8*/ 	.word	0xffffffff


	//   ....[224]....
        /*03cc*/ 	.word	0xffffffff


	//   ....[225]....
        /*03d0*/ 	.word	0xffffffff


	//   ....[226]....
        /*03d4*/ 	.word	0xffffffff


	//   ....[227]....
        /*03d8*/ 	.word	0xffffffff


	//   ....[228]....
        /*03dc*/ 	.word	0xffffffff


	//   ....[229]....
        /*03e0*/ 	.word	0xffffffff


	//   ....[230]....
        /*03e4*/ 	.word	0xffffffff


	//   ....[231]....
        /*03e8*/ 	.word	0xffffffff


	//   ....[232]....
        /*03ec*/ 	.word	0xffffffff


	//   ....[233]....
        /*03f0*/ 	.word	0xffffffff


	//   ....[234]....
        /*03f4*/ 	.word	0xffffffff


	//   ....[235]....
        /*03f8*/ 	.word	0xffffffff


	//   ....[236]....
        /*03fc*/ 	.word	0xffffffff


	//   ....[237]....
        /*0400*/ 	.word	0xffffffff


	//   ....[238]....
        /*0404*/ 	.word	0xffffffff


	//   ....[239]....
        /*0408*/ 	.word	0xffffffff


	//   ....[240]....
        /*040c*/ 	.word	0xffffffff


	//   ....[241]....
        /*0410*/ 	.word	0xffffffff


	//   ....[242]....
        /*0414*/ 	.word	0xffffffff


	//   ....[243]....
        /*0418*/ 	.word	0xffffffff


	//   ....[244]....
        /*041c*/ 	.word	0xffffffff


	//   ....[245]....
        /*0420*/ 	.word	0xffffffff


	//   ....[246]....
        /*0424*/ 	.word	0xffffffff


	//   ....[247]....
        /*0428*/ 	.word	0xffffffff


	//   ....[248]....
        /*042c*/ 	.word	0xffffffff


	//   ....[249]....
        /*0430*/ 	.word	0xffffffff


	//   ....[250]....
        /*0434*/ 	.word	0xffffffff


	//   ....[251]....
        /*0438*/ 	.word	0xffffffff


	//   ....[252]....
        /*043c*/ 	.word	0xffffffff


	//   ....[253]....
        /*0440*/ 	.word	0xffffffff


	//   ....[254]....
        /*0444*/ 	.word	0xffffffff


	//   ....[255]....
        /*0448*/ 	.word	0xffffffff


	//   ....[0]....
        /*044c*/ 	.word	0xffffffff


	//   ....[1]....
        /*0450*/ 	.word	0xffffffff


	//   ....[2]....
        /*0454*/ 	.word	0xffffffff


	//   ....[3]....
        /*0458*/ 	.word	0xffffffff


	//   ....[4]....
        /*045c*/ 	.word	0xffffffff


	//   ....[5]....
        /*0460*/ 	.word	0xffffffff


	//   ....[6]....
        /*0464*/ 	.word	0xffffffff


	//   ....[7]....
        /*0468*/ 	.word	0xffffffff


	//   ....[8]....
        /*046c*/ 	.word	0xffffffff


	//   ....[9]....
        /*0470*/ 	.word	0xffffffff


	//   ....[10]....
        /*0474*/ 	.word	0xffffffff


	//   ....[11]....
        /*0478*/ 	.word	0xffffffff


	//   ....[12]....
        /*047c*/ 	.word	0xffffffff


	//   ....[13]....
        /*0480*/ 	.word	0xffffffff


	//   ....[14]....
        /*0484*/ 	.word	0xffffffff


	//   ....[15]....
        /*0488*/ 	.word	0xffffffff


	//   ....[16]....
        /*048c*/ 	.word	0xffffffff


	//   ....[17]....
        /*0490*/ 	.word	0xffffffff


	//   ....[18]....
        /*0494*/ 	.word	0xffffffff


	//   ....[19]....
        /*0498*/ 	.word	0xffffffff


	//   ....[20]....
        /*049c*/ 	.word	0xffffffff


	//   ....[21]....
        /*04a0*/ 	.word	0xffffffff


	//   ....[22]....
        /*04a4*/ 	.word	0xffffffff


	//   ....[23]....
        /*04a8*/ 	.word	0xffffffff


	//   ....[24]....
        /*04ac*/ 	.word	0xffffffff


	//   ....[25]....
        /*04b0*/ 	.word	0xffffffff


	//   ....[26]....
        /*04b4*/ 	.word	0xffffffff


	//   ....[27]....
        /*04b8*/ 	.word	0xffffffff


	//   ....[28]....
        /*04bc*/ 	.word	0xffffffff


	//   ....[29]....
        /*04c0*/ 	.word	0xffffffff


	//   ....[30]....
        /*04c4*/ 	.word	0xffffffff


	//   ....[31]....
        /*04c8*/ 	.word	0xffffffff


	//   ....[32]....
        /*04cc*/ 	.word	0xffffffff


	//   ....[33]....
        /*04d0*/ 	.word	0xffffffff


	//   ....[34]....
        /*04d4*/ 	.word	0xffffffff


	//   ....[35]....
        /*04d8*/ 	.word	0xffffffff


	//   ....[36]....
        /*04dc*/ 	.word	0xffffffff


	//   ....[37]....
        /*04e0*/ 	.word	0xffffffff


	//   ....[38]....
        /*04e4*/ 	.word	0xffffffff


	//   ....[39]....
        /*04e8*/ 	.word	0xffffffff


	//   ....[40]....
        /*04ec*/ 	.word	0xffffffff


	//   ....[41]....
        /*04f0*/ 	.word	0xffffffff


	//   ....[42]....
        /*04f4*/ 	.word	0xffffffff


	//   ....[43]....
        /*04f8*/ 	.word	0xffffffff


	//   ....[44]....
        /*04fc*/ 	.word	0xffffffff


	//   ....[45]....
        /*0500*/ 	.word	0xffffffff


	//   ....[46]....
        /*0504*/ 	.word	0xffffffff


	//   ....[47]....
        /*0508*/ 	.word	0xffffffff


	//   ....[48]....
        /*050c*/ 	.word	0xffffffff


	//   ....[49]....
        /*0510*/ 	.word	0xffffffff


	//   ....[50]....
        /*0514*/ 	.word	0xffffffff


	//   ....[51]....
        /*0518*/ 	.word	0xffffffff


	//   ....[52]....
        /*051c*/ 	.word	0xffffffff


	//   ....[53]....
        /*0520*/ 	.word	0xffffffff


	//   ....[54]....
        /*0524*/ 	.word	0xffffffff


	//   ....[55]....
        /*0528*/ 	.word	0xffffffff


	//   ....[56]....
        /*052c*/ 	.word	0xffffffff


	//   ....[57]....
        /*0530*/ 	.word	0xffffffff


	//   ....[58]....
        /*0534*/ 	.word	0xffffffff


	//   ....[59]....
        /*0538*/ 	.word	0xffffffff


	//   ....[60]....
        /*053c*/ 	.word	0xffffffff


	//   ....[61]....
        /*0540*/ 	.word	0xffffffff


	//   ....[62]....
        /*0544*/ 	.word	0xffffffff


	//   ....[63]....
        /*0548*/ 	.word	0xffffffff


	//   ....[64]....
        /*054c*/ 	.word	0xffffffff


	//   ....[65]....
        /*0550*/ 	.word	0xffffffff


	//   ....[66]....
        /*0554*/ 	.word	0xffffffff


	//   ....[67]....
        /*0558*/ 	.word	0xffffffff


	//   ....[68]....
        /*055c*/ 	.word	0xffffffff


	//   ....[69]....
        /*0560*/ 	.word	0xffffffff


	//   ....[70]....
        /*0564*/ 	.word	0xffffffff


	//   ....[71]....
        /*0568*/ 	.word	0xffffffff


	//   ....[72]....
        /*056c*/ 	.word	0xffffffff


	//   ....[73]....
        /*0570*/ 	.word	0xffffffff


	//   ....[74]....
        /*0574*/ 	.word	0xffffffff


	//   ....[75]....
        /*0578*/ 	.word	0xffffffff


	//   ....[76]....
        /*057c*/ 	.word	0xffffffff


	//   ....[77]....
        /*0580*/ 	.word	0xffffffff


	//   ....[78]....
        /*0584*/ 	.word	0xffffffff


	//   ....[79]....
        /*0588*/ 	.word	0xffffffff


	//   ....[80]....
        /*058c*/ 	.word	0xffffffff


	//   ....[81]....
        /*0590*/ 	.word	0xffffffff


	//   ....[82]....
        /*0594*/ 	.word	0xffffffff


	//   ....[83]....
        /*0598*/ 	.word	0xffffffff


	//   ....[84]....
        /*059c*/ 	.word	0xffffffff


	//   ....[85]....
        /*05a0*/ 	.word	0xffffffff


	//   ....[86]....
        /*05a4*/ 	.word	0xffffffff


	//   ....[87]....
        /*05a8*/ 	.word	0xffffffff


	//   ....[88]....
        /*05ac*/ 	.word	0xffffffff


	//   ....[89]....
        /*05b0*/ 	.word	0xffffffff


	//   ....[90]....
        /*05b4*/ 	.word	0xffffffff


	//   ....[91]....
        /*05b8*/ 	.word	0xffffffff


	//   ....[92]....
        /*05bc*/ 	.word	0xffffffff


	//   ....[93]....
        /*05c0*/ 	.word	0xffffffff


	//   ....[94]....
        /*05c4*/ 	.word	0xffffffff


	//   ....[95]....
        /*05c8*/ 	.word	0xffffffff


	//   ....[96]....
        /*05cc*/ 	.word	0xffffffff


	//   ....[97]....
        /*05d0*/ 	.word	0xffffffff


	//   ....[98]....
        /*05d4*/ 	.word	0xffffffff


	//   ....[99]....
        /*05d8*/ 	.word	0xffffffff


	//   ....[100]....
        /*05dc*/ 	.word	0xffffffff


	//   ....[101]....
        /*05e0*/ 	.word	0xffffffff


	//   ....[102]....
        /*05e4*/ 	.word	0xffffffff


	//   ....[103]....
        /*05e8*/ 	.word	0xffffffff


	//   ....[104]....
        /*05ec*/ 	.word	0xffffffff


	//   ....[105]....
        /*05f0*/ 	.word	0xffffffff


	//   ....[106]....
        /*05f4*/ 	.word	0xffffffff


	//   ....[107]....
        /*05f8*/ 	.word	0xffffffff


	//   ....[108]....
        /*05fc*/ 	.word	0xffffffff


	//   ....[109]....
        /*0600*/ 	.word	0xffffffff


	//   ....[110]....
        /*0604*/ 	.word	0xffffffff


	//   ....[111]....
        /*0608*/ 	.word	0xffffffff


	//   ....[112]....
        /*060c*/ 	.word	0xffffffff


	//   ....[113]....
        /*0610*/ 	.word	0xffffffff


	//   ....[114]....
        /*0614*/ 	.word	0xffffffff


	//   ....[115]....
        /*0618*/ 	.word	0xffffffff


	//   ....[116]....
        /*061c*/ 	.word	0xffffffff


	//   ....[117]....
        /*0620*/ 	.word	0xffffffff


	//   ....[118]....
        /*0624*/ 	.word	0xffffffff


	//   ....[119]....
        /*0628*/ 	.word	0xffffffff


	//   ....[120]....
        /*062c*/ 	.word	0xffffffff


	//   ....[121]....
        /*0630*/ 	.word	0xffffffff


	//   ....[122]....
        /*0634*/ 	.word	0xffffffff


	//   ....[123]....
        /*0638*/ 	.word	0xffffffff


	//   ....[124]....
        /*063c*/ 	.word	0xffffffff


	//   ....[125]....
        /*0640*/ 	.word	0xffffffff


	//   ....[126]....
        /*0644*/ 	.word	0xffffffff


	//   ....[127]....
        /*0648*/ 	.word	0xffffffff


	//   ....[128]....
        /*064c*/ 	.word	0xffffffff


	//   ....[129]....
        /*0650*/ 	.word	0xffffffff


	//   ....[130]....
        /*0654*/ 	.word	0xffffffff


	//   ....[131]....
        /*0658*/ 	.word	0xffffffff


	//   ....[132]....
        /*065c*/ 	.word	0xffffffff


	//   ....[133]....
        /*0660*/ 	.word	0xffffffff


	//   ....[134]....
        /*0664*/ 	.word	0xffffffff


	//   ....[135]....
        /*0668*/ 	.word	0xffffffff


	//   ....[136]....
        /*066c*/ 	.word	0xffffffff


	//   ....[137]....
        /*0670*/ 	.word	0xffffffff


	//   ....[138]....
        /*0674*/ 	.word	0xffffffff


	//   ....[139]....
        /*0678*/ 	.word	0xffffffff


	//   ....[140]....
        /*067c*/ 	.word	0xffffffff


	//   ....[141]....
        /*0680*/ 	.word	0xffffffff


	//   ....[142]....
        /*0684*/ 	.word	0xffffffff


	//   ....[143]....
        /*0688*/ 	.word	0xffffffff


	//   ....[144]....
        /*068c*/ 	.word	0xffffffff


	//   ....[145]....
        /*0690*/ 	.word	0xffffffff


	//   ....[146]....
        /*0694*/ 	.word	0xffffffff


	//   ....[147]....
        /*0698*/ 	.word	0xffffffff


	//   ....[148]....
        /*069c*/ 	.word	0xffffffff


	//   ....[149]....
        /*06a0*/ 	.word	0xffffffff


	//   ....[150]....
        /*06a4*/ 	.word	0xffffffff


	//   ....[151]....
        /*06a8*/ 	.word	0xffffffff


	//   ....[152]....
        /*06ac*/ 	.word	0xffffffff


	//   ....[153]....
        /*06b0*/ 	.word	0xffffffff


	//   ....[154]....
        /*06b4*/ 	.word	0xffffffff


	//   ....[155]....
        /*06b8*/ 	.word	0xffffffff


	//   ....[156]....
        /*06bc*/ 	.word	0xffffffff


	//   ....[157]....
        /*06c0*/ 	.word	0xffffffff


	//   ....[158]....
        /*06c4*/ 	.word	0xffffffff


	//   ....[159]....
        /*06c8*/ 	.word	0xffffffff


	//   ....[160]....
        /*06cc*/ 	.word	0xffffffff


	//   ....[161]....
        /*06d0*/ 	.word	0xffffffff


	//   ....[162]....
        /*06d4*/ 	.word	0xffffffff


	//   ....[163]....
        /*06d8*/ 	.word	0xffffffff


	//   ....[164]....
        /*06dc*/ 	.word	0xffffffff


	//   ....[165]....
        /*06e0*/ 	.word	0xffffffff


	//   ....[166]....
        /*06e4*/ 	.word	0xffffffff


	//   ....[167]....
        /*06e8*/ 	.word	0xffffffff


	//   ....[168]....
        /*06ec*/ 	.word	0xffffffff


	//   ....[169]....
        /*06f0*/ 	.word	0xffffffff


	//   ....[170]....
        /*06f4*/ 	.word	0xffffffff


	//   ....[171]....
        /*06f8*/ 	.word	0xffffffff


	//   ....[172]....
        /*06fc*/ 	.word	0xffffffff


	//   ....[173]....
        /*0700*/ 	.word	0xffffffff


	//   ....[174]....
        /*0704*/ 	.word	0xffffffff


	//   ....[175]....
        /*0708*/ 	.word	0xffffffff


	//   ....[176]....
        /*070c*/ 	.word	0xffffffff


	//   ....[177]....
        /*0710*/ 	.word	0xffffffff


	//   ....[178]....
        /*0714*/ 	.word	0xffffffff


	//   ....[179]....
        /*0718*/ 	.word	0xffffffff


	//   ....[180]....
        /*071c*/ 	.word	0xffffffff


	//   ....[181]....
        /*0720*/ 	.word	0xffffffff


	//   ....[182]....
        /*0724*/ 	.word	0xffffffff


	//   ....[183]....
        /*0728*/ 	.word	0xffffffff


	//   ....[184]....
        /*072c*/ 	.word	0xffffffff


	//   ....[185]....
        /*0730*/ 	.word	0xffffffff


	//   ....[186]....
        /*0734*/ 	.word	0xffffffff


	//   ....[187]....
        /*0738*/ 	.word	0xffffffff


	//   ....[188]....
        /*073c*/ 	.word	0xffffffff


	//   ....[189]....
        /*0740*/ 	.word	0xffffffff


	//   ....[190]....
        /*0744*/ 	.word	0xffffffff


	//   ....[191]....
        /*0748*/ 	.word	0xffffffff


	//   ....[192]....
        /*074c*/ 	.word	0xffffffff


	//   ....[193]....
        /*0750*/ 	.word	0xffffffff


	//   ....[194]....
        /*0754*/ 	.word	0xffffffff


	//   ....[195]....
        /*0758*/ 	.word	0xffffffff


	//   ....[196]....
        /*075c*/ 	.word	0xffffffff


	//   ....[197]....
        /*0760*/ 	.word	0xffffffff


	//   ....[198]....
        /*0764*/ 	.word	0xffffffff


	//   ....[199]....
        /*0768*/ 	.word	0xffffffff


	//   ....[200]....
        /*076c*/ 	.word	0xffffffff


	//   ....[201]....
        /*0770*/ 	.word	0xffffffff


	//   ....[202]....
        /*0774*/ 	.word	0xffffffff


	//   ....[203]....
        /*0778*/ 	.word	0xffffffff


	//   ....[204]....
        /*077c*/ 	.word	0xffffffff


	//   ....[205]....
        /*0780*/ 	.word	0xffffffff


	//   ....[206]....
        /*0784*/ 	.word	0xffffffff


	//   ....[207]....
        /*0788*/ 	.word	0xffffffff


	//   ....[208]....
        /*078c*/ 	.word	0xffffffff


	//   ....[209]....
        /*0790*/ 	.word	0xffffffff


	//   ....[210]....
        /*0794*/ 	.word	0xffffffff


	//   ....[211]....
        /*0798*/ 	.word	0xffffffff


	//   ....[212]....
        /*079c*/ 	.word	0xffffffff


	//   ....[213]....
        /*07a0*/ 	.word	0xffffffff


	//   ....[214]....
        /*07a4*/ 	.word	0xffffffff


	//   ....[215]....
        /*07a8*/ 	.word	0xffffffff


	//   ....[216]....
        /*07ac*/ 	.word	0xffffffff


	//   ....[217]....
        /*07b0*/ 	.word	0xffffffff


	//   ....[218]....
        /*07b4*/ 	.word	0xffffffff


	//   ....[219]....
        /*07b8*/ 	.word	0xffffffff


	//   ....[220]....
        /*07bc*/ 	.word	0xffffffff


	//   ....[221]....
        /*07c0*/ 	.word	0xffffffff


	//   ....[222]....
        /*07c4*/ 	.word	0xffffffff


	//   ....[223]....
        /*07c8*/ 	.word	0xffffffff


	//   ....[224]....
        /*07cc*/ 	.word	0xffffffff


	//   ....[225]....
        /*07d0*/ 	.word	0xffffffff


	//   ....[226]....
        /*07d4*/ 	.word	0xffffffff


	//   ....[227]....
        /*07d8*/ 	.word	0xffffffff


	//   ....[228]....
        /*07dc*/ 	.word	0xffffffff


	//   ....[229]....
        /*07e0*/ 	.word	0xffffffff


	//   ....[230]....
        /*07e4*/ 	.word	0xffffffff


	//   ....[231]....
        /*07e8*/ 	.word	0xffffffff


	//   ....[232]....
        /*07ec*/ 	.word	0xffffffff


	//   ....[233]....
        /*07f0*/ 	.word	0xffffffff


	//   ....[234]....
        /*07f4*/ 	.word	0xffffffff


	//   ....[235]....
        /*07f8*/ 	.word	0xffffffff


	//   ....[236]....
        /*07fc*/ 	.word	0xffffffff


	//   ....[237]....
        /*0800*/ 	.word	0xffffffff


	//   ....[238]....
        /*0804*/ 	.word	0xffffffff


	//   ....[239]....
        /*0808*/ 	.word	0xffffffff


	//   ....[240]....
        /*080c*/ 	.word	0xffffffff


	//   ....[241]....
        /*0810*/ 	.word	0xffffffff


	//   ....[242]....
        /*0814*/ 	.word	0xffffffff


	//   ....[243]....
        /*0818*/ 	.word	0xffffffff


	//   ....[244]....
        /*081c*/ 	.word	0xffffffff


	//   ....[245]....
        /*0820*/ 	.word	0xffffffff


	//   ....[246]....
        /*0824*/ 	.word	0xffffffff


	//   ....[247]....
        /*0828*/ 	.word	0xffffffff


	//   ....[248]....
        /*082c*/ 	.word	0xffffffff


	//   ....[249]....
        /*0830*/ 	.word	0xffffffff


	//   ....[250]....
        /*0834*/ 	.word	0xffffffff


	//   ....[251]....
        /*0838*/ 	.word	0xffffffff


	//   ....[252]....
        /*083c*/ 	.word	0xffffffff


	//   ....[253]....
        /*0840*/ 	.word	0xffffffff


	//   ....[254]....
        /*0844*/ 	.word	0xffffffff


	//   ....[255]....
        /*0848*/ 	.word	0xffffffff


	//   ....[0]....
        /*084c*/ 	.word	0xffffffff


	//   ....[1]....
        /*0850*/ 	.word	0xffffffff


	//   ....[2]....
        /*0854*/ 	.word	0xffffffff


	//   ....[3]....
        /*0858*/ 	.word	0xffffffff


	//   ....[4]....
        /*085c*/ 	.word	0xffffffff


	//   ....[5]....
        /*0860*/ 	.word	0xffffffff


	//   ....[6]....
        /*0864*/ 	.word	0xffffffff


	//   ....[7]....
        /*0868*/ 	.word	0xffffffff


	//   ....[8]....
        /*086c*/ 	.word	0xffffffff


	//   ....[9]....
        /*0870*/ 	.word	0xffffffff


	//   ....[10]....
        /*0874*/ 	.word	0xffffffff


	//   ....[11]....
        /*0878*/ 	.word	0xffffffff


	//   ....[12]....
        /*087c*/ 	.word	0xffffffff


	//   ....[13]....
        /*0880*/ 	.word	0xffffffff


	//   ....[14]....
        /*0884*/ 	.word	0xffffffff


	//   ....[15]....
        /*0888*/ 	.word	0xffffffff


	//   ....[16]....
        /*088c*/ 	.word	0xffffffff


	//   ....[17]....
        /*0890*/ 	.word	0xffffffff


	//   ....[18]....
        /*0894*/ 	.word	0xffffffff


	//   ....[19]....
        /*0898*/ 	.word	0xffffffff


	//   ....[20]....
        /*089c*/ 	.word	0xffffffff


	//   ....[21]....
        /*08a0*/ 	.word	0xffffffff


	//   ....[22]....
        /*08a4*/ 	.word	0xffffffff


	//   ....[23]....
        /*08a8*/ 	.word	0xffffffff


	//   ....[24]....
        /*08ac*/ 	.word	0xffffffff


	//   ....[25]....
        /*08b0*/ 	.word	0xffffffff


	//   ....[26]....
        /*08b4*/ 	.word	0xffffffff


	//   ....[27]....
        /*08b8*/ 	.word	0xffffffff


	//   ....[28]....
        /*08bc*/ 	.word	0xffffffff


	//   ....[29]....
        /*08c0*/ 	.word	0xffffffff


	//   ....[30]....
        /*08c4*/ 	.word	0xffffffff


	//   ....[31]....
        /*08c8*/ 	.word	0xffffffff


	//   ....[32]....
        /*08cc*/ 	.word	0xffffffff


	//   ....[33]....
        /*08d0*/ 	.word	0xffffffff


	//   ....[34]....
        /*08d4*/ 	.word	0xffffffff


	//   ....[35]....
        /*08d8*/ 	.word	0xffffffff


	//   ....[36]....
        /*08dc*/ 	.word	0xffffffff


	//   ....[37]....
        /*08e0*/ 	.word	0xffffffff


	//   ....[38]....
        /*08e4*/ 	.word	0xffffffff


	//   ....[39]....
        /*08e8*/ 	.word	0xffffffff


	//   ....[40]....
        /*08ec*/ 	.word	0xffffffff


	//   ....[41]....
        /*08f0*/ 	.word	0xffffffff


	//   ....[42]....
        /*08f4*/ 	.word	0xffffffff


	//   ....[43]....
        /*08f8*/ 	.word	0xffffffff


	//   ....[44]....
        /*08fc*/ 	.word	0xffffffff


	//   ....[45]....
        /*0900*/ 	.word	0xffffffff


	//   ....[46]....
        /*0904*/ 	.word	0xffffffff


	//   ....[47]....
        /*0908*/ 	.word	0xffffffff


	//   ....[48]....
        /*090c*/ 	.word	0xffffffff


	//   ....[49]....
        /*0910*/ 	.word	0xffffffff


	//   ....[50]....
        /*0914*/ 	.word	0xffffffff


	//   ....[51]....
        /*0918*/ 	.word	0xffffffff


	//   ....[52]....
        /*091c*/ 	.word	0xffffffff


	//   ....[53]....
        /*0920*/ 	.word	0xffffffff


	//   ....[54]....
        /*0924*/ 	.word	0xffffffff


	//   ....[55]....
        /*0928*/ 	.word	0xffffffff


	//   ....[56]....
        /*092c*/ 	.word	0xffffffff


	//   ....[57]....
        /*0930*/ 	.word	0xffffffff


	//   ....[58]....
        /*0934*/ 	.word	0xffffffff


	//   ....[59]....
        /*0938*/ 	.word	0xffffffff


	//   ....[60]....
        /*093c*/ 	.word	0xffffffff


	//   ....[61]....
        /*0940*/ 	.word	0xffffffff


	//   ....[62]....
        /*0944*/ 	.word	0xffffffff


	//   ....[63]....
        /*0948*/ 	.word	0xffffffff


	//   ....[64]....
        /*094c*/ 	.word	0xffffffff


	//   ....[65]....
        /*0950*/ 	.word	0xffffffff


	//   ....[66]....
        /*0954*/ 	.word	0xffffffff


	//   ....[67]....
        /*0958*/ 	.word	0xffffffff


	//   ....[68]....
        /*095c*/ 	.word	0xffffffff


	//   ....[69]....
        /*0960*/ 	.word	0xffffffff


	//   ....[70]....
        /*0964*/ 	.word	0xffffffff


	//   ....[71]....
        /*0968*/ 	.word	0xffffffff


	//   ....[72]....
        /*096c*/ 	.word	0xffffffff


	//   ....[73]....
        /*0970*/ 	.word	0xffffffff


	//   ....[74]....
        /*0974*/ 	.word	0xffffffff


	//   ....[75]....
        /*0978*/ 	.word	0xffffffff


	//   ....[76]....
        /*097c*/ 	.word	0xffffffff


	//   ....[77]....
        /*0980*/ 	.word	0xffffffff


	//   ....[78]....
        /*0984*/ 	.word	0xffffffff


	//   ....[79]....
        /*0988*/ 	.word	0xffffffff


	//   ....[80]....
        /*098c*/ 	.word	0xffffffff


	//   ....[81]....
        /*0990*/ 	.word	0xffffffff


	//   ....[82]....
        /*0994*/ 	.word	0xffffffff


	//   ....[83]....
        /*0998*/ 	.word	0xffffffff


	//   ....[84]....
        /*099c*/ 	.word	0xffffffff


	//   ....[85]....
        /*09a0*/ 	.word	0xffffffff


	//   ....[86]....
        /*09a4*/ 	.word	0xffffffff


	//   ....[87]....
        /*09a8*/ 	.word	0xffffffff


	//   ....[88]....
        /*09ac*/ 	.word	0xffffffff


	//   ....[89]....
        /*09b0*/ 	.word	0xffffffff


	//   ....[90]....
        /*09b4*/ 	.word	0xffffffff


	//   ....[91]....
        /*09b8*/ 	.word	0xffffffff


	//   ....[92]....
        /*09bc*/ 	.word	0xffffffff


	//   ....[93]....
        /*09c0*/ 	.word	0xffffffff


	//   ....[94]....
        /*09c4*/ 	.word	0xffffffff


	//   ....[95]....
        /*09c8*/ 	.word	0xffffffff


	//   ....[96]....
        /*09cc*/ 	.word	0xffffffff


	//   ....[97]....
        /*09d0*/ 	.word	0xffffffff


	//   ....[98]....
        /*09d4*/ 	.word	0xffffffff


	//   ....[99]....
        /*09d8*/ 	.word	0xffffffff


	//   ....[100]....
        /*09dc*/ 	.word	0xffffffff


	//   ....[101]....
        /*09e0*/ 	.word	0xffffffff


	//   ....[102]....
        /*09e4*/ 	.word	0xffffffff


	//   ....[103]....
        /*09e8*/ 	.word	0xffffffff


	//   ....[104]....
        /*09ec*/ 	.word	0xffffffff


	//   ....[105]....
        /*09f0*/ 	.word	0xffffffff


	//   ....[106]....
        /*09f4*/ 	.word	0xffffffff


	//   ....[107]....
        /*09f8*/ 	.word	0xffffffff


	//   ....[108]....
        /*09fc*/ 	.word	0xffffffff


	//   ....[109]....
        /*0a00*/ 	.word	0xffffffff


	//   ....[110]....
        /*0a04*/ 	.word	0xffffffff


	//   ....[111]....
        /*0a08*/ 	.word	0xffffffff


	//   ....[112]....
        /*0a0c*/ 	.word	0xffffffff


	//   ....[113]....
        /*0a10*/ 	.word	0xffffffff


	//   ....[114]....
        /*0a14*/ 	.word	0xffffffff


	//   ....[115]....
        /*0a18*/ 	.word	0xffffffff


	//   ....[116]....
        /*0a1c*/ 	.word	0xffffffff


	//   ....[117]....
        /*0a20*/ 	.word	0xffffffff


	//   ....[118]....
        /*0a24*/ 	.word	0xffffffff


	//   ....[119]....
        /*0a28*/ 	.word	0xffffffff


	//   ....[120]....
        /*0a2c*/ 	.word	0xffffffff


	//   ....[121]....
        /*0a30*/ 	.word	0xffffffff


	//   ....[122]....
        /*0a34*/ 	.word	0xffffffff


	//   ....[123]....
        /*0a38*/ 	.word	0xffffffff


	//   ....[124]....
        /*0a3c*/ 	.word	0xffffffff


	//   ....[125]....
        /*0a40*/ 	.word	0xffffffff


	//   ....[126]....
        /*0a44*/ 	.word	0xffffffff


	//   ....[127]....
        /*0a48*/ 	.word	0xffffffff


	//----- nvinfo : EIATTR_COOP_GROUP_INSTR_OFFSETS
	.align		4
.L_304:
        /*0a4c*/ 	.byte	0x04, 0x28
        /*0a4e*/ 	.short	(.L_306 - .L_305)


	//   ....[0]....
.L_305:
        /*0a50*/ 	.word	0x0006ff00


	//   ....[1]....
        /*0a54*/ 	.word	0x0006ff20


	//   ....[2]....
        /*0a58*/ 	.word	0x0006ff30


	//   ....[3]....
        /*0a5c*/ 	.word	0x0006ff40


	//   ....[4]....
        /*0a60*/ 	.word	0x0006ff50


	//   ....[5]....
        /*0a64*/ 	.word	0x0006ff60


	//   ....[6]....
        /*0a68*/ 	.word	0x0006ff70


	//   ....[7]....
        /*0a6c*/ 	.word	0x0006ff90


	//   ....[8]....
        /*0a70*/ 	.word	0x0006ffa0


	//   ....[9]....
        /*0a74*/ 	.word	0x0006ffb0


	//   ....[10]....
        /*0a78*/ 	.word	0x0006ffc0


	//   ....[11]....
        /*0a7c*/ 	.word	0x0006ffd0


	//   ....[12]....
        /*0a80*/ 	.word	0x0006ffe0


	//   ....[13]....
        /*0a84*/ 	.word	0x0006fff0


	//   ....[14]....
        /*0a88*/ 	.word	0x00070000


	//   ....[15]....
        /*0a8c*/ 	.word	0x00070010


	//   ....[16]....
        /*0a90*/ 	.word	0x00070020


	//   ....[17]....
        /*0a94*/ 	.word	0x00070030


	//   ....[18]....
        /*0a98*/ 	.word	0x00070040


	//   ....[19]....
        /*0a9c*/ 	.word	0x00070050


	//   ....[20]....
        /*0aa0*/ 	.word	0x00070060


	//   ....[21]....
        /*0aa4*/ 	.word	0x00070070


	//   ....[22]....
        /*0aa8*/ 	.word	0x00070080


	//   ....[23]....
        /*0aac*/ 	.word	0x00070090


	//   ....[24]....
        /*0ab0*/ 	.word	0x000700a0


	//   ....[25]....
        /*0ab4*/ 	.word	0x000700b0


	//   ....[26]....
        /*0ab8*/ 	.word	0x000700c0


	//   ....[27]....
        /*0abc*/ 	.word	0x000700d0


	//   ....[28]....
        /*0ac0*/ 	.word	0x000700e0


	//   ....[29]....
        /*0ac4*/ 	.word	0x000700f0


	//   ....[30]....
        /*0ac8*/ 	.word	0x00070100


	//   ....[31]....
        /*0acc*/ 	.word	0x00070110


	//   ....[32]....
        /*0ad0*/ 	.word	0x00070120


	//   ....[33]....
        /*0ad4*/ 	.word	0x00070130


	//   ....[34]....
        /*0ad8*/ 	.word	0x00070150


	//   ....[35]....
        /*0adc*/ 	.word	0x00070160


	//   ....[36]....
        /*0ae0*/ 	.word	0x00070260


	//   ....[37]....
        /*0ae4*/ 	.word	0x00070270


	//   ....[38]....
        /*0ae8*/ 	.word	0x00070280


	//   ....[39]....
        /*0aec*/ 	.word	0x00070290


	//   ....[40]....
        /*0af0*/ 	.word	0x000702a0


	//   ....[41]....
        /*0af4*/ 	.word	0x000702b0


	//   ....[42]....
        /*0af8*/ 	.word	0x000702c0


	//   ....[43]....
        /*0afc*/ 	.word	0x000702d0


	//   ....[44]....
        /*0b00*/ 	.word	0x000702e0


	//   ....[45]....
        /*0b04*/ 	.word	0x000702f0


	//   ....[46]....
        /*0b08*/ 	.word	0x00070300


	//   ....[47]....
        /*0b0c*/ 	.word	0x00070310


	//   ....[48]....
        /*0b10*/ 	.word	0x00070320


	//   ....[49]....
        /*0b14*/ 	.word	0x00070330


	//   ....[50]....
        /*0b18*/ 	.word	0x00070340


	//   ....[51]....
        /*0b1c*/ 	.word	0x00070350


	//   ....[52]....
        /*0b20*/ 	.word	0x00070360


	//   ....[53]....
        /*0b24*/ 	.word	0x00070370


	//   ....[54]....
        /*0b28*/ 	.word	0x00070380


	//   ....[55]....
        /*0b2c*/ 	.word	0x00070390


	//   ....[56]....
        /*0b30*/ 	.word	0x000703a0


	//   ....[57]....
        /*0b34*/ 	.word	0x000703b0


	//   ....[58]....
        /*0b38*/ 	.word	0x000703c0


	//   ....[59]....
        /*0b3c*/ 	.word	0x000703d0


	//   ....[60]....
        /*0b40*/ 	.word	0x000703e0


	//   ....[61]....
        /*0b44*/ 	.word	0x000703f0


	//   ....[62]....
        /*0b48*/ 	.word	0x00070400


	//   ....[63]....
        /*0b4c*/ 	.word	0x00070410


	//   ....[64]....
        /*0b50*/ 	.word	0x00070420


	//   ....[65]....
        /*0b54*/ 	.word	0x00070430


	//   ....[66]....
        /*0b58*/ 	.word	0x00070450


	//   ....[67]....
        /*0b5c*/ 	.word	0x00070460


	//   ....[68]....
        /*0b60*/ 	.word	0x00070560


	//   ....[69]....
        /*0b64*/ 	.word	0x00070570


	//   ....[70]....
        /*0b68*/ 	.word	0x00070580


	//   ....[71]....
        /*0b6c*/ 	.word	0x00070590


	//   ....[72]....
        /*0b70*/ 	.word	0x000705a0


	//   ....[73]....
        /*0b74*/ 	.word	0x000705b0


	//   ....[74]....
        /*0b78*/ 	.word	0x000705c0


	//   ....[75]....
        /*0b7c*/ 	.word	0x000705d0


	//   ....[76]....
        /*0b80*/ 	.word	0x000705e0


	//   ....[77]....
        /*0b84*/ 	.word	0x000705f0


	//   ....[78]....
        /*0b88*/ 	.word	0x00070600


	//   ....[79]....
        /*0b8c*/ 	.word	0x00070610


	//   ....[80]....
        /*0b90*/ 	.word	0x00070620


	//   ....[81]....
        /*0b94*/ 	.word	0x00070630


	//   ....[82]....
        /*0b98*/ 	.word	0x00070640


	//   ....[83]....
        /*0b9c*/ 	.word	0x00070650


	//   ....[84]....
        /*0ba0*/ 	.word	0x00070660


	//   ....[85]....
        /*0ba4*/ 	.word	0x00070670


	//   ....[86]....
        /*0ba8*/ 	.word	0x00070680


	//   ....[87]....
        /*0bac*/ 	.word	0x00070690


	//   ....[88]....
        /*0bb0*/ 	.word	0x000706a0


	//   ....[89]....
        /*0bb4*/ 	.word	0x000706b0


	//   ....[90]....
        /*0bb8*/ 	.word	0x000706c0


	//   ....[91]....
        /*0bbc*/ 	.word	0x000706d0


	//   ....[92]....
        /*0bc0*/ 	.word	0x000706e0


	//   ....[93]....
        /*0bc4*/ 	.word	0x000706f0


	//   ....[94]....
        /*0bc8*/ 	.word	0x00070700


	//   ....[95]....
        /*0bcc*/ 	.word	0x00070710


	//   ....[96]....
        /*0bd0*/ 	.word	0x00070720


	//   ....[97]....
        /*0bd4*/ 	.word	0x00070730


	//   ....[98]....
        /*0bd8*/ 	.word	0x00070870


	//   ....[99]....
        /*0bdc*/ 	.word	0x00070880


	//   ....[100]....
        /*0be0*/ 	.word	0x00070890


	//   ....[101]....
        /*0be4*/ 	.word	0x000708a0


	//   ....[102]....
        /*0be8*/ 	.word	0x000708b0


	//   ....[103]....
        /*0bec*/ 	.word	0x000708c0


	//   ....[104]....
        /*0bf0*/ 	.word	0x000708d0


	//   ....[105]....
        /*0bf4*/ 	.word	0x000708e0


	//   ....[106]....
        /*0bf8*/ 	.word	0x000708f0


	//   ....[107]....
        /*0bfc*/ 	.word	0x00070900


	//   ....[108]....
        /*0c00*/ 	.word	0x00070910


	//   ....[109]....
        /*0c04*/ 	.word	0x00070920


	//   ....[110]....
        /*0c08*/ 	.word	0x00070930


	//   ....[111]....
        /*0c0c*/ 	.word	0x00070940


	//   ....[112]....
        /*0c10*/ 	.word	0x00070950


	//   ....[113]....
        /*0c14*/ 	.word	0x00070960


	//   ....[114]....
        /*0c18*/ 	.word	0x00070970


	//   ....[115]....
        /*0c1c*/ 	.word	0x00070980


	//   ....[116]....
        /*0c20*/ 	.word	0x00070990


	//   ....[117]....
        /*0c24*/ 	.word	0x000709a0


	//   ....[118]....
        /*0c28*/ 	.word	0x000709b0


	//   ....[119]....
        /*0c2c*/ 	.word	0x000709c0


	//   ....[120]....
        /*0c30*/ 	.word	0x000709d0


	//   ....[121]....
        /*0c34*/ 	.word	0x000709e0


	//   ....[122]....
        /*0c38*/ 	.word	0x000709f0


	//   ....[123]....
        /*0c3c*/ 	.word	0x00070a00


	//   ....[124]....
        /*0c40*/ 	.word	0x00070a10


	//   ....[125]....
        /*0c44*/ 	.word	0x00070a20


	//   ....[126]....
        /*0c48*/ 	.word	0x00070a30


	//   ....[127]....
        /*0c4c*/ 	.word	0x00070a40


	//   ....[128]....
        /*0c50*/ 	.word	0x00074b70


	//   ....[129]....
        /*0c54*/ 	.word	0x00074b90


	//   ....[130]....
        /*0c58*/ 	.word	0x00074ba0


	//   ....[131]....
        /*0c5c*/ 	.word	0x00074bb0


	//   ....[132]....
        /*0c60*/ 	.word	0x00074bc0


	//   ....[133]....
        /*0c64*/ 	.word	0x00074bd0


	//   ....[134]....
        /*0c68*/ 	.word	0x00074be0


	//   ....[135]....
        /*0c6c*/ 	.word	0x00074bf0


	//   ....[136]....
        /*0c70*/ 	.word	0x00074c20


	//   ....[137]....
        /*0c74*/ 	.word	0x00074c40


	//   ....[138]....
        /*0c78*/ 	.word	0x00074c60


	//   ....[139]....
        /*0c7c*/ 	.word	0x00074c70


	//   ....[140]....
        /*0c80*/ 	.word	0x00074c80


	//   ....[141]....
        /*0c84*/ 	.word	0x00074c90


	//   ....[142]....
        /*0c88*/ 	.word	0x00074ca0


	//   ....[143]....
        /*0c8c*/ 	.word	0x00074cb0


	//   ....[144]....
        /*0c90*/ 	.word	0x00074cc0


	//   ....[145]....
        /*0c94*/ 	.word	0x00074cd0


	//   ....[146]....
        /*0c98*/ 	.word	0x00074ce0


	//   ....[147]....
        /*0c9c*/ 	.word	0x00074cf0


	//   ....[148]....
        /*0ca0*/ 	.word	0x00074d00


	//   ....[149]....
        /*0ca4*/ 	.word	0x00074d10


	//   ....[150]....
        /*0ca8*/ 	.word	0x00074d20


	//   ....[151]....
        /*0cac*/ 	.word	0x00074d30


	//   ....[152]....
        /*0cb0*/ 	.word	0x00074d40


	//   ....[153]....
        /*0cb4*/ 	.word	0x00074d50


	//   ....[154]....
        /*0cb8*/ 	.word	0x00074d60


	//   ....[155]....
        /*0cbc*/ 	.word	0x00074d70


	//   ....[156]....
        /*0cc0*/ 	.word	0x00074d80


	//   ....[157]....
        /*0cc4*/ 	.word	0x00074d90


	//   ....[158]....
        /*0cc8*/ 	.word	0x00074da0


	//   ....[159]....
        /*0ccc*/ 	.word	0x00074db0


	//   ....[160]....
        /*0cd0*/ 	.word	0x00074dc0


	//   ....[161]....
        /*0cd4*/ 	.word	0x00074dd0


	//   ....[162]....
        /*0cd8*/ 	.word	0x00074de0


	//   ....[163]....
        /*0cdc*/ 	.word	0x00074df0


	//   ....[164]....
        /*0ce0*/ 	.word	0x00074e00


	//   ....[165]....
        /*0ce4*/ 	.word	0x00074e10


	//   ....[166]....
        /*0ce8*/ 	.word	0x00074f10


	//   ....[167]....
        /*0cec*/ 	.word	0x00074f20


	//   ....[168]....
        /*0cf0*/ 	.word	0x00074f30


	//   ....[169]....
        /*0cf4*/ 	.word	0x00074f40


	//   ....[170]....
        /*0cf8*/ 	.word	0x00074f50


	//   ....[171]....
        /*0cfc*/ 	.word	0x00074f60


	//   ....[172]....
        /*0d00*/ 	.word	0x00074f70


	//   ....[173]....
        /*0d04*/ 	.word	0x00074f80


	//   ....[174]....
        /*0d08*/ 	.word	0x00074f90


	//   ....[175]....
        /*0d0c*/ 	.word	0x00074fa0


	//   ....[176]....
        /*0d10*/ 	.word	0x00074fb0


	//   ....[177]....
        /*0d14*/ 	.word	0x00074fc0


	//   ....[178]....
        /*0d18*/ 	.word	0x00074fd0


	//   ....[179]....
        /*0d1c*/ 	.word	0x00074fe0


	//   ....[180]....
        /*0d20*/ 	.word	0x00074ff0


	//   ....[181]....
        /*0d24*/ 	.word	0x00075000


	//   ....[182]....
        /*0d28*/ 	.word	0x00075010


	//   ....[183]....
        /*0d2c*/ 	.word	0x00075020


	//   ....[184]....
        /*0d30*/ 	.word	0x00075030


	//   ....[185]....
        /*0d34*/ 	.word	0x00075040


	//   ....[186]....
        /*0d38*/ 	.word	0x00075050


	//   ....[187]....
        /*0d3c*/ 	.word	0x00075060


	//   ....[188]....
        /*0d40*/ 	.word	0x00075070


	//   ....[189]....
        /*0d44*/ 	.word	0x00075080


	//   ....[190]....
        /*0d48*/ 	.word	0x00075090


	//   ....[191]....
        /*0d4c*/ 	.word	0x000750a0


	//   ....[192]....
        /*0d50*/ 	.word	0x000750b0


	//   ....[193]....
        /*0d54*/ 	.word	0x000750c0


	//   ....[194]....
        /*0d58*/ 	.word	0x000750d0


	//   ....[195]....
        /*0d5c*/ 	.word	0x000750e0


	//   ....[196]....
        /*0d60*/ 	.word	0x000751e0


	//   ....[197]....
        /*0d64*/ 	.word	0x000751f0


	//   ....[198]....
        /*0d68*/ 	.word	0x00075200


	//   ....[199]....
        /*0d6c*/ 	.word	0x00075210


	//   ....[200]....
        /*0d70*/ 	.word	0x00075220


	//   ....[201]....
        /*0d74*/ 	.word	0x00075230


	//   ....[202]....
        /*0d78*/ 	.word	0x00075240


	//   ....[203]....
        /*0d7c*/ 	.word	0x00075250


	//   ....[204]....
        /*0d80*/ 	.word	0x00075260


	//   ....[205]....
        /*0d84*/ 	.word	0x00075270


	//   ....[206]....
        /*0d88*/ 	.word	0x00075280


	//   ....[207]....
        /*0d8c*/ 	.word	0x00075290


	//   ....[208]....
        /*0d90*/ 	.word	0x000752a0


	//   ....[209]....
        /*0d94*/ 	.word	0x000752b0


	//   ....[210]....
        /*0d98*/ 	.word	0x000752c0


	//   ....[211]....
        /*0d9c*/ 	.word	0x000752d0


	//   ....[212]....
        /*0da0*/ 	.word	0x000752e0


	//   ....[213]....
        /*0da4*/ 	.word	0x000752f0


	//   ....[214]....
        /*0da8*/ 	.word	0x00075300


	//   ....[215]....
        /*0dac*/ 	.word	0x00075310


	//   ....[216]....
        /*0db0*/ 	.word	0x00075320


	//   ....[217]....
        /*0db4*/ 	.word	0x00075330


	//   ....[218]....
        /*0db8*/ 	.word	0x00075340


	//   ....[219]....
        /*0dbc*/ 	.word	0x00075350


	//   ....[220]....
        /*0dc0*/ 	.word	0x00075360


	//   ....[221]....
        /*0dc4*/ 	.word	0x00075370


	//   ....[222]....
        /*0dc8*/ 	.word	0x00075380


	//   ....[223]....
        /*0dcc*/ 	.word	0x00075390


	//   ....[224]....
        /*0dd0*/ 	.word	0x000753a0


	//   ....[225]....
        /*0dd4*/ 	.word	0x000753b0


	//   ....[226]....
        /*0dd8*/ 	.word	0x000754d0


	//   ....[227]....
        /*0ddc*/ 	.word	0x000754e0


	//   ....[228]....
        /*0de0*/ 	.word	0x000754f0


	//   ....[229]....
        /*0de4*/ 	.word	0x00075500


	//   ....[230]....
        /*0de8*/ 	.word	0x00075510


	//   ....[231]....
        /*0dec*/ 	.word	0x00075520


	//   ....[232]....
        /*0df0*/ 	.word	0x00075530


	//   ....[233]....
        /*0df4*/ 	.word	0x00075540


	//   ....[234]....
        /*0df8*/ 	.word	0x00075550


	//   ....[235]....
        /*0dfc*/ 	.word	0x00075560


	//   ....[236]....
        /*0e00*/ 	.word	0x00075570


	//   ....[237]....
        /*0e04*/ 	.word	0x00075580


	//   ....[238]....
        /*0e08*/ 	.word	0x00075590


	//   ....[239]....
        /*0e0c*/ 	.word	0x000755a0


	//   ....[240]....
        /*0e10*/ 	.word	0x000755b0


	//   ....[241]....
        /*0e14*/ 	.word	0x000755c0


	//   ....[242]....
        /*0e18*/ 	.word	0x000755d0


	//   ....[243]....
        /*0e1c*/ 	.word	0x000755e0


	//   ....[244]....
        /*0e20*/ 	.word	0x000755f0


	//   ....[245]....
        /*0e24*/ 	.word	0x00075600


	//   ....[246]....
        /*0e28*/ 	.word	0x00075610


	//   ....[247]....
        /*0e2c*/ 	.word	0x00075620


	//   ....[248]....
        /*0e30*/ 	.word	0x00075630


	//   ....[249]....
        /*0e34*/ 	.word	0x00075640


	//   ....[250]....
        /*0e38*/ 	.word	0x00075650


	//   ....[251]....
        /*0e3c*/ 	.word	0x00075660


	//   ....[252]....
        /*0e40*/ 	.word	0x00075670


	//   ....[253]....
        /*0e44*/ 	.word	0x00075680


	//   ....[254]....
        /*0e48*/ 	.word	0x00075690


	//   ....[255]....
        /*0e4c*/ 	.word	0x000756a0


	//   ....[0]....
        /*0e50*/ 	.word	0x000797d0


	//   ....[1]....
        /*0e54*/ 	.word	0x000797f0


	//   ....[2]....
        /*0e58*/ 	.word	0x00079800


	//   ....[3]....
        /*0e5c*/ 	.word	0x00079810


	//   ....[4]....
        /*0e60*/ 	.word	0x00079820


	//   ....[5]....
        /*0e64*/ 	.word	0x00079830


	//   ....[6]....
        /*0e68*/ 	.word	0x00079840


	//   ....[7]....
        /*0e6c*/ 	.word	0x00079850


	//   ....[8]....
        /*0e70*/ 	.word	0x00079880


	//   ....[9]....
        /*0e74*/ 	.word	0x000798a0


	//   ....[10]....
        /*0e78*/ 	.word	0x000798c0


	//   ....[11]....
        /*0e7c*/ 	.word	0x000798d0


	//   ....[12]....
        /*0e80*/ 	.word	0x000798e0


	//   ....[13]....
        /*0e84*/ 	.word	0x000798f0


	//   ....[14]....
        /*0e88*/ 	.word	0x00079900


	//   ....[15]....
        /*0e8c*/ 	.word	0x00079910


	//   ....[16]....
        /*0e90*/ 	.word	0x00079920


	//   ....[17]....
        /*0e94*/ 	.word	0x00079930


	//   ....[18]....
        /*0e98*/ 	.word	0x00079940


	//   ....[19]....
        /*0e9c*/ 	.word	0x00079950


	//   ....[20]....
        /*0ea0*/ 	.word	0x00079960


	//   ....[21]....
        /*0ea4*/ 	.word	0x00079970


	//   ....[22]....
        /*0ea8*/ 	.word	0x00079980


	//   ....[23]....
        /*0eac*/ 	.word	0x00079990


	//   ....[24]....
        /*0eb0*/ 	.word	0x000799a0


	//   ....[25]....
        /*0eb4*/ 	.word	0x000799b0


	//   ....[26]....
        /*0eb8*/ 	.word	0x000799c0


	//   ....[27]....
        /*0ebc*/ 	.word	0x000799d0


	//   ....[28]....
        /*0ec0*/ 	.word	0x000799e0


	//   ....[29]....
        /*0ec4*/ 	.word	0x000799f0


	//   ....[30]....
        /*0ec8*/ 	.word	0x00079a00


	//   ....[31]....
        /*0ecc*/ 	.word	0x00079a10


	//   ....[32]....
        /*0ed0*/ 	.word	0x00079a20


	//   ....[33]....
        /*0ed4*/ 	.word	0x00079a30


	//   ....[34]....
        /*0ed8*/ 	.word	0x00079a40


	//   ....[35]....
        /*0edc*/ 	.word	0x00079a50


	//   ....[36]....
        /*0ee0*/ 	.word	0x00079a60


	//   ....[37]....
        /*0ee4*/ 	.word	0x00079a70


	//   ....[38]....
        /*0ee8*/ 	.word	0x00079b70


	//   ....[39]....
        /*0eec*/ 	.word	0x00079b80


	//   ....[40]....
        /*0ef0*/ 	.word	0x00079b90


	//   ....[41]....
        /*0ef4*/ 	.word	0x00079ba0


	//   ....[42]....
        /*0ef8*/ 	.word	0x00079bb0


	//   ....[43]....
        /*0efc*/ 	.word	0x00079bc0


	//   ....[44]....
        /*0f00*/ 	.word	0x00079bd0


	//   ....[45]....
        /*0f04*/ 	.word	0x00079be0


	//   ....[46]....
        /*0f08*/ 	.word	0x00079bf0


	//   ....[47]....
        /*0f0c*/ 	.word	0x00079c00


	//   ....[48]....
        /*0f10*/ 	.word	0x00079c10


	//   ....[49]....
        /*0f14*/ 	.word	0x00079c20


	//   ....[50]....
        /*0f18*/ 	.word	0x00079c30


	//   ....[51]....
        /*0f1c*/ 	.word	0x00079c40


	//   ....[52]....
        /*0f20*/ 	.word	0x00079c50


	//   ....[53]....
        /*0f24*/ 	.word	0x00079c60


	//   ....[54]....
        /*0f28*/ 	.word	0x00079c70


	//   ....[55]....
        /*0f2c*/ 	.word	0x00079c80


	//   ....[56]....
        /*0f30*/ 	.word	0x00079c90


	//   ....[57]....
        /*0f34*/ 	.word	0x00079ca0


	//   ....[58]....
        /*0f38*/ 	.word	0x00079cb0


	//   ....[59]....
        /*0f3c*/ 	.word	0x00079cc0


	//   ....[60]....
        /*0f40*/ 	.word	0x00079cd0


	//   ....[61]....
        /*0f44*/ 	.word	0x00079ce0


	//   ....[62]....
        /*0f48*/ 	.word	0x00079cf0


	//   ....[63]....
        /*0f4c*/ 	.word	0x00079d00


	//   ....[64]....
        /*0f50*/ 	.word	0x00079d10


	//   ....[65]....
        /*0f54*/ 	.word	0x00079d20


	//   ....[66]....
        /*0f58*/ 	.word	0x00079d30


	//   ....[67]....
        /*0f5c*/ 	.word	0x00079d40


	//   ....[68]....
        /*0f60*/ 	.word	0x00079e40


	//   ....[69]....
        /*0f64*/ 	.word	0x00079e50


	//   ....[70]....
        /*0f68*/ 	.word	0x00079e60


	//   ....[71]....
        /*0f6c*/ 	.word	0x00079e70


	//   ....[72]....
        /*0f70*/ 	.word	0x00079e80


	//   ....[73]....
        /*0f74*/ 	.word	0x00079e90


	//   ....[74]....
        /*0f78*/ 	.word	0x00079ea0


	//   ....[75]....
        /*0f7c*/ 	.word	0x00079eb0


	//   ....[76]....
        /*0f80*/ 	.word	0x00079ec0


	//   ....[77]....
        /*0f84*/ 	.word	0x00079ed0


	//   ....[78]....
        /*0f88*/ 	.word	0x00079ee0


	//   ....[79]....
        /*0f8c*/ 	.word	0x00079ef0


	//   ....[80]....
        /*0f90*/ 	.word	0x00079f00


	//   ....[81]....
        /*0f94*/ 	.word	0x00079f10


	//   ....[82]....
        /*0f98*/ 	.word	0x00079f20


	//   ....[83]....
        /*0f9c*/ 	.word	0x00079f30


	//   ....[84]....
        /*0fa0*/ 	.word	0x00079f40


	//   ....[85]....
        /*0fa4*/ 	.word	0x00079f50


	//   ....[86]....
        /*0fa8*/ 	.word	0x00079f60


	//   ....[87]....
        /*0fac*/ 	.word	0x00079f70


	//   ....[88]....
        /*0fb0*/ 	.word	0x00079f80


	//   ....[89]....
        /*0fb4*/ 	.word	0x00079f90


	//   ....[90]....
        /*0fb8*/ 	.word	0x00079fa0


	//   ....[91]....
        /*0fbc*/ 	.word	0x00079fb0


	//   ....[92]....
        /*0fc0*/ 	.word	0x00079fc0


	//   ....[93]....
        /*0fc4*/ 	.word	0x00079fd0


	//   ....[94]....
        /*0fc8*/ 	.word	0x00079fe0


	//   ....[95]....
        /*0fcc*/ 	.word	0x00079ff0


	//   ....[96]....
        /*0fd0*/ 	.word	0x0007a000


	//   ....[97]....
        /*0fd4*/ 	.word	0x0007a010


	//   ....[98]....
        /*0fd8*/ 	.word	0x0007a130


	//   ....[99]....
        /*0fdc*/ 	.word	0x0007a140


	//   ....[100]....
        /*0fe0*/ 	.word	0x0007a150


	//   ....[101]....
        /*0fe4*/ 	.word	0x0007a160


	//   ....[102]....
        /*0fe8*/ 	.word	0x0007a170


	//   ....[103]....
        /*0fec*/ 	.word	0x0007a180


	//   ....[104]....
        /*0ff0*/ 	.word	0x0007a190


	//   ....[105]....
        /*0ff4*/ 	.word	0x0007a1a0


	//   ....[106]....
        /*0ff8*/ 	.word	0x0007a1b0


	//   ....[107]....
        /*0ffc*/ 	.word	0x0007a1c0


	//   ....[108]....
        /*1000*/ 	.word	0x0007a1d0


	//   ....[109]....
        /*1004*/ 	.word	0x0007a1e0


	//   ....[110]....
        /*1008*/ 	.word	0x0007a1f0


	//   ....[111]....
        /*100c*/ 	.word	0x0007a200


	//   ....[112]....
        /*1010*/ 	.word	0x0007a210


	//   ....[113]....
        /*1014*/ 	.word	0x0007a220


	//   ....[114]....
        /*1018*/ 	.word	0x0007a230


	//   ....[115]....
        /*101c*/ 	.word	0x0007a240


	//   ....[116]....
        /*1020*/ 	.word	0x0007a250


	//   ....[117]....
        /*1024*/ 	.word	0x0007a260


	//   ....[118]....
        /*1028*/ 	.word	0x0007a270


	//   ....[119]....
        /*102c*/ 	.word	0x0007a280


	//   ....[120]....
        /*1030*/ 	.word	0x0007a290


	//   ....[121]....
        /*1034*/ 	.word	0x0007a2a0


	//   ....[122]....
        /*1038*/ 	.word	0x0007a2b0


	//   ....[123]....
        /*103c*/ 	.word	0x0007a2c0


	//   ....[124]....
        /*1040*/ 	.word	0x0007a2d0


	//   ....[125]....
        /*1044*/ 	.word	0x0007a2e0


	//   ....[126]....
        /*1048*/ 	.word	0x0007a2f0


	//   ....[127]....
        /*104c*/ 	.word	0x0007a300


	//   ....[128]....
        /*1050*/ 	.word	0x0007e430


	//   ....[129]....
        /*1054*/ 	.word	0x0007e450


	//   ....[130]....
        /*1058*/ 	.word	0x0007e460


	//   ....[131]....
        /*105c*/ 	.word	0x0007e470


	//   ....[132]....
        /*1060*/ 	.word	0x0007e480


	//   ....[133]....
        /*1064*/ 	.word	0x0007e490


	//   ....[134]....
        /*1068*/ 	.word	0x0007e4a0


	//   ....[135]....
        /*106c*/ 	.word	0x0007e4b0


	//   ....[136]....
        /*1070*/ 	.word	0x0007e4e0


	//   ....[137]....
        /*1074*/ 	.word	0x0007e500


	//   ....[138]....
        /*1078*/ 	.word	0x0007e520


	//   ....[139]....
        /*107c*/ 	.word	0x0007e530


	//   ....[140]....
        /*1080*/ 	.word	0x0007e540


	//   ....[141]....
        /*1084*/ 	.word	0x0007e550


	//   ....[142]....
        /*1088*/ 	.word	0x0007e560


	//   ....[143]....
        /*108c*/ 	.word	0x0007e570


	//   ....[144]....
        /*1090*/ 	.word	0x0007e580


	//   ....[145]....
        /*1094*/ 	.word	0x0007e590


	//   ....[146]....
        /*1098*/ 	.word	0x0007e5a0


	//   ....[147]....
        /*109c*/ 	.word	0x0007e5b0


	//   ....[148]....
        /*10a0*/ 	.word	0x0007e5c0


	//   ....[149]....
        /*10a4*/ 	.word	0x0007e5d0


	//   ....[150]....
        /*10a8*/ 	.word	0x0007e5e0


	//   ....[151]....
        /*10ac*/ 	.word	0x0007e5f0


	//   ....[152]....
        /*10b0*/ 	.word	0x0007e600


	//   ....[153]....
        /*10b4*/ 	.word	0x0007e610


	//   ....[154]....
        /*10b8*/ 	.word	0x0007e620


	//   ....[155]....
        /*10bc*/ 	.word	0x0007e630


	//   ....[156]....
        /*10c0*/ 	.word	0x0007e640


	//   ....[157]....
        /*10c4*/ 	.word	0x0007e650


	//   ....[158]....
        /*10c8*/ 	.word	0x0007e660


	//   ....[159]....
        /*10cc*/ 	.word	0x0007e670


	//   ....[160]....
        /*10d0*/ 	.word	0x0007e680


	//   ....[161]....
        /*10d4*/ 	.word	0x0007e690


	//   ....[162]....
        /*10d8*/ 	.word	0x0007e6a0


	//   ....[163]....
        /*10dc*/ 	.word	0x0007e6b0


	//   ....[164]....
        /*10e0*/ 	.word	0x0007e6c0


	//   ....[165]....
        /*10e4*/ 	.word	0x0007e6d0


	//   ....[166]....
        /*10e8*/ 	.word	0x0007e7d0


	//   ....[167]....
        /*10ec*/ 	.word	0x0007e7e0


	//   ....[168]....
        /*10f0*/ 	.word	0x0007e7f0


	//   ....[169]....
        /*10f4*/ 	.word	0x0007e800


	//   ....[170]....
        /*10f8*/ 	.word	0x0007e810


	//   ....[171]....
        /*10fc*/ 	.word	0x0007e820


	//   ....[172]....
        /*1100*/ 	.word	0x0007e830


	//   ....[173]....
        /*1104*/ 	.word	0x0007e840


	//   ....[174]....
        /*1108*/ 	.word	0x0007e850


	//   ....[175]....
        /*110c*/ 	.word	0x0007e860


	//   ....[176]....
        /*1110*/ 	.word	0x0007e870


	//   ....[177]....
        /*1114*/ 	.word	0x0007e880


	//   ....[178]....
        /*1118*/ 	.word	0x0007e890


	//   ....[179]....
        /*111c*/ 	.word	0x0007e8a0


	//   ....[180]....
        /*1120*/ 	.word	0x0007e8b0


	//   ....[181]....
        /*1124*/ 	.word	0x0007e8c0


	//   ....[182]....
        /*1128*/ 	.word	0x0007e8d0


	//   ....[183]....
        /*112c*/ 	.word	0x0007e8e0


	//   ....[184]....
        /*1130*/ 	.word	0x0007e8f0


	//   ....[185]....
        /*1134*/ 	.word	0x0007e900


	//   ....[186]....
        /*1138*/ 	.word	0x0007e910


	//   ....[187]....
        /*113c*/ 	.word	0x0007e920


	//   ....[188]....
        /*1140*/ 	.word	0x0007e930


	//   ....[189]....
        /*1144*/ 	.word	0x0007e940


	//   ....[190]....
        /*1148*/ 	.word	0x0007e950


	//   ....[191]....
        /*114c*/ 	.word	0x0007e960


	//   ....[192]....
        /*1150*/ 	.word	0x0007e970


	//   ....[193]....
        /*1154*/ 	.word	0x0007e980


	//   ....[194]....
        /*1158*/ 	.word	0x0007e990


	//   ....[195]....
        /*115c*/ 	.word	0x0007e9a0


	//   ....[196]....
        /*1160*/ 	.word	0x0007eaa0


	//   ....[197]....
        /*1164*/ 	.word	0x0007eab0


	//   ....[198]....
        /*1168*/ 	.word	0x0007eac0


	//   ....[199]....
        /*116c*/ 	.word	0x0007ead0


	//   ....[200]....
        /*1170*/ 	.word	0x0007eae0


	//   ....[201]....
        /*1174*/ 	.word	0x0007eaf0


	//   ....[202]....
        /*1178*/ 	.word	0x0007eb00


	//   ....[203]....
        /*117c*/ 	.word	0x0007eb10


	//   ....[204]....
        /*1180*/ 	.word	0x0007eb20


	//   ....[205]....
        /*1184*/ 	.word	0x0007eb30


	//   ....[206]....
        /*1188*/ 	.word	0x0007eb40


	//   ....[207]....
        /*118c*/ 	.word	0x0007eb50


	//   ....[208]....
        /*1190*/ 	.word	0x0007eb60


	//   ....[209]....
        /*1194*/ 	.word	0x0007eb70


	//   ....[210]....
        /*1198*/ 	.word	0x0007eb80


	//   ....[211]....
        /*119c*/ 	.word	0x0007eb90


	//   ....[212]....
        /*11a0*/ 	.word	0x0007eba0


	//   ....[213]....
        /*11a4*/ 	.word	0x0007ebb0


	//   ....[214]....
        /*11a8*/ 	.word	0x0007ebc0


	//   ....[215]....
        /*11ac*/ 	.word	0x0007ebd0


	//   ....[216]....
        /*11b0*/ 	.word	0x0007ebe0


	//   ....[217]....
        /*11b4*/ 	.word	0x0007ebf0


	//   ....[218]....
        /*11b8*/ 	.word	0x0007ec00


	//   ....[219]....
        /*11bc*/ 	.word	0x0007ec10


	//   ....[220]....
        /*11c0*/ 	.word	0x0007ec20


	//   ....[221]....
        /*11c4*/ 	.word	0x0007ec30


	//   ....[222]....
        /*11c8*/ 	.word	0x0007ec40


	//   ....[223]....
        /*11cc*/ 	.word	0x0007ec50


	//   ....[224]....
        /*11d0*/ 	.word	0x0007ec60


	//   ....[225]....
        /*11d4*/ 	.word	0x0007ec70


	//   ....[226]....
        /*11d8*/ 	.word	0x0007ed90


	//   ....[227]....
        /*11dc*/ 	.word	0x0007eda0


	//   ....[228]....
        /*11e0*/ 	.word	0x0007edb0


	//   ....[229]....
        /*11e4*/ 	.word	0x0007edc0


	//   ....[230]....
        /*11e8*/ 	.word	0x0007edd0


	//   ....[231]....
        /*11ec*/ 	.word	0x0007ede0


	//   ....[232]....
        /*11f0*/ 	.word	0x0007edf0


	//   ....[233]....
        /*11f4*/ 	.word	0x0007ee00


	//   ....[234]....
        /*11f8*/ 	.word	0x0007ee10


	//   ....[235]....
        /*11fc*/ 	.word	0x0007ee20


	//   ....[236]....
        /*1200*/ 	.word	0x0007ee30


	//   ....[237]....
        /*1204*/ 	.word	0x0007ee40


	//   ....[238]....
        /*1208*/ 	.word	0x0007ee50


	//   ....[239]....
        /*120c*/ 	.word	0x0007ee60


	//   ....[240]....
        /*1210*/ 	.word	0x0007ee70


	//   ....[241]....
        /*1214*/ 	.word	0x0007ee80


	//   ....[242]....
        /*1218*/ 	.word	0x0007ee90


	//   ....[243]....
        /*121c*/ 	.word	0x0007eea0


	//   ....[244]....
        /*1220*/ 	.word	0x0007eeb0


	//   ....[245]....
        /*1224*/ 	.word	0x0007eec0


	//   ....[246]....
        /*1228*/ 	.word	0x0007eed0


	//   ....[247]....
        /*122c*/ 	.word	0x0007eee0


	//   ....[248]....
        /*1230*/ 	.word	0x0007eef0


	//   ....[249]....
        /*1234*/ 	.word	0x0007ef00


	//   ....[250]....
        /*1238*/ 	.word	0x0007ef10


	//   ....[251]....
        /*123c*/ 	.word	0x0007ef20


	//   ....[252]....
        /*1240*/ 	.word	0x0007ef30


	//   ....[253]....
        /*1244*/ 	.word	0x0007ef40


	//   ....[254]....
        /*1248*/ 	.word	0x0007ef50


	//   ....[255]....
        /*124c*/ 	.word	0x0007ef60


	//   ....[0]....
        /*1250*/ 	.word	0x00083090


	//   ....[1]....
        /*1254*/ 	.word	0x000830b0


	//   ....[2]....
        /*1258*/ 	.word	0x000830c0


	//   ....[3]....
        /*125c*/ 	.word	0x000830d0


	//   ....[4]....
        /*1260*/ 	.word	0x000830e0


	//   ....[5]....
        /*1264*/ 	.word	0x000830f0


	//   ....[6]....
        /*1268*/ 	.word	0x00083100


	//   ....[7]....
        /*126c*/ 	.word	0x00083110


	//   ....[8]....
        /*1270*/ 	.word	0x00083140


	//   ....[9]....
        /*1274*/ 	.word	0x00083160


	//   ....[10]....
        /*1278*/ 	.word	0x00083180


	//   ....[11]....
        /*127c*/ 	.word	0x00083190


	//   ....[12]....
        /*1280*/ 	.word	0x000831a0


	//   ....[13]....
        /*1284*/ 	.word	0x000831b0


	//   ....[14]....
        /*1288*/ 	.word	0x000831c0


	//   ....[15]....
        /*128c*/ 	.word	0x000831d0


	//   ....[16]....
        /*1290*/ 	.word	0x000831e0


	//   ....[17]....
        /*1294*/ 	.word	0x000831f0


	//   ....[18]....
        /*1298*/ 	.word	0x00083200


	//   ....[19]....
        /*129c*/ 	.word	0x00083210


	//   ....[20]....
        /*12a0*/ 	.word	0x00083220


	//   ....[21]....
        /*12a4*/ 	.word	0x00083230


	//   ....[22]....
        /*12a8*/ 	.word	0x00083240


	//   ....[23]....
        /*12ac*/ 	.word	0x00083250


	//   ....[24]....
        /*12b0*/ 	.word	0x00083260


	//   ....[25]....
        /*12b4*/ 	.word	0x00083270


	//   ....[26]....
        /*12b8*/ 	.word	0x00083280


	//   ....[27]....
        /*12bc*/ 	.word	0x00083290


	//   ....[28]....
        /*12c0*/ 	.word	0x000832a0


	//   ....[29]....
        /*12c4*/ 	.word	0x000832b0


	//   ....[30]....
        /*12c8*/ 	.word	0x000832c0


	//   ....[31]....
        /*12cc*/ 	.word	0x000832d0


	//   ....[32]....
        /*12d0*/ 	.word	0x000832e0


	//   ....[33]....
        /*12d4*/ 	.word	0x000832f0


	//   ....[34]....
        /*12d8*/ 	.word	0x00083300


	//   ....[35]....
        /*12dc*/ 	.word	0x00083310


	//   ....[36]....
        /*12e0*/ 	.word	0x00083320


	//   ....[37]....
        /*12e4*/ 	.word	0x00083330


	//   ....[38]....
        /*12e8*/ 	.word	0x00083430


	//   ....[39]....
        /*12ec*/ 	.word	0x00083440


	//   ....[40]....
        /*12f0*/ 	.word	0x00083450


	//   ....[41]....
        /*12f4*/ 	.word	0x00083460


	//   ....[42]....
        /*12f8*/ 	.word	0x00083470


	//   ....[43]....
        /*12fc*/ 	.word	0x00083480


	//   ....[44]....
        /*1300*/ 	.word	0x00083490


	//   ....[45]....
        /*1304*/ 	.word	0x000834a0


	//   ....[46]....
        /*1308*/ 	.word	0x000834b0


	//   ....[47]....
        /*130c*/ 	.word	0x000834c0


	//   ....[48]....
        /*1310*/ 	.word	0x000834d0


	//   ....[49]....
        /*1314*/ 	.word	0x000834e0


	//   ....[50]....
        /*1318*/ 	.word	0x000834f0


	//   ....[51]....
        /*131c*/ 	.word	0x00083500


	//   ....[52]....
        /*1320*/ 	.word	0x00083510


	//   ....[53]....
        /*1324*/ 	.word	0x00083520


	//   ....[54]....
        /*1328*/ 	.word	0x00083530


	//   ....[55]....
        /*132c*/ 	.word	0x00083540


	//   ....[56]....
        /*1330*/ 	.word	0x00083550


	//   ....[57]....
        /*1334*/ 	.word	0x00083560


	//   ....[58]....
        /*1338*/ 	.word	0x00083570


	//   ....[59]....
        /*133c*/ 	.word	0x00083580


	//   ....[60]....
        /*1340*/ 	.word	0x00083590


	//   ....[61]....
        /*1344*/ 	.word	0x000835a0


	//   ....[62]....
        /*1348*/ 	.word	0x000835b0


	//   ....[63]....
        /*134c*/ 	.word	0x000835c0


	//   ....[64]....
        /*1350*/ 	.word	0x000835d0


	//   ....[65]....
        /*1354*/ 	.word	0x000835e0


	//   ....[66]....
        /*1358*/ 	.word	0x000835f0


	//   ....[67]....
        /*135c*/ 	.word	0x00083600


	//   ....[68]....
        /*1360*/ 	.word	0x00083700


	//   ....[69]....
        /*1364*/ 	.word	0x00083710


	//   ....[70]....
        /*1368*/ 	.word	0x00083720


	//   ....[71]....
        /*136c*/ 	.word	0x00083730


	//   ....[72]....
        /*1370*/ 	.word	0x00083740


	//   ....[73]....
        /*1374*/ 	.word	0x00083750


	//   ....[74]....
        /*1378*/ 	.word	0x00083760


	//   ....[75]....
        /*137c*/ 	.word	0x00083770


	//   ....[76]....
        /*1380*/ 	.word	0x00083780


	//   ....[77]....
        /*1384*/ 	.word	0x00083790


	//   ....[78]....
        /*1388*/ 	.word	0x000837a0


	//   ....[79]....
        /*138c*/ 	.word	0x000837b0


	//   ....[80]....
        /*1390*/ 	.word	0x000837c0


	//   ....[81]....
        /*1394*/ 	.word	0x000837d0


	//   ....[82]....
        /*1398*/ 	.word	0x000837e0


	//   ....[83]....
        /*139c*/ 	.word	0x000837f0


	//   ....[84]....
        /*13a0*/ 	.word	0x00083800


	//   ....[85]....
        /*13a4*/ 	.word	0x00083810


	//   ....[86]....
        /*13a8*/ 	.word	0x00083820


	//   ....[87]....
        /*13ac*/ 	.word	0x00083830


	//   ....[88]....
        /*13b0*/ 	.word	0x00083840


	//   ....[89]....
        /*13b4*/ 	.word	0x00083850


	//   ....[90]....
        /*13b8*/ 	.word	0x00083860


	//   ....[91]....
        /*13bc*/ 	.word	0x00083870


	//   ....[92]....
        /*13c0*/ 	.word	0x00083880


	//   ....[93]....
        /*13c4*/ 	.word	0x00083890


	//   ....[94]....
        /*13c8*/ 	.word	0x000838a0


	//   ....[95]....
        /*13cc*/ 	.word	0x000838b0


	//   ....[96]....
        /*13d0*/ 	.word	0x000838c0


	//   ....[97]....
        /*13d4*/ 	.word	0x000838d0


	//   ....[98]....
        /*13d8*/ 	.word	0x000839f0


	//   ....[99]....
        /*13dc*/ 	.word	0x00083a00


	//   ....[100]....
        /*13e0*/ 	.word	0x00083a10


	//   ....[101]....
        /*13e4*/ 	.word	0x00083a20


	//   ....[102]....
        /*13e8*/ 	.word	0x00083a30


	//   ....[103]....
        /*13ec*/ 	.word	0x00083a40


	//   ....[104]....
        /*13f0*/ 	.word	0x00083a50


	//   ....[105]....
        /*13f4*/ 	.word	0x00083a60


	//   ....[106]....
        /*13f8*/ 	.word	0x00083a70


	//   ....[107]....
        /*13fc*/ 	.word	0x00083a80


	//   ....[108]....
        /*1400*/ 	.word	0x00083a90


	//   ....[109]....
        /*1404*/ 	.word	0x00083aa0


	//   ....[110]....
        /*1408*/ 	.word	0x00083ab0


	//   ....[111]....
        /*140c*/ 	.word	0x00083ac0


	//   ....[112]....
        /*1410*/ 	.word	0x00083ad0


	//   ....[113]....
        /*1414*/ 	.word	0x00083ae0


	//   ....[114]....
        /*1418*/ 	.word	0x00083af0


	//   ....[115]....
        /*141c*/ 	.word	0x00083b00


	//   ....[116]....
        /*1420*/ 	.word	0x00083b10


	//   ....[117]....
        /*1424*/ 	.word	0x00083b20


	//   ....[118]....
        /*1428*/ 	.word	0x00083b30


	//   ....[119]....
        /*142c*/ 	.word	0x00083b40


	//   ....[120]....
        /*1430*/ 	.word	0x00083b50


	//   ....[121]....
        /*1434*/ 	.word	0x00083b60


	//   ....[122]....
        /*1438*/ 	.word	0x00083b70


	//   ....[123]....
        /*143c*/ 	.word	0x00083b80


	//   ....[124]....
        /*1440*/ 	.word	0x00083b90


	//   ....[125]....
        /*1444*/ 	.word	0x00083ba0


	//   ....[126]....
        /*1448*/ 	.word	0x00083bb0


	//   ....[127]....
        /*144c*/ 	.word	0x00083bc0


	//----- nvinfo : EIATTR_VRC_CTA_INIT_COUNT
	.align		4
.L_306:
        /*1450*/ 	.byte	0x02, 0x4a
	.zero		1
	.zero		1


	//----- nvinfo : EIATTR_EXIT_INSTR_OFFSETS
	.align		4
        /*1454*/ 	.byte	0x04, 0x1c
        /*1456*/ 	.short	(.L_308 - .L_307)


	//   ....[0]....
.L_307:
        /*1458*/ 	.word	0x00087ce0


	//   ....[1]....
        /*145c*/ 	.word	0x00088130


	//----- nvinfo : EIATTR_MAX_THREADS
	.align		4
.L_308:
        /*1460*/ 	.byte	0x04, 0x05
        /*1462*/ 	.short	(.L_310 - .L_309)
.L_309:
        /*1464*/ 	.word	0x00000020
        /*1468*/ 	.word	0x00000001
        /*146c*/ 	.word	0x00000001


	//----- nvinfo : EIATTR_CRS_STACK_SIZE
	.align		4
.L_310:
        /*1470*/ 	.byte	0x04, 0x1e
        /*1472*/ 	.short	(.L_312 - .L_311)
.L_311:
        /*1474*/ 	.word	0x00000000


	//----- nvinfo : EIATTR_CBANK_PARAM_SIZE
	.align		4
.L_312:
        /*1478*/ 	.byte	0x03, 0x19
        /*147a*/ 	.short	0x0018


	//----- nvinfo : EIATTR_PARAM_CBANK
	.align		4
        /*147c*/ 	.byte	0x04, 0x0a
        /*147e*/ 	.short	(.L_314 - .L_313)
	.align		4
.L_313:
        /*1480*/ 	.word	index@(.nv.constant0._ZN17fastertransformer20batch_topK_kernel_v2IfLi64ELi32EEEvPiPT_S1_)
        /*1484*/ 	.short	0x0380
        /*1486*/ 	.short	0x0018


	//----- nvinfo : EIATTR_SW_WAR
	.align		4
.L_314:
        /*1488*/ 	.byte	0x04, 0x36
        /*148a*/ 	.short	(.L_316 - .L_315)
.L_315:
        /*148c*/ 	.word	0x00000008
.L_316:


//--------------------- .nv.info._ZN17fastertransformer17batch_topK_kernelIfLi64ELi256EEEvPiPT_S1_ --------------------------
	.section	.nv.info._ZN17fastertransformer17batch_topK_kernelIfLi64ELi256EEEvPiPT_S1_,"",@"SHT_CUDA_INFO"
	.sectionflags	@""
	.align	4


	//----- nvinfo : EIATTR_CUDA_API_VERSION
	.align		4
        /*0000*/ 	.byte	0x04, 0x37
        /*0002*/ 	.short	(.L_318 - .L_317)
.L_317:
        /*0004*/ 	.word	0x00000082


	//----- nvinfo : EIATTR_KPARAM_INFO
	.align		4
.L_318:
        /*0008*/ 	.byte	0x04, 0x17
        /*000a*/ 	.short	(.L_320 - .L_319)
.L_319:
        /*000c*/ 	.word	0x00000000
        /*0010*/ 	.short	0x0002
        /*0012*/ 	.short	0x0010
        /*0014*/ 	.byte	0x00, 0xf5, 0x21, 0x00


	//----- nvinfo : EIATTR_KPARAM_INFO
	.align		4
.L_320:
        /*0018*/ 	.byte	0x04, 0x17
        /*001a*/ 	.short	(.L_322 - .L_321)
.L_321:
        /*001c*/ 	.word	0x00000000
        /*0020*/ 	.short	0x0001
        /*0022*/ 	.short	0x0008
        /*0024*/ 	.byte	0x00, 0xf5, 0x21, 0x00


	//----- nvinfo : EIATTR_KPARAM_INFO
	.align		4
.L_322:
        /*0028*/ 	.byte	0x04, 0x17
        /*002a*/ 	.short	(.L_324 - .L_323)
.L_323:
        /*002c*/ 	.word	0x00000000
        /*0030*/ 	.short	0x0000
        /*0032*/ 	.short	0x0000
        /*0034*/ 	.byte	0x00, 0xf5, 0x21, 0x00


	//----- nvinfo : EIATTR_SPARSE_MMA_MASK
	.align		4
.L_324:
        /*0038*/ 	.byte	0x03, 0x50
        /*003a*/ 	.short	0x0000


	//----- nvinfo : EIATTR_MAXREG_COUNT
	.align		4
        /*003c*/ 	.byte	0x03, 0x1b
        /*003e*/ 	.short	0x00ff


	//----- nvinfo : EIATTR_MERCURY_ISA_VERSION
	.align		4
        /*0040*/ 	.byte	0x03, 0x5f
        /*0042*/ 	.short	0x0101


	//----- nvinfo : EIATTR_VRC_CTA_INIT_COUNT
	.align		4
        /*0044*/ 	.byte	0x02, 0x4a
	.zero		1
	.zero		1


	//----- nvinfo : EIATTR_EXIT_INSTR_OFFSETS
	.align		4
        /*0048*/ 	.byte	0x04, 0x1c
        /*004a*/ 	.short	(.L_326 - .L_325)


	//   ....[0]....
.L_325:
        /*004c*/ 	.word	0x00000030


	//   ....[1]....
        /*0050*/ 	.word	0x00004980


	//----- nvinfo : EIATTR_MAX_THREADS
	.align		4
.L_326:
        /*0054*/ 	.byte	0x04, 0x05
        /*0056*/ 	.short	(.L_328 - .L_327)
.L_327:
        /*0058*/ 	.word	0x00000100
        /*005c*/ 	.word	0x00000001
        /*0060*/ 	.word	0x00000001


	//----- nvinfo : EIATTR_CBANK_PARAM_SIZE
	.align		4
.L_328:
        /*0064*/ 	.byte	0x03, 0x19
        /*0066*/ 	.short	0x0018


	//----- nvinfo : EIATTR_PARAM_CBANK
	.align		4
        /*0068*/ 	.byte	0x04, 0x0a
        /*006a*/ 	.short	(.L_330 - .L_329)
	.align		4
.L_329:
        /*006c*/ 	.word	index@(.nv.constant0._ZN17fastertransformer17batch_topK_kernelIfLi64ELi256EEEvPiPT_S1_)
        /*0070*/ 	.short	0x0380
        /*0072*/ 	.short	0x0018


	//----- nvinfo : EIATTR_SW_WAR
	.align		4
.L_330:
        /*0074*/ 	.byte	0x04, 0x36
        /*0076*/ 	.short	(.L_332 - .L_331)
.L_331:
        /*0078*/ 	.word	0x00000008
.L_332:


//--------------------- .nv.info._ZN17fastertransformer16beam_topK_kernelIfLi64ELi64EEEvPKT_PiPS1_PKbPKiiS1_f --------------------------
	.section	.nv.info._ZN17fastertransformer16beam_topK_kernelIfLi64ELi64EEEvPKT_PiPS1_PKbPKiiS1_f,"",@"SHT_CUDA_INFO"
	.sectionflags	@""
	.align	4


	//----- nvinfo : EIATTR_CUDA_API_VERSION
	.align		4
        /*0000*/ 	.byte	0x04, 0x37
        /*0002*/ 	.short	(.L_334 - .L_333)
.L_333:
        /*0004*/ 	.word	0x00000082


	//----- nvinfo : EIATTR_KPARAM_INFO
	.align		4
.L_334:
        /*0008*/ 	.byte	0x04, 0x17
        /*000a*/ 	.short	(.L_336 - .L_335)
.L_335:
        /*000c*/ 	.word	0x00000000
        /*0010*/ 	.short	0x0007
        /*0012*/ 	.short	0x0030
        /*0014*/ 	.byte	0x00, 0xf0, 0x11, 0x00


	//----- nvinfo : EIATTR_KPARAM_INFO
	.align		4
.L_336:
        /*0018*/ 	.byte	0x04, 0x17
        /*001a*/ 	.short	(.L_338 - .L_337)
.L_337:
        /*001c*/ 	.word	0x00000000
        /*0020*/ 	.short	0x0006
        /*0022*/ 	.short	0x002c
        /*0024*/ 	.byte	0x00, 0xf0, 0x11, 0x00


	//----- nvinfo : EIATTR_KPARAM_INFO
	.align		4
.L_338:
        /*0028*/ 	.byte	0x04, 0x17
        /*002a*/ 	.short	(.L_340 - .L_339)
.L_339:
        /*002c*/ 	.word	0x00000000
        /*0030*/ 	.short	0x0005
        /*0032*/ 	.short	0x0028
        /*0034*/ 	.byte	0x00, 0xf0, 0x11, 0x00


	//----- nvinfo : EIATTR_KPARAM_INFO
	.align		4
.L_340:
        /*0038*/ 	.byte	0x04, 0x17
        /*003a*/ 	.short	(.L_342 - .L_341)
.L_341:
        /*003c*/ 	.word	0x00000000
        /*0040*/ 	.short	0x0004
        /*0042*/ 	.short	0x0020
        /*0044*/ 	.byte	0x00, 0xf5, 0x21, 0x00


	//----- nvinfo : EIATTR_KPARAM_INFO
	.align		4
.L_342:
        /*0048*/ 	.byte	0x04, 0x17
        /*004a*/ 	.short	(.L_344 - .L_343)
.L_343:
        /*004c*/ 	.word	0x00000000
        /*0050*/ 	.short	0x0003
        /*0052*/ 	.short	0x0018
        /*0054*/ 	.byte	0x00, 0xf5, 0x21, 0x00


	//----- nvinfo : EIATTR_KPARAM_INFO
	.align		4
.L_344:
        /*0058*/ 	.byte	0x04, 0x17
        /*005a*/ 	.short	(.L_346 - .L_345)
.L_345:
        /*005c*/ 	.word	0x00000000
        /*0060*/ 	.short	0x0002
        /*0062*/ 	.short	0x0010
        /*0064*/ 	.byte	0x00, 0xf5, 0x21, 0x00


	//----- nvinfo : EIATTR_KPARAM_INFO
	.align		4
.L_346:
        /*0068*/ 	.byte	0x04, 0x17
        /*006a*/ 	.short	(.L_348 - .L_347)
.L_347:
        /*006c*/ 	.word	0x00000000
        /*0070*/ 	.short	0x0001
        /*0072*/ 	.short	0x0008
        /*0074*/ 	.byte	0x00, 0xf5, 0x21, 0x00


	//----- nvinfo : EIATTR_KPARAM_INFO
	.align		4
.L_348:
        /*0078*/ 	.byte	0x04, 0x17
        /*007a*/ 	.short	(.L_350 - .L_349)
.L_349:
        /*007c*/ 	.word	0x00000000
        /*0080*/ 	.short	0x0000
        /*0082*/ 	.short	0x0000
        /*0084*/ 	.byte	0x00, 0xf5, 0x21, 0x00


	//----- nvinfo : EIATTR_SPARSE_MMA_MASK
	.align		4
.L_350:
        /*0088*/ 	.byte	0x03, 0x50
        /*008a*/ 	.short	0x0000


	//----- nvinfo : EIATTR_MAXREG_COUNT
	.align		4
        /*008c*/ 	.byte	0x03, 0x1b
        /*008e*/ 	.short	0x00ff


	//----- nvinfo : EIATTR_NUM_BARRIERS
	.align		4
        /*0090*/ 	.byte	0x02, 0x4c
        /*0092*/ 	.byte	0x01
	.zero		1


	//----- nvinfo : EIATTR_MERCURY_ISA_VERSION
	.align		4
        /*0094*/ 	.byte	0x03, 0x5f
        /*0096*/ 	.short	0x0101


	//----- nvinfo : EIATTR_UNUSED_LOAD_BYTE_OFFSET
	.align		4
        /*0098*/ 	.byte	0x04, 0x44
        /*009a*/ 	.short	(.L_352 - .L_351)


	//   ....[0]....
.L_351:
        /*009c*/ 	.word	0x0001e770
        /*00a0*/ 	.word	0x0000fff0


	//----- nvinfo : EIATTR_COOP_GROUP_MASK_REGIDS
	.align		4
.L_352:
        /*00a4*/ 	.byte	0x04, 0x29
        /*00a6*/ 	.short	(.L_354 - .L_353)


	//   ....[0]....
.L_353:
        /*00a8*/ 	.word	0xffffffff


	//   ....[1]....
        /*00ac*/ 	.word	0xffffffff


	//   ....[2]....
        /*00b0*/ 	.word	0xffffffff


	//   ....[3]....
        /*00b4*/ 	.word	0xffffffff


	//   ....[4]....
        /*00b8*/ 	.word	0xffffffff


	//   ....[5]....
        /*00bc*/ 	.word	0xffffffff


	//   ....[6]....
        /*00c0*/ 	.word	0xffffffff


	//   ....[7]....
        /*00c4*/ 	.word	0xffffffff


	//   ....[8]....
        /*00c8*/ 	.word	0xffffffff


	//   ....[9]....
        /*00cc*/ 	.word	0xffffffff


	//   ....[10]....
        /*00d0*/ 	.word	0xffffffff


	//   ....[11]....
        /*00d4*/ 	.word	0xffffffff


	//   ....[12]....
        /*00d8*/ 	.word	0xffffffff


	//   ....[13]....
        /*00dc*/ 	.word	0xffffffff


	//   ....[14]....
        /*00e0*/ 	.word	0xffffffff


	//   ....[15]....
        /*00e4*/ 	.word	0xffffffff


	//   ....[16]....
        /*00e8*/ 	.word	0xffffffff


	//   ....[17]....
        /*00ec*/ 	.word	0xffffffff


	//   ....[18]....
        /*00f0*/ 	.word	0xffffffff


	//   ....[19]....
        /*00f4*/ 	.word	0xffffffff


	//   ....[20]....
        /*00f8*/ 	.word	0xffffffff


	//   ....[21]....
        /*00fc*/ 	.word	0xffffffff


	//   ....[22]....
        /*0100*/ 	.word	0xffffffff


	//   ....[23]....
        /*0104*/ 	.word	0xffffffff


	//   ....[24]....
        /*0108*/ 	.word	0xffffffff


	//   ....[25]....
        /*010c*/ 	.word	0xffffffff


	//   ....[26]....
        /*0110*/ 	.word	0xffffffff


	//   ....[27]....
        /*0114*/ 	.word	0xffffffff


	//   ....[28]....
        /*0118*/ 	.word	0xffffffff


	//   ....[29]....
        /*011c*/ 	.word	0xffffffff


	//   ....[30]....
        /*0120*/ 	.word	0xffffffff


	//   ....[31]....
        /*0124*/ 	.word	0xffffffff


	//   ....[32]....
        /*0128*/ 	.word	0xffffffff


	//   ....[33]....
        /*012c*/ 	.word	0xffffffff


	//   ....[34]....
        /*0130*/ 	.word	0xffffffff


	//   ....[35]....
        /*0134*/ 	.word	0xffffffff


	//   ....[36]....
        /*0138*/ 	.word	0xffffffff


	//   ....[37]....
        /*013c*/ 	.word	0xffffffff


	//   ....[38]....
        /*0140*/ 	.word	0xffffffff


	//   ....[39]....
        /*0144*/ 	.word	0xffffffff


	//   ....[40]....
        /*0148*/ 	.word	0xffffffff


	//   ....[41]....
        /*014c*/ 	.word	0xffffffff


	//   ....[42]....
        /*0150*/ 	.word	0xffffffff


	//   ....[43]....
        /*0154*/ 	.word	0xffffffff


	//   ....[44]....
        /*0158*/ 	.word	0xffffffff


	//   ....[45]....
        /*015c*/ 	.word	0xffffffff


	//   ....[46]....
        /*0160*/ 	.word	0xffffffff


	//   ....[47]....
        /*0164*/ 	.word	0xffffffff


	//   ....[48]....
        /*0168*/ 	.word	0xffffffff


	//   ....[49]....
        /*016c*/ 	.word	0xffffffff


	//   ....[50]....
        /*0170*/ 	.word	0xffffffff


	//   ....[51]....
        /*0174*/ 	.word	0xffffffff


	//   ....[52]....
        /*0178*/ 	.word	0xffffffff


	//   ....[53]....
        /*017c*/ 	.word	0xffffffff


	//   ....[54]....
        /*0180*/ 	.word	0xffffffff


	//   ....[55]....
        /*0184*/ 	.word	0xffffffff


	//   ....[56]....
        /*0188*/ 	.word	0xffffffff


	//   ....[57]....
        /*018c*/ 	.word	0xffffffff


	//   ....[58]....
        /*0190*/ 	.word	0xffffffff


	//   ....[59]....
        /*0194*/ 	.word	0xffffffff


	//   ....[60]....
        /*0198*/ 	.word	0xffffffff


	//   ....[61]....
        /*019c*/ 	.word	0xffffffff


	//   ....[62]....
        /*01a0*/ 	.word	0xffffffff


	//   ....[63]....
        /*01a4*/ 	.word	0xffffffff


	//   ....[64]....
        /*01a8*/ 	.word	0xffffffff


	//   ....[65]....
        /*01ac*/ 	.word	0xffffffff


	//   ....[66]....
        /*01b0*/ 	.word	0xffffffff


	//   ....[67]....
        /*01b4*/ 	.word	0xffffffff


	//   ....[68]....
        /*01b8*/ 	.word	0xffffffff


	//   ....[69]....
        /*01bc*/ 	.word	0xffffffff


	//   ....[70]....
        /*01c0*/ 	.word	0xffffffff


	//   ....[71]....
        /*01c4*/ 	.word	0xffffffff


	//   ....[72]....
        /*01c8*/ 	.word	0xffffffff


	//   ....[73]....
        /*01cc*/ 	.word	0xffffffff


	//   ....[74]....
        /*01d0*/ 	.word	0xffffffff


	//   ....[75]....
        /*01d4*/ 	.word	0xffffffff


	//   ....[76]....
        /*01d8*/ 	.word	0xffffffff


	//   ....[77]....
        /*01dc*/ 	.word	0xffffffff


	//   ....[78]....
        /*01e0*/ 	.word	0xffffffff


	//   ....[79]....
        /*01e4*/ 	.word	0xffffffff


	//   ....[80]....
        /*01e8*/ 	.word	0xffffffff


	//   ....[81]....
        /*01ec*/ 	.word	0xffffffff


	//   ....[82]....
        /*01f0*/ 	.word	0xffffffff


	//   ....[83]....
        /*01f4*/ 	.word	0xffffffff


	//   ....[84]....
        /*01f8*/ 	.word	0xffffffff


	//   ....[85]....
        /*01fc*/ 	.word	0xffffffff


	//   ....[86]....
        /*0200*/ 	.word	0xffffffff


	//   ....[87]....
        /*0204*/ 	.word	0xffffffff


	//   ....[88]....
        /*0208*/ 	.word	0xffffffff


	//   ....[89]....
        /*020c*/ 	.word	0xffffffff


	//   ....[90]....
        /*0210*/ 	.word	0xffffffff


	//   ....[91]....
        /*0214*/ 	.word	0xffffffff


	//   ....[92]....
        /*0218*/ 	.word	0xffffffff


	//   ....[93]....
        /*021c*/ 	.word	0xffffffff


	//   ....[94]....
        /*0220*/ 	.word	0xffffffff


	//   ....[95]....
        /*0224*/ 	.word	0xffffffff


	//   ....[96]....
        /*0228*/ 	.word	0xffffffff


	//   ....[97]....
        /*022c*/ 	.word	0xffffffff


	//   ....[98]....
        /*0230*/ 	.word	0xffffffff


	//   ....[99]....
        /*0234*/ 	.word	0xffffffff


	//   ....[100]....
        /*0238*/ 	.word	0xffffffff


	//   ....[101]....
        /*023c*/ 	.word	0xffffffff


	//   ....[102]....
        /*0240*/ 	.word	0xffffffff


	//   ....[103]....
        /*0244*/ 	.word	0xffffffff


	//   ....[104]....
        /*0248*/ 	.word	0xffffffff


	//   ....[105]....
        /*024c*/ 	.word	0xffffffff


	//   ....[106]....
        /*0250*/ 	.word	0xffffffff


	//   ....[107]....
        /*0254*/ 	.word	0xffffffff


	//   ....[108]....
        /*0258*/ 	.word	0xffffffff


	//   ....[109]....
        /*025c*/ 	.word	0xffffffff


	//   ....[110]....
        /*0260*/ 	.word	0xffffffff


	//   ....[111]....
        /*0264*/ 	.word	0xffffffff


	//   ....[112]....
        /*0268*/ 	.word	0xffffffff


	//   ....[113]....
        /*026c*/ 	.word	0xffffffff


	//   ....[114]....
        /*0270*/ 	.word	0xffffffff


	//   ....[115]....
        /*0274*/ 	.word	0xffffffff


	//   ....[116]....
        /*0278*/ 	.word	0xffffffff


	//   ....[117]....
        /*027c*/ 	.word	0xffffffff


	//   ....[118]....
        /*0280*/ 	.word	0xffffffff


	//   ....[119]....
        /*0284*/ 	.word	0xffffffff


	//   ....[120]....
        /*0288*/ 	.word	0xffffffff


	//   ....[121]....
        /*028c*/ 	.word	0xffffffff


	//   ....[122]....
        /*0290*/ 	.word	0xffffffff


	//   ....[123]....
        /*0294*/ 	.word	0xffffffff


	//   ....[124]....
        /*0298*/ 	.word	0xffffffff


	//   ....[125]....
        /*029c*/ 	.word	0xffffffff


	//   ....[126]....
        /*02a0*/ 	.word	0xffffffff


	//   ....[127]....
        /*02a4*/ 	.word	0xffffffff


	//   ....[128]....
        /*02a8*/ 	.word	0xffffffff


	//   ....[129]....
        /*02ac*/ 	.word	0xffffffff


	//   ....[130]....
        /*02b0*/ 	.word	0xffffffff


	//   ....[131]....
        /*02b4*/ 	.word	0xffffffff


	//   ....[132]....
        /*02b8*/ 	.word	0xffffffff


	//   ....[133]....
        /*02bc*/ 	.word	0xffffffff


	//   ....[134]....
        /*02c0*/ 	.word	0xffffffff


	//   ....[135]....
        /*02c4*/ 	.word	0xffffffff


	//   ....[136]....
        /*02c8*/ 	.word	0xffffffff


	//   ....[137]....
        /*02cc*/ 	.word	0xffffffff


	//   ....[138]....
        /*02d0*/ 	.word	0xffffffff


	//   ....[139]....
        /*02d4*/ 	.word	0xffffffff


	//   ....[140]....
        /*02d8*/ 	.word	0xffffffff


	//   ....[141]....
        /*02dc*/ 	.word	0xffffffff


	//   ....[142]....
        /*02e0*/ 	.word	0xffffffff


	//   ....[143]....
        /*02e4*/ 	.word	0xffffffff


	//   ....[144]....
        /*02e8*/ 	.word	0xffffffff


	//   ....[145]....
        /*02ec*/ 	.word	0xffffffff


	//   ....[146]....
        /*02f0*/ 	.word	0xffffffff


	//   ....[147]....
        /*02f4*/ 	.word	0xffffffff


	//   ....[148]....
        /*02f8*/ 	.word	0xffffffff


	//   ....[149]....
        /*02fc*/ 	.word	0xffffffff


	//   ....[150]....
        /*0300*/ 	.word	0xffffffff


	//   ....[151]....
        /*0304*/ 	.word	0xffffffff


	//   ....[152]....
        /*0308*/ 	.word	0xffffffff


	//   ....[153]....
        /*030c*/ 	.word	0xffffffff


	//   ....[154]....
        /*0310*/ 	.word	0xffffffff


	//   ....[155]....
        /*0314*/ 	.word	0xffffffff


	//   ....[156]....
        /*0318*/ 	.word	0xffffffff


	//   ....[157]....
        /*031c*/ 	.word	0xffffffff


	//   ....[158]....
        /*0320*/ 	.word	0xffffffff


	//   ....[159]....
        /*0324*/ 	.word	0xffffffff


	//   ....[160]....
        /*0328*/ 	.word	0xffffffff


	//   ....[161]....
        /*032c*/ 	.word	0xffffffff


	//   ....[162]....
        /*0330*/ 	.word	0xffffffff


	//   ....[163]....
        /*0334*/ 	.word	0xffffffff


	//   ....[164]....
        /*0338*/ 	.word	0xffffffff


	//   ....[165]....
        /*033c*/ 	.word	0xffffffff


	//   ....[166]....
        /*0340*/ 	.word	0xffffffff


	//   ....[167]....
        /*0344*/ 	.word	0xffffffff


	//   ....[168]....
        /*0348*/ 	.word	0xffffffff


	//   ....[169]....
        /*034c*/ 	.word	0xffffffff


	//   ....[170]....
        /*0350*/ 	.word	0xffffffff


	//   ....[171]....
        /*0354*/ 	.word	0xffffffff


	//   ....[172]....
        /*0358*/ 	.word	0xffffffff


	//   ....[173]....
        /*035c*/ 	.word	0xffffffff


	//   ....[174]....
        /*0360*/ 	.word	0xffffffff


	//   ....[175]....
        /*0364*/ 	.word	0xffffffff


	//   ....[176]....
        /*0368*/ 	.word	0xffffffff


	//   ....[177]....
        /*036c*/ 	.word	0xffffffff


	//   ....[178]....
        /*0370*/ 	.word	0xffffffff


	//   ....[179]....
        /*0374*/ 	.word	0xffffffff


	//   ....[180]....
        /*0378*/ 	.word	0xffffffff


	//   ....[181]....
        /*037c*/ 	.word	0xffffffff


	//   ....[182]....
        /*0380*/ 	.word	0xffffffff


	//   ....[183]....
        /*0384*/ 	.word	0xffffffff


	//   ....[184]....
        /*0388*/ 	.word	0xffffffff


	//   ....[185]....
        /*038c*/ 	.word	0xffffffff


	//   ....[186]....
        /*0390*/ 	.word	0xffffffff


	//   ....[187]....
        /*0394*/ 	.word	0xffffffff


	//   ....[188]....
        /*0398*/ 	.word	0xffffffff


	//   ....[189]....
        /*039c*/ 	.word	0xffffffff


	//   ....[190]....
        /*03a0*/ 	.word	0xffffffff


	//   ....[191]....
        /*03a4*/ 	.word	0xffffffff


	//   ....[192]....
        /*03a8*/ 	.word	0xffffffff


	//   ....[193]....
        /*03ac*/ 	.word	0xffffffff


	//   ....[194]....
        /*03b0*/ 	.word	0xffffffff


	//   ....[195]....
        /*03b4*/ 	.word	0xffffffff


	//   ....[196]....
        /*03b8*/ 	.word	0xffffffff


	//   ....[197]....
        /*03bc*/ 	.word	0xffffffff


	//   ....[198]....
        /*03c0*/ 	.word	0xffffffff


	//   ....[199]....
        /*03c4*/ 	.word	0xffffffff


	//   ....[200]....
        /*03c8*/ 	.word	0xffffffff


	//   ....[201]....
        /*03cc*/ 	.word	0xffffffff


	//   ....[202]....
        /*03d0*/ 	.word	0xffffffff


	//   ....[203]....
        /*03d4*/ 	.word	0xffffffff


	//   ....[204]....
        /*03d8*/ 	.word	0xffffffff


	//   ....[205]....
        /*03dc*/ 	.word	0xffffffff


	//   ....[206]....
        /*03e0*/ 	.word	0xffffffff


	//   ....[207]....
        /*03e4*/ 	.word	0xffffffff


	//   ....[208]....
        /*03e8*/ 	.word	0xffffffff


	//   ....[209]....
        /*03ec*/ 	.word	0xffffffff


	//   ....[210]....
        /*03f0*/ 	.word	0xffffffff


	//   ....[211]....
        /*03f4*/ 	.word	0xffffffff


	//   ....[212]....
        /*03f8*/ 	.word	0xffffffff


	//   ....[213]....
        /*03fc*/ 	.word	0xffffffff


	//   ....[214]....
        /*0400*/ 	.word	0xffffffff


	//   ....[215]....
        /*0404*/ 	.word	0xffffffff


	//   ....[216]....
        /*0408*/ 	.word	0xffffffff


	//   ....[217]....
        /*040c*/ 	.word	0xffffffff


	//   ....[218]....
        /*0410*/ 	.word	0xffffffff


	//   ....[219]....
        /*0414*/ 	.word	0xffffffff


	//   ....[220]....
        /*0418*/ 	.word	0xffffffff


	//   ....[221]....
        /*041c*/ 	.word	0xffffffff


	//   ....[222]....
        /*0420*/ 	.word	0xffffffff


	//   ....[223]....
        /*0424*/ 	.word	0xffffffff


	//   ....[224]....
        /*0428*/ 	.word	0xffffffff


	//   ....[225]....
        /*042c*/ 	.word	0xffffffff


	//   ....[226]....
        /*0430*/ 	.word	0xffffffff


	//   ....[227]....
        /*0434*/ 	.word	0xffffffff


	//   ....[228]....
        /*0438*/ 	.word	0xffffffff


	//   ....[229]....
        /*043c*/ 	.word	0xffffffff


	//   ....[230]....
        /*0440*/ 	.word	0xffffffff


	//   ....[231]....
        /*0444*/ 	.word	0xffffffff


	//   ....[232]....
        /*0448*/ 	.word	0xffffffff


	//   ....[233]....
        /*044c*/ 	.word	0xffffffff


	//   ....[234]....
        /*0450*/ 	.word	0xffffffff


	//   ....[235]....
        /*0454*/ 	.word	0xffffffff


	//   ....[236]....
        /*0458*/ 	.word	0xffffffff


	//   ....[237]....
        /*045c*/ 	.word	0xffffffff


	//   ....[238]....
        /*0460*/ 	.word	0xffffffff


	//   ....[239]....
        /*0464*/ 	.word	0xffffffff


	//   ....[240]....
        /*0468*/ 	.word	0xffffffff


	//   ....[241]....
        /*046c*/ 	.word	0xffffffff


	//   ....[242]....
        /*0470*/ 	.word	0xffffffff


	//   ....[243]....
        /*0474*/ 	.word	0xffffffff


	//   ....[244]....
        /*0478*/ 	.word	0xffffffff


	//   ....[245]....
        /*047c*/ 	.word	0xffffffff


	//   ....[246]....
        /*0480*/ 	.word	0xffffffff


	//   ....[247]....
        /*0484*/ 	.word	0xffffffff


	//   ....[248]....
        /*0488*/ 	.word	0xffffffff


	//   ....[249]....
        /*048c*/ 	.word	0xffffffff


	//   ....[250]....
        /*0490*/ 	.word	0xffffffff


	//   ....[251]....
        /*0494*/ 	.word	0xffffffff


	//   ....[252]....
        /*0498*/ 	.word	0xffffffff


	//   ....[253]....
        /*049c*/ 	.word	0xffffffff


	//   ....[254]....
        /*04a0*/ 	.word	0xffffffff


	//   ....[255]....
        /*04a4*/ 	.word	0xffffffff


	//   ....[0]....
        /*04a8*/ 	.word	0xffffffff


	//   ....[1]....
        /*04ac*/ 	.word	0xffffffff


	//   ....[2]....
        /*04b0*/ 	.word	0xffffffff


	//   ....[3]....
        /*04b4*/ 	.word	0xffffffff


	//   ....[4]....
        /*04b8*/ 	.word	0xffffffff


	//   ....[5]....
        /*04bc*/ 	.word	0xffffffff


	//   ....[6]....
        /*04c0*/ 	.word	0xffffffff


	//   ....[7]....
        /*04c4*/ 	.word	0xffffffff


	//   ....[8]....
        /*04c8*/ 	.word	0xffffffff


	//   ....[9]....
        /*04cc*/ 	.word	0xffffffff


	//   ....[10]....
        /*04d0*/ 	.word	0xffffffff


	//   ....[11]....
        /*04d4*/ 	.word	0xffffffff


	//   ....[12]....
        /*04d8*/ 	.word	0xffffffff


	//   ....[13]....
        /*04dc*/ 	.word	0xffffffff


	//   ....[14]....
        /*04e0*/ 	.word	0xffffffff


	//   ....[15]....
        /*04e4*/ 	.word	0xffffffff


	//   ....[16]....
        /*04e8*/ 	.word	0xffffffff


	//   ....[17]....
        /*04ec*/ 	.word	0xffffffff


	//   ....[18]....
        /*04f0*/ 	.word	0xffffffff


	//   ....[19]....
        /*04f4*/ 	.word	0xffffffff


	//   ....[20]....
        /*04f8*/ 	.word	0xffffffff


	//   ....[21]....
        /*04fc*/ 	.word	0xffffffff


	//   ....[22]....
        /*0500*/ 	.word	0xffffffff


	//   ....[23]....
        /*0504*/ 	.word	0xffffffff


	//   ....[24]....
        /*0508*/ 	.word	0xffffffff


	//   ....[25]....
        /*050c*/ 	.word	0xffffffff


	//   ....[26]....
        /*0510*/ 	.word	0xffffffff


	//   ....[27]....
        /*0514*/ 	.word	0xffffffff


	//   ....[28]....
        /*0518*/ 	.word	0xffffffff


	//   ....[29]....
        /*051c*/ 	.word	0xffffffff


	//   ....[30]....
        /*0520*/ 	.word	0xffffffff


	//   ....[31]....
        /*0524*/ 	.word	0xffffffff


	//   ....[32]....
        /*0528*/ 	.word	0xffffffff


	//   ....[33]....
        /*052c*/ 	.word	0xffffffff


	//   ....[34]....
        /*0530*/ 	.word	0xffffffff


	//   ....[35]....
        /*0534*/ 	.word	0xffffffff


	//   ....[36]....
        /*0538*/ 	.word	0xffffffff


	//   ....[37]....
        /*053c*/ 	.word	0xffffffff


	//   ....[38]....
        /*0540*/ 	.word	0xffffffff


	//   ....[39]....
        /*0544*/ 	.word	0xffffffff


	//   ....[40]....
        /*0548*/ 	.word	0xffffffff


	//   ....[41]....
        /*054c*/ 	.word	0xffffffff


	//   ....[42]....
        /*0550*/ 	.word	0xffffffff


	//   ....[43]....
        /*0554*/ 	.word	0xffffffff


	//   ....[44]....
        /*0558*/ 	.word	0xffffffff


	//   ....[45]....
        /*055c*/ 	.word	0xffffffff


	//   ....[46]....
        /*0560*/ 	.word	0xffffffff


	//   ....[47]....
        /*0564*/ 	.word	0xffffffff


	//   ....[48]....
        /*0568*/ 	.word	0xffffffff


	//   ....[49]....
        /*056c*/ 	.word	0xffffffff


	//   ....[50]....
        /*0570*/ 	.word	0xffffffff


	//   ....[51]....
        /*0574*/ 	.word	0xffffffff


	//   ....[52]....
        /*0578*/ 	.word	0xffffffff


	//   ....[53]....
        /*057c*/ 	.word	0xffffffff


	//   ....[54]....
        /*0580*/ 	.word	0xffffffff


	//   ....[55]....
        /*0584*/ 	.word	0xffffffff


	//   ....[56]....
        /*0588*/ 	.word	0xffffffff


	//   ....[57]....
        /*058c*/ 	.word	0xffffffff


	//   ....[58]....
        /*0590*/ 	.word	0xffffffff


	//   ....[59]....
        /*0594*/ 	.word	0xffffffff


	//   ....[60]....
        /*0598*/ 	.word	0xffffffff


	//   ....[61]....
        /*059c*/ 	.word	0xffffffff


	//   ....[62]....
        /*05a0*/ 	.word	0xffffffff


	//   ....[63]....
        /*05a4*/ 	.word	0xffffffff


	//   ....[64]....
        /*05a8*/ 	.word	0xffffffff


	//   ....[65]....
        /*05ac*/ 	.word	0xffffffff


	//   ....[66]....
        /*05b0*/ 	.word	0xffffffff


	//   ....[67]....
        /*05b4*/ 	.word	0xffffffff


	//   ....[68]....
        /*05b8*/ 	.word	0xffffffff


	//   ....[69]....
        /*05bc*/ 	.word	0xffffffff


	//   ....[70]....
        /*05c0*/ 	.word	0xffffffff


	//   ....[71]....
        /*05c4*/ 	.word	0xffffffff


	//   ....[72]....
        /*05c8*/ 	.word	0xffffffff


	//   ....[73]....
        /*05cc*/ 	.word	0xffffffff


	//   ....[74]....
        /*05d0*/ 	.word	0xffffffff


	//   ....[75]....
        /*05d4*/ 	.word	0xffffffff


	//   ....[76]....
        /*05d8*/ 	.word	0xffffffff


	//   ....[77]....
        /*05dc*/ 	.word	0xffffffff


	//   ....[78]....
        /*05e0*/ 	.word	0xffffffff


	//   ....[79]....
        /*05e4*/ 	.word	0xffffffff


	//   ....[80]....
        /*05e8*/ 	.word	0xffffffff


	//   ....[81]....
        /*05ec*/ 	.word	0xffffffff


	//   ....[82]....
        /*05f0*/ 	.word	0xffffffff


	//   ....[83]....
        /*05f4*/ 	.word	0xffffffff


	//   ....[84]....
        /*05f8*/ 	.word	0xffffffff


	//   ....[85]....
        /*05fc*/ 	.word	0xffffffff


	//   ....[86]....
        /*0600*/ 	.word	0xffffffff


	//   ....[87]....
        /*0604*/ 	.word	0xffffffff


	//   ....[88]....
        /*0608*/ 	.word	0xffffffff


	//   ....[89]....
        /*060c*/ 	.word	0xffffffff


	//   ....[90]....
        /*0610*/ 	.word	0xffffffff


	//   ....[91]....
        /*0614*/ 	.word	0xffffffff


	//   ....[92]....
        /*0618*/ 	.word	0xffffffff


	//   ....[93]....
        /*061c*/ 	.word	0xffffffff


	//   ....[94]....
        /*0620*/ 	.word	0xffffffff


	//   ....[95]....
        /*0624*/ 	.word	0xffffffff


	//   ....[96]....
        /*0628*/ 	.word	0xffffffff


	//   ....[97]....
        /*062c*/ 	.word	0xffffffff


	//   ....[98]....
        /*0630*/ 	.word	0xffffffff


	//   ....[99]....
        /*0634*/ 	.word	0xffffffff


	//   ....[100]....
        /*0638*/ 	.word	0xffffffff


	//   ....[101]....
        /*063c*/ 	.word	0xffffffff


	//   ....[102]....
        /*0640*/ 	.word	0xffffffff


	//   ....[103]....
        /*0644*/ 	.word	0xffffffff


	//   ....[104]....
        /*0648*/ 	.word	0xffffffff


	//   ....[105]....
        /*064c*/ 	.word	0xffffffff


	//   ....[106]....
        /*0650*/ 	.word	0xffffffff


	//   ....[107]....
        /*0654*/ 	.word	0xffffffff


	//   ....[108]....
        /*0658*/ 	.word	0xffffffff


	//   ....[109]....
        /*065c*/ 	.word	0xffffffff


	//   ....[110]....
        /*0660*/ 	.word	0xffffffff


	//   ....[111]....
        /*0664*/ 	.word	0xffffffff


	//   ....[112]....
        /*0668*/ 	.word	0xffffffff


	//   ....[113]....
        /*066c*/ 	.word	0xffffffff


	//   ....[114]....
        /*0670*/ 	.word	0xffffffff


	//   ....[115]....
        /*0674*/ 	.word	0xffffffff


	//   ....[116]....
        /*0678*/ 	.word	0xffffffff


	//   ....[117]....
        /*067c*/ 	.word	0xffffffff


	//   ....[118]....
        /*0680*/ 	.word	0xffffffff


	//   ....[119]....
        /*0684*/ 	.word	0xffffffff


	//   ....[120]....
        /*0688*/ 	.word	0xffffffff


	//   ....[121]....
        /*068c*/ 	.word	0xffffffff


	//   ....[122]....
        /*0690*/ 	.word	0xffffffff


	//   ....[123]....
        /*0694*/ 	.word	0xffffffff


	//   ....[124]....
        /*0698*/ 	.word	0xffffffff


	//   ....[125]....
        /*069c*/ 	.word	0xffffffff


	//   ....[126]....
        /*06a0*/ 	.word	0xffffffff


	//   ....[127]....
        /*06a4*/ 	.word	0xffffffff


	//   ....[128]....
        /*06a8*/ 	.word	0xffffffff


	//   ....[129]....
        /*06ac*/ 	.word	0xffffffff


	//   ....[130]....
        /*06b0*/ 	.word	0xffffffff


	//   ....[131]....
        /*06b4*/ 	.word	0xffffffff


	//   ....[132]....
        /*06b8*/ 	.word	0xffffffff


	//   ....[133]....
        /*06bc*/ 	.word	0xffffffff


	//   ....[134]....
        /*06c0*/ 	.word	0xffffffff


	//   ....[135]....
        /*06c4*/ 	.word	0xffffffff


	//   ....[136]....
        /*06c8*/ 	.word	0xffffffff


	//   ....[137]....
        /*06cc*/ 	.word	0xffffffff


	//   ....[138]....
        /*06d0*/ 	.word	0xffffffff


	//   ....[139]....
        /*06d4*/ 	.word	0xffffffff


	//   ....[140]....
        /*06d8*/ 	.word	0xffffffff


	//   ....[141]....
        /*06dc*/ 	.word	0xffffffff


	//   ....[142]....
        /*06e0*/ 	.word	0xffffffff


	//   ....[143]....
        /*06e4*/ 	.word	0xffffffff


	//   ....[144]....
        /*06e8*/ 	.word	0xffffffff


	//   ....[145]....
        /*06ec*/ 	.word	0xffffffff


	//   ....[146]....
        /*06f0*/ 	.word	0xffffffff


	//   ....[147]....
        /*06f4*/ 	.word	0xffffffff


	//   ....[148]....
        /*06f8*/ 	.word	0xffffffff


	//   ....[149]....
        /*06fc*/ 	.word	0xffffffff


	//   ....[150]....
        /*0700*/ 	.word	0xffffffff


	//   ....[151]....
        /*0704*/ 	.word	0xffffffff


	//   ....[152]....
        /*0708*/ 	.word	0xffffffff


	//   ....[153]....
        /*070c*/ 	.word	0xffffffff


	//   ....[154]....
        /*0710*/ 	.word	0xffffffff


	//   ....[155]....
        /*0714*/ 	.word	0xffffffff


	//   ....[156]....
        /*0718*/ 	.word	0xffffffff


	//   ....[157]....
        /*071c*/ 	.word	0xffffffff


	//   ....[158]....
        /*0720*/ 	.word	0xffffffff


	//   ....[159]....
        /*0724*/ 	.word	0xffffffff


	//   ....[160]....
        /*0728*/ 	.word	0xffffffff


	//   ....[161]....
        /*072c*/ 	.word	0xffffffff


	//   ....[162]....
        /*0730*/ 	.word	0xffffffff


	//   ....[163]....
        /*0734*/ 	.word	0xffffffff


	//   ....[164]....
        /*0738*/ 	.word	0xffffffff


	//   ....[165]....
        /*073c*/ 	.word	0xffffffff


	//   ....[166]....
        /*0740*/ 	.word	0xffffffff


	//   ....[167]....
        /*0744*/ 	.word	0xffffffff


	//   ....[168]....
        /*0748*/ 	.word	0xffffffff


	//   ....[169]....
        /*074c*/ 	.word	0xffffffff


	//   ....[170]....
        /*0750*/ 	.word	0xffffffff


	//   ....[171]....
        /*0754*/ 	.word	0xffffffff


	//   ....[172]....
        /*0758*/ 	.word	0xffffffff


	//   ....[173]....
        /*075c*/ 	.word	0xffffffff


	//   ....[174]....
        /*0760*/ 	.word	0xffffffff


	//   ....[175]....
        /*0764*/ 	.word	0xffffffff


	//   ....[176]....
        /*0768*/ 	.word	0xffffffff


	//   ....[177]....
        /*076c*/ 	.word	0xffffffff


	//   ....[178]....
        /*0770*/ 	.word	0xffffffff


	//   ....[179]....
        /*0774*/ 	.word	0xffffffff


	//   ....[180]....
        /*0778*/ 	.word	0xffffffff


	//   ....[181]....
        /*077c*/ 	.word	0xffffffff


	//   ....[182]....
        /*0780*/ 	.word	0xffffffff


	//   ....[183]....
        /*0784*/ 	.word	0xffffffff


	//   ....[184]....
        /*0788*/ 	.word	0xffffffff


	//   ....[185]....
        /*078c*/ 	.word	0xffffffff


	//   ....[186]....
        /*0790*/ 	.word	0xffffffff


	//   ....[187]....
        /*0794*/ 	.word	0xffffffff


	//   ....[188]....
        /*0798*/ 	.word	0xffffffff


	//   ....[189]....
        /*079c*/ 	.word	0xffffffff


	//   ....[190]....
        /*07a0*/ 	.word	0xffffffff


	//   ....[191]....
        /*07a4*/ 	.word	0xffffffff


	//   ....[192]....
        /*07a8*/ 	.word	0xffffffff


	//   ....[193]....
        /*07ac*/ 	.word	0xffffffff


	//   ....[194]....
        /*07b0*/ 	.word	0xffffffff


	//   ....[195]....
        /*07b4*/ 	.word	0xffffffff


	//   ....[196]....
        /*07b8*/ 	.word	0xffffffff


	//   ....[197]....
        /*07bc*/ 	.word	0xffffffff


	//   ....[198]....
        /*07c0*/ 	.word	0xffffffff


	//   ....[199]....
        /*07c4*/ 	.word	0xffffffff


	//   ....[200]....
        /*07c8*/ 	.word	0xffffffff


	//   ....[201]....
        /*07cc*/ 	.word	0xffffffff


	//   ....[202]....
        /*07d0*/ 	.word	0xffffffff


	//   ....[203]....
        /*07d4*/ 	.word	0xffffffff


	//   ....[204]....
        /*07d8*/ 	.word	0xffffffff


	//   ....[205]....
        /*07dc*/ 	.word	0xffffffff


	//   ....[206]....
        /*07e0*/ 	.word	0xffffffff


	//   ....[207]....
        /*07e4*/ 	.word	0xffffffff


	//   ....[208]....
        /*07e8*/ 	.word	0xffffffff


	//   ....[209]....
        /*07ec*/ 	.word	0xffffffff


	//   ....[210]....
        /*07f0*/ 	.word	0xffffffff


	//   ....[211]....
        /*07f4*/ 	.word	0xffffffff


	//   ....[212]....
        /*07f8*/ 	.word	0xffffffff


	//   ....[213]....
        /*07fc*/ 	.word	0xffffffff


	//   ....[214]....
        /*0800*/ 	.word	0xffffffff


	//   ....[215]....
        /*0804*/ 	.word	0xffffffff


	//   ....[216]....
        /*0808*/ 	.word	0xffffffff


	//   ....[217]....
        /*080c*/ 	.word	0xffffffff


	//   ....[218]....
        /*0810*/ 	.word	0xffffffff


	//   ....[219]....
        /*0814*/ 	.word	0xffffffff


	//   ....[220]....
        /*0818*/ 	.word	0xffffffff


	//   ....[221]....
        /*081c*/ 	.word	0xffffffff


	//   ....[222]....
        /*0820*/ 	.word	0xffffffff


	//   ....[223]....
        /*0824*/ 	.word	0xffffffff


	//   ....[224]....
        /*0828*/ 	.word	0xffffffff


	//   ....[225]....
        /*082c*/ 	.word	0xffffffff


	//   ....[226]....
        /*0830*/ 	.word	0xffffffff


	//   ....[227]....
        /*0834*/ 	.word	0xffffffff


	//   ....[228]....
        /*0838*/ 	.word	0xffffffff


	//   ....[229]....
        /*083c*/ 	.word	0xffffffff


	//   ....[230]....
        /*0840*/ 	.word	0xffffffff


	//   ....[231]....
        /*0844*/ 	.word	0xffffffff


	//   ....[232]....
        /*0848*/ 	.word	0xffffffff


	//   ....[233]....
        /*084c*/ 	.word	0xffffffff


	//   ....[234]....
        /*0850*/ 	.word	0xffffffff


	//   ....[235]....
        /*0854*/ 	.word	0xffffffff


	//   ....[236]....
        /*0858*/ 	.word	0xffffffff


	//   ....[237]....
        /*085c*/ 	.word	0xffffffff


	//   ....[238]....
        /*0860*/ 	.word	0xffffffff


	//   ....[239]....
        /*0864*/ 	.word	0xffffffff


	//   ....[240]....
        /*0868*/ 	.word	0xffffffff


	//   ....[241]....
        /*086c*/ 	.word	0xffffffff


	//   ....[242]....
        /*0870*/ 	.word	0xffffffff


	//   ....[243]....
        /*0874*/ 	.word	0xffffffff


	//   ....[244]....
        /*0878*/ 	.word	0xffffffff


	//   ....[245]....
        /*087c*/ 	.word	0xffffffff


	//   ....[246]....
        /*0880*/ 	.word	0xffffffff


	//   ....[247]....
        /*0884*/ 	.word	0xffffffff


	//   ....[248]....
        /*0888*/ 	.word	0xffffffff


	//   ....[249]....
        /*088c*/ 	.word	0xffffffff


	//   ....[250]....
        /*0890*/ 	.word	0xffffffff


	//   ....[251]....
        /*0894*/ 	.word	0xffffffff


	//   ....[252]....
        /*0898*/ 	.word	0xffffffff


	//   ....[253]....
        /*089c*/ 	.word	0xffffffff


	//   ....[254]....
        /*08a0*/ 	.word	0xffffffff


	//   ....[255]....
        /*08a4*/ 	.word	0xffffffff


	//   ....[0]....
        /*08a8*/ 	.word	0xffffffff


	//   ....[1]....
        /*08ac*/ 	.word	0xffffffff


	//   ....[2]....
        /*08b0*/ 	.word	0xffffffff


	//   ....[3]....
        /*08b4*/ 	.word	0xffffffff


	//   ....[4]....
        /*08b8*/ 	.word	0xffffffff


	//   ....[5]....
        /*08bc*/ 	.word	0xffffffff


	//   ....[6]....
        /*08c0*/ 	.word	0xffffffff


	//   ....[7]....
        /*08c4*/ 	.word	0xffffffff


	//   ....[8]....
        /*08c8*/ 	.word	0xffffffff


	//   ....[9]....
        /*08cc*/ 	.word	0xffffffff


	//   ....[10]....
        /*08d0*/ 	.word	0xffffffff


	//   ....[11]....
        /*08d4*/ 	.word	0xffffffff


	//   ....[12]....
        /*08d8*/ 	.word	0xffffffff


	//   ....[13]....
        /*08dc*/ 	.word	0xffffffff


	//   ....[14]....
        /*08e0*/ 	.word	0xffffffff


	//   ....[15]....
        /*08e4*/ 	.word	0xffffffff


	//   ....[16]....
        /*08e8*/ 	.word	0xffffffff


	//   ....[17]....
        /*08ec*/ 	.word	0xffffffff


	//   ....[18]....
        /*08f0*/ 	.word	0xffffffff


	//   ....[19]....
        /*08f4*/ 	.word	0xffffffff


	//   ....[20]....
        /*08f8*/ 	.word	0xffffffff


	//   ....[21]....
        /*08fc*/ 	.word	0xffffffff


	//   ....[22]....
        /*0900*/ 	.word	0xffffffff


	//   ....[23]....
        /*0904*/ 	.word	0xffffffff


	//   ....[24]....
        /*0908*/ 	.word	0xffffffff


	//   ....[25]....
        /*090c*/ 	.word	0xffffffff


	//   ....[26]....
        /*0910*/ 	.word	0xffffffff


	//   ....[27]....
        /*0914*/ 	.word	0xffffffff


	//   ....[28]....
        /*0918*/ 	.word	0xffffffff


	//   ....[29]....
        /*091c*/ 	.word	0xffffffff


	//   ....[30]....
        /*0920*/ 	.word	0xffffffff


	//   ....[31]....
        /*0924*/ 	.word	0xffffffff


	//   ....[32]....
        /*0928*/ 	.word	0xffffffff


	//   ....[33]....
        /*092c*/ 	.word	0xffffffff


	//   ....[34]....
        /*0930*/ 	.word	0xffffffff


	//   ....[35]....
        /*0934*/ 	.word	0xffffffff


	//   ....[36]....
        /*0938*/ 	.word	0xffffffff


	//   ....[37]....
        /*093c*/ 	.word	0xffffffff


	//   ....[38]....
        /*0940*/ 	.word	0xffffffff


	//   ....[39]....
        /*0944*/ 	.word	0xffffffff


	//   ....[40]....
        /*0948*/ 	.word	0xffffffff


	//   ....[41]....
        /*094c*/ 	.word	0xffffffff


	//   ....[42]....
        /*0950*/ 	.word	0xffffffff


	//   ....[43]....
        /*0954*/ 	.word	0xffffffff


	//   ....[44]....
        /*0958*/ 	.word	0xffffffff


	//   ....[45]....
        /*095c*/ 	.word	0xffffffff


	//   ....[46]....
        /*0960*/ 	.word	0xffffffff


	//   ....[47]....
        /*0964*/ 	.word	0xffffffff


	//   ....[48]....
        /*0968*/ 	.word	0xffffffff


	//   ....[49]....
        /*096c*/ 	.word	0xffffffff


	//   ....[50]....
        /*0970*/ 	.word	0xffffffff


	//   ....[51]....
        /*0974*/ 	.word	0xffffffff


	//   ....[52]....
        /*0978*/ 	.word	0xffffffff


	//   ....[53]....
        /*097c*/ 	.word	0xffffffff


	//   ....[54]....
        /*0980*/ 	.word	0xffffffff


	//   ....[55]....
        /*0984*/ 	.word	0xffffffff


	//   ....[56]....
        /*0988*/ 	.word	0xffffffff


	//   ....[57]....
        /*098c*/ 	.word	0xffffffff


	//   ....[58]....
        /*0990*/ 	.word	0xffffffff


	//   ....[59]....
        /*0994*/ 	.word	0xffffffff


	//   ....[60]....
        /*0998*/ 	.word	0xffffffff


	//   ....[61]....
        /*099c*/ 	.word	0xffffffff


	//   ....[62]....
        /*09a0*/ 	.word	0xffffffff


	//   ....[63]....
        /*09a4*/ 	.word	0xffffffff


	//   ....[64]....
        /*09a8*/ 	.word	0xffffffff


	//   ....[65]....
        /*09ac*/ 	.word	0xffffffff


	//   ....[66]....
        /*09b0*/ 	.word	0xffffffff


	//   ....[67]....
        /*09b4*/ 	.word	0xffffffff


	//   ....[68]....
        /*09b8*/ 	.word	0xffffffff


	//   ....[69]....
        /*09bc*/ 	.word	0xffffffff


	//   ....[70]....
        /*09c0*/ 	.word	0xffffffff


	//   ....[71]....
        /*09c4*/ 	.word	0xffffffff


	//   ....[72]....
        /*09c8*/ 	.word	0xffffffff


	//   ....[73]....
        /*09cc*/ 	.word	0xffffffff


	//   ....[74]....
        /*09d0*/ 	.word	0xffffffff


	//   ....[75]....
        /*09d4*/ 	.word	0xffffffff


	//   ....[76]....
        /*09d8*/ 	.word	0xffffffff


	//   ....[77]....
        /*09dc*/ 	.word	0xffffffff


	//   ....[78]....
        /*09e0*/ 	.word	0xffffffff


	//   ....[79]....
        /*09e4*/ 	.word	0xffffffff


	//   ....[80]....
        /*09e8*/ 	.word	0xffffffff


	//   ....[81]....
        /*09ec*/ 	.word	0xffffffff


	//   ....[82]....
        /*09f0*/ 	.word	0xffffffff


	//   ....[83]....
        /*09f4*/ 	.word	0xffffffff


	//   ....[84]....
        /*09f8*/ 	.word	0xffffffff


	//   ....[85]....
        /*09fc*/ 	.word	0xffffffff


	//   ....[86]....
        /*0a00*/ 	.word	0xffffffff


	//   ....[87]....
        /*0a04*/ 	.word	0xffffffff


	//   ....[88]....
        /*0a08*/ 	.word	0xffffffff


	//   ....[89]....
        /*0a0c*/ 	.word	0xffffffff


	//   ....[90]....
        /*0a10*/ 	.word	0xffffffff


	//   ....[91]....
        /*0a14*/ 	.word	0xffffffff


	//   ....[92]....
        /*0a18*/ 	.word	0xffffffff


	//   ....[93]....
        /*0a1c*/ 	.word	0xffffffff


	//   ....[94]....
        /*0a20*/ 	.word	0xffffffff


	//   ....[95]....
        /*0a24*/ 	.word	0xffffffff


	//   ....[96]....
        /*0a28*/ 	.word	0xffffffff


	//   ....[97]....
        /*0a2c*/ 	.word	0xffffffff


	//   ....[98]....
        /*0a30*/ 	.word	0xffffffff


	//   ....[99]....
        /*0a34*/ 	.word	0xffffffff


	//   ....[100]....
        /*0a38*/ 	.word	0xffffffff


	//   ....[101]....
        /*0a3c*/ 	.word	0xffffffff


	//   ....[102]....
        /*0a40*/ 	.word	0xffffffff


	//   ....[103]....
        /*0a44*/ 	.word	0xffffffff


	//   ....[104]....
        /*0a48*/ 	.word	0xffffffff


	//   ....[105]....
        /*0a4c*/ 	.word	0xffffffff


	//   ....[106]....
        /*0a50*/ 	.word	0xffffffff


	//   ....[107]....
        /*0a54*/ 	.word	0xffffffff


	//   ....[108]....
        /*0a58*/ 	.word	0xffffffff


	//   ....[109]....
        /*0a5c*/ 	.word	0xffffffff


	//   ....[110]....
        /*0a60*/ 	.word	0xffffffff


	//   ....[111]....
        /*0a64*/ 	.word	0xffffffff


	//   ....[112]....
        /*0a68*/ 	.word	0xffffffff


	//   ....[113]....
        /*0a6c*/ 	.word	0xffffffff


	//   ....[114]....
        /*0a70*/ 	.word	0xffffffff


	//   ....[115]....
        /*0a74*/ 	.word	0xffffffff


	//   ....[116]....
        /*0a78*/ 	.word	0xffffffff


	//   ....[117]....
        /*0a7c*/ 	.word	0xffffffff


	//   ....[118]....
        /*0a80*/ 	.word	0xffffffff


	//   ....[119]....
        /*0a84*/ 	.word	0xffffffff


	//   ....[120]....
        /*0a88*/ 	.word	0xffffffff


	//   ....[121]....
        /*0a8c*/ 	.word	0xffffffff


	//   ....[122]....
        /*0a90*/ 	.word	0xffffffff


	//   ....[123]....
        /*0a94*/ 	.word	0xffffffff


	//   ....[124]....
        /*0a98*/ 	.word	0xffffffff


	//   ....[125]....
        /*0a9c*/ 	.word	0xffffffff


	//   ....[126]....
        /*0aa0*/ 	.word	0xffffffff


	//   ....[127]....
        /*0aa4*/ 	.word	0xffffffff


	//----- nvinfo : EIATTR_COOP_GROUP_INSTR_OFFSETS
	.align		4
.L_354:
        /*0aa8*/ 	.byte	0x04, 0x28
        /*0aaa*/ 	.short	(.L_356 - .L_355)


	//   ....[0]....
.L_355:
        /*0aac*/ 	.word	0x00004a10


	//   ....[1]....
        /*0ab0*/ 	.word	0x00004a30


	//   ....[2]....
        /*0ab4*/ 	.word	0x00004a40


	//   ....[3]....
        /*0ab8*/ 	.word	0x00004a50


	//   ....[4]....
        /*0abc*/ 	.word	0x00004a60


	//   ....[5]....
        /*0ac0*/ 	.word	0x00004a70


	//   ....[6]....
        /*0ac4*/ 	.word	0x00004a80


	//   ....[7]....
        /*0ac8*/ 	.word	0x00004a90


	//   ....[8]....
        /*0acc*/ 	.word	0x00004ac0


	//   ....[9]....
        /*0ad0*/ 	.word	0x00004ae0


	//   ....[10]....
        /*0ad4*/ 	.word	0x00004b00


	//   ....[11]....
        /*0ad8*/ 	.word	0x00004b10


	//   ....[12]....
        /*0adc*/ 	.word	0x00004b20


	//   ....[13]....
        /*0ae0*/ 	.word	0x00004b30


	//   ....[14]....
        /*0ae4*/ 	.word	0x00004b40


	//   ....[15]....
        /*0ae8*/ 	.word	0x00004b50


	//   ....[16]....
        /*0aec*/ 	.word	0x00004b60


	//   ....[17]....
        /*0af0*/ 	.word	0x00004b70


	//   ....[18]....
        /*0af4*/ 	.word	0x00004b80


	//   ....[19]....
        /*0af8*/ 	.word	0x00004b90


	//   ....[20]....
        /*0afc*/ 	.word	0x00004ba0


	//   ....[21]....
        /*0b00*/ 	.word	0x00004bb0


	//   ....[22]....
        /*0b04*/ 	.word	0x00004bc0


	//   ....[23]....
        /*0b08*/ 	.word	0x00004bd0


	//   ....[24]....
        /*0b0c*/ 	.word	0x00004be0


	//   ....[25]....
        /*0b10*/ 	.word	0x00004bf0


	//   ....[26]....
        /*0b14*/ 	.word	0x00004c00


	//   ....[27]....
        /*0b18*/ 	.word	0x00004c10


	//   ....[28]....
        /*0b1c*/ 	.word	0x00004c20


	//   ....[29]....
        /*0b20*/ 	.word	0x00004c30


	//   ....[30]....
        /*0b24*/ 	.word	0x00004c40


	//   ....[31]....
        /*0b28*/ 	.word	0x00004c50


	//   ....[32]....
        /*0b2c*/ 	.word	0x00004c60


	//   ....[33]....
        /*0b30*/ 	.word	0x00004c70


	//   ....[34]....
        /*0b34*/ 	.word	0x00004c80


	//   ....[35]....
        /*0b38*/ 	.word	0x00004c90


	//   ....[36]....
        /*0b3c*/ 	.word	0x00004ca0


	//   ....[37]....
        /*0b40*/ 	.word	0x00004cb0


	//   ....[38]....
        /*0b44*/ 	.word	0x00004db0


	//   ....[39]....
        /*0b48*/ 	.word	0x00004dc0


	//   ....[40]....
        /*0b4c*/ 	.word	0x00004dd0


	//   ....[41]....
        /*0b50*/ 	.word	0x00004de0


	//   ....[42]....
        /*0b54*/ 	.word	0x00004df0


	//   ....[43]....
        /*0b58*/ 	.word	0x00004e00


	//   ....[44]....
        /*0b5c*/ 	.word	0x00004e10


	//   ....[45]....
        /*0b60*/ 	.word	0x00004e20


	//   ....[46]....
        /*0b64*/ 	.word	0x00004e30


	//   ....[47]....
        /*0b68*/ 	.word	0x00004e40


	//   ....[48]....
        /*0b6c*/ 	.word	0x00004e50


	//   ....[49]....
        /*0b70*/ 	.word	0x00004e60


	//   ....[50]....
        /*0b74*/ 	.word	0x00004e70


	//   ....[51]....
        /*0b78*/ 	.word	0x00004e80


	//   ....[52]....
        /*0b7c*/ 	.word	0x00004e90


	//   ....[53]....
        /*0b80*/ 	.word	0x00004ea0


	//   ....[54]....
        /*0b84*/ 	.word	0x00004eb0


	//   ....[55]....
        /*0b88*/ 	.word	0x00004ec0


	//   ....[56]....
        /*0b8c*/ 	.word	0x00004ed0


	//   ....[57]....
        /*0b90*/ 	.word	0x00004ee0


	//   ....[58]....
        /*0b94*/ 	.word	0x00004ef0


	//   ....[59]....
        /*0b98*/ 	.word	0x00004f00


	//   ....[60]....
        /*0b9c*/ 	.word	0x00004f10


	//   ....[61]....
        /*0ba0*/ 	.word	0x00004f20


	//   ....[62]....
        /*0ba4*/ 	.word	0x00004f30


	//   ....[63]....
        /*0ba8*/ 	.word	0x00004f40


	//   ....[64]....
        /*0bac*/ 	.word	0x00004f50


	//   ....[65]....
        /*0bb0*/ 	.word	0x00004f60


	//   ....[66]....
        /*0bb4*/ 	.word	0x00004f70


	//   ....[67]....
        /*0bb8*/ 	.word	0x00004f80


	//   ....[68]....
        /*0bbc*/ 	.word	0x00005080


	//   ....[69]....
        /*0bc0*/ 	.word	0x00005090


	//   ....[70]....
        /*0bc4*/ 	.word	0x000050a0


	//   ....[71]....
        /*0bc8*/ 	.word	0x000050b0


	//   ....[72]....
        /*0bcc*/ 	.word	0x000050c0


	//   ....[73]....
        /*0bd0*/ 	.word	0x000050d0


	//   ....[74]....
        /*0bd4*/ 	.word	0x000050e0


	//   ....[75]....
        /*0bd8*/ 	.word	0x000050f0


	//   ....[76]....
        /*0bdc*/ 	.word	0x00005100


	//   ....[77]....
        /*0be0*/ 	.word	0x00005110


	//   ....[78]....
        /*0be4*/ 	.word	0x00005120


	//   ....[79]....
        /*0be8*/ 	.word	0x00005130


	//   ....[80]....
        /*0bec*/ 	.word	0x00005140


	//   ....[81]....
        /*0bf0*/ 	.word	0x00005150


	//   ....[82]....
        /*0bf4*/ 	.word	0x00005160


	//   ....[83]....
        /*0bf8*/ 	.word	0x00005170


	//   ....[84]....
        /*0bfc*/ 	.word	0x00005180


	//   ....[85]....
        /*0c00*/ 	.word	0x00005190


	//   ....[86]....
        /*0c04*/ 	.word	0x000051a0


	//   ....[87]....
        /*0c08*/ 	.word	0x000051b0


	//   ....[88]....
        /*0c0c*/ 	.word	0x000051c0


	//   ....[89]....
        /*0c10*/ 	.word	0x000051d0


	//   ....[90]....
        /*0c14*/ 	.word	0x000051e0


	//   ....[91]....
        /*0c18*/ 	.word	0x000051f0


	//   ....[92]....
        /*0c1c*/ 	.word	0x00005200


	//   ....[93]....
        /*0c20*/ 	.word	0x00005210


	//   ....[94]....
        /*0c24*/ 	.word	0x00005220


	//   ....[95]....
        /*0c28*/ 	.word	0x00005230


	//   ....[96]....
        /*0c2c*/ 	.word	0x00005240


	//   ....[97]....
        /*0c30*/ 	.word	0x00005250


	//   ....[98]....
        /*0c34*/ 	.word	0x00005370


	//   ....[99]....
        /*0c38*/ 	.word	0x00005380


	//   ....[100]....
        /*0c3c*/ 	.word	0x00005390


	//   ....[101]....
        /*0c40*/ 	.word	0x000053a0


	//   ....[102]....
        /*0c44*/ 	.word	0x000053b0


	//   ....[103]....
        /*0c48*/ 	.word	0x000053c0


	//   ....[104]....
        /*0c4c*/ 	.word	0x000053d0


	//   ....[105]....
        /*0c50*/ 	.word	0x000053e0


	//   ....[106]....
        /*0c54*/ 	.word	0x000053f0


	//   ....[107]....
        /*0c58*/ 	.word	0x00005400


	//   ....[108]....
        /*0c5c*/ 	.word	0x00005410


	//   ....[109]....
        /*0c60*/ 	.word	0x00005420


	//   ....[110]....
        /*0c64*/ 	.word	0x00005430


	//   ....[111]....
        /*0c68*/ 	.word	0x00005440


	//   ....[112]....
        /*0c6c*/ 	.word	0x00005450


	//   ....[113]....
        /*0c70*/ 	.word	0x00005460


	//   ....[114]....
        /*0c74*/ 	.word	0x00005470


	//   ....[115]....
        /*0c78*/ 	.word	0x00005480


	//   ....[116]....
        /*0c7c*/ 	.word	0x00005490


	//   ....[117]....
        /*0c80*/ 	.word	0x000054a0


	//   ....[118]....
        /*0c84*/ 	.word	0x000054b0


	//   ....[119]....
        /*0c88*/ 	.word	0x000054c0


	//   ....[120]....
        /*0c8c*/ 	.word	0x000054d0


	//   ....[121]....
        /*0c90*/ 	.word	0x000054e0


	//   ....[122]....
        /*0c94*/ 	.word	0x000054f0


	//   ....[123]....
        /*0c98*/ 	.word	0x00005500


	//   ....[124]....
        /*0c9c*/ 	.word	0x00005510


	//   ....[125]....
        /*0ca0*/ 	.word	0x00005520


	//   ....[126]....
        /*0ca4*/ 	.word	0x00005530


	//   ....[127]....
        /*0ca8*/ 	.word	0x00005540


	//   ....[128]....
        /*0cac*/ 	.word	0x00009670


	//   ....[129]....
        /*0cb0*/ 	.word	0x000096a0


	//   ....[130]....
        /*0cb4*/ 	.word	0x000096c0


	//   ....[131]....
        /*0cb8*/ 	.word	0x000096d0


	//   ....[132]....
        /*0cbc*/ 	.word	0x000096e0


	//   ....[133]....
        /*0cc0*/ 	.word	0x00009700


	//   ....[134]....
        /*0cc4*/ 	.word	0x00009720


	//   ....[135]....
        /*0cc8*/ 	.word	0x00009730


	//   ....[136]....
        /*0ccc*/ 	.word	0x00009740


	//   ....[137]....
        /*0cd0*/ 	.word	0x00009750


	//   ....[138]....
        /*0cd4*/ 	.word	0x00009760


	//   ....[139]....
        /*0cd8*/ 	.word	0x00009770


	//   ....[140]....
        /*0cdc*/ 	.word	0x00009780


	//   ....[141]....
        /*0ce0*/ 	.word	0x00009790


	//   ....[142]....
        /*0ce4*/ 	.word	0x000097a0


	//   ....[143]....
        /*0ce8*/ 	.word	0x000097b0


	//   ....[144]....
        /*0cec*/ 	.word	0x000097c0


	//   ....[145]....
        /*0cf0*/ 	.word	0x000097d0


	//   ....[146]....
        /*0cf4*/ 	.word	0x000097e0


	//   ....[147]....
        /*0cf8*/ 	.word	0x000097f0


	//   ....[148]....
        /*0cfc*/ 	.word	0x00009880


	//   ....[149]....
        /*0d00*/ 	.word	0x00009950


	//   ....[150]....
        /*0d04*/ 	.word	0x00009960


	//   ....[151]....
        /*0d08*/ 	.word	0x00009970


	//   ....[152]....
        /*0d0c*/ 	.word	0x00009980


	//   ....[153]....
        /*0d10*/ 	.word	0x00009990


	//   ....[154]....
        /*0d14*/ 	.word	0x000099a0


	//   ....[155]....
        /*0d18*/ 	.word	0x000099b0


	//   ....[156]....
        /*0d1c*/ 	.word	0x000099c0


	//   ....[157]....
        /*0d20*/ 	.word	0x000099d0


	//   ....[158]....
        /*0d24*/ 	.word	0x000099e0


	//   ....[159]....
        /*0d28*/ 	.word	0x000099f0


	//   ....[160]....
        /*0d2c*/ 	.word	0x00009a00


	//   ....[161]....
        /*0d30*/ 	.word	0x00009a10


	//   ....[162]....
        /*0d34*/ 	.word	0x00009a20


	//   ....[163]....
        /*0d38*/ 	.word	0x00009a30


	//   ....[164]....
        /*0d3c*/ 	.word	0x00009a40


	//   ....[165]....
        /*0d40*/ 	.word	0x00009a50


	//   ....[166]....
        /*0d44*/ 	.word	0x00009a60


	//   ....[167]....
        /*0d48*/ 	.word	0x00009a70


	//   ....[168]....
        /*0d4c*/ 	.word	0x00009a80


	//   ....[169]....
        /*0d50*/ 	.word	0x00009aa0


	//   ....[170]....
        /*0d54*/ 	.word	0x00009bf0


	//   ....[171]....
        /*0d58*/ 	.word	0x00009c00


	//   ....[172]....
        /*0d5c*/ 	.word	0x00009c10


	//   ....[173]....
        /*0d60*/ 	.word	0x00009c20


	//   ....[174]....
        /*0d64*/ 	.word	0x00009c30


	//   ....[175]....
        /*0d68*/ 	.word	0x00009c40


	//   ....[176]....
        /*0d6c*/ 	.word	0x00009c50


	//   ....[177]....
        /*0d70*/ 	.word	0x00009c60


	//   ....[178]....
        /*0d74*/ 	.word	0x00009c70


	//   ....[179]....
        /*0d78*/ 	.word	0x00009c80


	//   ....[180]....
        /*0d7c*/ 	.word	0x00009c90


	//   ....[181]....
        /*0d80*/ 	.word	0x00009ca0


	//   ....[182]....
        /*0d84*/ 	.word	0x00009cb0


	//   ....[183]....
        /*0d88*/ 	.word	0x00009cc0


	//   ....[184]....
        /*0d8c*/ 	.word	0x00009cd0


	//   ....[185]....
        /*0d90*/ 	.word	0x00009ce0


	//   ....[186]....
        /*0d94*/ 	.word	0x00009cf0


	//   ....[187]....
        /*0d98*/ 	.word	0x00009d00


	//   ....[188]....
        /*0d9c*/ 	.word	0x00009d10


	//   ....[189]....
        /*0da0*/ 	.word	0x00009d20


	//   ....[190]....
        /*0da4*/ 	.word	0x00009d30


	//   ....[191]....
        /*0da8*/ 	.word	0x00009d50


	//   ....[192]....
        /*0dac*/ 	.word	0x00009eb0


	//   ....[193]....
        /*0db0*/ 	.word	0x00009ec0


	//   ....[194]....
        /*0db4*/ 	.word	0x00009ed0


	//   ....[195]....
        /*0db8*/ 	.word	0x00009ee0


	//   ....[196]....
        /*0dbc*/ 	.word	0x00009ef0


	//   ....[197]....
        /*0dc0*/ 	.word	0x00009f00


	//   ....[198]....
        /*0dc4*/ 	.word	0x00009f10


	//   ....[199]....
        /*0dc8*/ 	.word	0x00009f20


	//   ....[200]....
        /*0dcc*/ 	.word	0x00009f30


	//   ....[201]....
        /*0dd0*/ 	.word	0x00009f40


	//   ....[202]....
        /*0dd4*/ 	.word	0x00009f50


	//   ....[203]....
        /*0dd8*/ 	.word	0x00009f60


	//   ....[204]....
        /*0ddc*/ 	.word	0x00009f70


	//   ....[205]....
        /*0de0*/ 	.word	0x00009f80


	//   ....[206]....
        /*0de4*/ 	.word	0x00009f90


	//   ....[207]....
        /*0de8*/ 	.word	0x00009fa0


	//   ....[208]....
        /*0dec*/ 	.word	0x00009fb0


	//   ....[209]....
        /*0df0*/ 	.word	0x00009fc0


	//   ....[210]....
        /*0df4*/ 	.word	0x00009fd0


	//   ....[211]....
        /*0df8*/ 	.word	0x00009fe0


	//   ....[212]....
        /*0dfc*/ 	.word	0x00009ff0


	//   ....[213]....
        /*0e00*/ 	.word	0x0000a010


	//   ....[214]....
        /*0e04*/ 	.word	0x0000a170


	//   ....[215]....
        /*0e08*/ 	.word	0x0000a180


	//   ....[216]....
        /*0e0c*/ 	.word	0x0000a190


	//   ....[217]....
        /*0e10*/ 	.word	0x0000a1a0


	//   ....[218]....
        /*0e14*/ 	.word	0x0000a1b0


	//   ....[219]....
        /*0e18*/ 	.word	0x0000a1c0


	//   ....[220]....
        /*0e1c*/ 	.word	0x0000a1d0


	//   ....[221]....
        /*0e20*/ 	.word	0x0000a1e0


	//   ....[222]....
        /*0e24*/ 	.word	0x0000a1f0


	//   ....[223]....
        /*0e28*/ 	.word	0x0000a200


	//   ....[224]....
        /*0e2c*/ 	.word	0x0000a210


	//   ....[225]....
        /*0e30*/ 	.word	0x0000a220


	//   ....[226]....
        /*0e34*/ 	.word	0x0000a230


	//   ....[227]....
        /*0e38*/ 	.word	0x0000a240


	//   ....[228]....
        /*0e3c*/ 	.word	0x0000a250


	//   ....[229]....
        /*0e40*/ 	.word	0x0000a260


	//   ....[230]....
        /*0e44*/ 	.word	0x0000a270


	//   ....[231]....
        /*0e48*/ 	.word	0x0000a280


	//   ....[232]....
        /*0e4c*/ 	.word	0x0000a290


	//   ....[233]....
        /*0e50*/ 	.word	0x0000a2a0


	//   ....[234]....
        /*0e54*/ 	.word	0x0000a2b0


	//   ....[235]....
        /*0e58*/ 	.word	0x0000a440


	//   ....[236]....
        /*0e5c*/ 	.word	0x0000a450


	//   ....[237]....
        /*0e60*/ 	.word	0x0000a460


	//   ....[238]....
        /*0e64*/ 	.word	0x0000a470


	//   ....[239]....
        /*0e68*/ 	.word	0x0000a480


	//   ....[240]....
        /*0e6c*/ 	.word	0x0000a490


	//   ....[241]....
        /*0e70*/ 	.word	0x0000a4a0


	//   ....[242]....
        /*0e74*/ 	.word	0x0000a4b0


	//   ....[243]....
        /*0e78*/ 	.word	0x0000a4c0


	//   ....[244]....
        /*0e7c*/ 	.word	0x0000a4d0


	//   ....[245]....
        /*0e80*/ 	.word	0x0000a4e0


	//   ....[246]....
        /*0e84*/ 	.word	0x0000a4f0


	//   ....[247]....
        /*0e88*/ 	.word	0x0000a500


	//   ....[248]....
        /*0e8c*/ 	.word	0x0000a510


	//   ....[249]....
        /*0e90*/ 	.word	0x0000a520


	//   ....[250]....
        /*0e94*/ 	.word	0x0000a530


	//   ....[251]....
        /*0e98*/ 	.word	0x0000a540


	//   ....[252]....
        /*0e9c*/ 	.word	0x0000a550


	//   ....[253]....
        /*0ea0*/ 	.word	0x0000a560


	//   ....[254]....
        /*0ea4*/ 	.word	0x0000a570


	//   ....[255]....
        /*0ea8*/ 	.word	0x0000a580


	//   ....[0]....
        /*0eac*/ 	.word	0x0000e710


	//   ....[1]....
        /*0eb0*/ 	.word	0x0000e740


	//   ....[2]....
        /*0eb4*/ 	.word	0x0000e760


	//   ....[3]....
        /*0eb8*/ 	.word	0x0000e770


	//   ....[4]....
        /*0ebc*/ 	.word	0x0000e780


	//   ....[5]....
        /*0ec0*/ 	.word	0x0000e7a0


	//   ....[6]....
        /*0ec4*/ 	.word	0x0000e7c0


	//   ....[7]....
        /*0ec8*/ 	.word	0x0000e7d0


	//   ....[8]....
        /*0ecc*/ 	.word	0x0000e7e0


	//   ....[9]....
        /*0ed0*/ 	.word	0x0000e7f0


	//   ....[10]....
        /*0ed4*/ 	.word	0x0000e800


	//   ....[11]....
        /*0ed8*/ 	.word	0x0000e810


	//   ....[12]....
        /*0edc*/ 	.word	0x0000e820


	//   ....[13]....
        /*0ee0*/ 	.word	0x0000e830


	//   ....[14]....
        /*0ee4*/ 	.word	0x0000e840


	//   ....[15]....
        /*0ee8*/ 	.word	0x0000e850


	//   ....[16]....
        /*0eec*/ 	.word	0x0000e860


	//   ....[17]....
        /*0ef0*/ 	.word	0x0000e870


	//   ....[18]....
        /*0ef4*/ 	.word	0x0000e880


	//   ....[19]....
        /*0ef8*/ 	.word	0x0000e890


	//   ....[20]....
        /*0efc*/ 	.word	0x0000e920


	//   ....[21]....
        /*0f00*/ 	.word	0x0000e9f0


	//   ....[22]....
        /*0f04*/ 	.word	0x0000ea00


	//   ....[23]....
        /*0f08*/ 	.word	0x0000ea10


	//   ....[24]....
        /*0f0c*/ 	.word	0x0000ea20


	//   ....[25]....
        /*0f10*/ 	.word	0x0000ea30


	//   ....[26]....
        /*0f14*/ 	.word	0x0000ea40


	//   ....[27]....
        /*0f18*/ 	.word	0x0000ea50


	//   ....[28]....
        /*0f1c*/ 	.word	0x0000ea60


	//   ....[29]....
        /*0f20*/ 	.word	0x0000ea70


	//   ....[30]....
        /*0f24*/ 	.word	0x0000ea80


	//   ....[31]....
        /*0f28*/ 	.word	0x0000ea90


	//   ....[32]....
        /*0f2c*/ 	.word	0x0000eaa0


	//   ....[33]....
        /*0f30*/ 	.word	0x0000eab0


	//   ....[34]....
        /*0f34*/ 	.word	0x0000eac0


	//   ....[35]....
        /*0f38*/ 	.word	0x0000ead0


	//   ....[36]....
        /*0f3c*/ 	.word	0x0000eae0


	//   ....[37]....
        /*0f40*/ 	.word	0x0000eaf0


	//   ....[38]....
        /*0f44*/ 	.word	0x0000eb00


	//   ....[39]....
        /*0f48*/ 	.word	0x0000eb10


	//   ....[40]....
        /*0f4c*/ 	.word	0x0000eb20


	//   ....[41]....
        /*0f50*/ 	.word	0x0000eb40


	//   ....[42]....
        /*0f54*/ 	.word	0x0000ec90


	//   ....[43]....
        /*0f58*/ 	.word	0x0000eca0


	//   ....[44]....
        /*0f5c*/ 	.word	0x0000ecb0


	//   ....[45]....
        /*0f60*/ 	.word	0x0000ecc0


	//   ....[46]....
        /*0f64*/ 	.word	0x0000ecd0


	//   ....[47]....
        /*0f68*/ 	.word	0x0000ece0


	//   ....[48]....
        /*0f6c*/ 	.word	0x0000ecf0


	//   ....[49]....
        /*0f70*/ 	.word	0x0000ed00


	//   ....[50]....
        /*0f74*/ 	.word	0x0000ed10


	//   ....[51]....
        /*0f78*/ 	.word	0x0000ed20


	//   ....[52]....
        /*0f7c*/ 	.word	0x0000ed30


	//   ....[53]....
        /*0f80*/ 	.word	0x0000ed40


	//   ....[54]....
        /*0f84*/ 	.word	0x0000ed50


	//   ....[55]....
        /*0f88*/ 	.word	0x0000ed60


	//   ....[56]....
        /*0f8c*/ 	.word	0x0000ed70


	//   ....[57]....
        /*0f90*/ 	.word	0x0000ed80


	//   ....[58]....
        /*0f94*/ 	.word	0x0000ed90


	//   ....[59]....
        /*0f98*/ 	.word	0x0000eda0


	//   ....[60]....
        /*0f9c*/ 	.word	0x0000edb0


	//   ....[61]....
        /*0fa0*/ 	.word	0x0000edc0


	//   ....[62]....
        /*0fa4*/ 	.word	0x0000edd0


	//   ....[63]....
        /*0fa8*/ 	.word	0x0000edf0


	//   ....[64]....
        /*0fac*/ 	.word	0x0000ef50


	//   ....[65]....
        /*0fb0*/ 	.word	0x0000ef60


	//   ....[66]....
        /*0fb4*/ 	.word	0x0000ef70


	//   ....[67]....
        /*0fb8*/ 	.word	0x0000ef80


	//   ....[68]....
        /*0fbc*/ 	.word	0x0000ef90


	//   ....[69]....
        /*0fc0*/ 	.word	0x0000efa0


	//   ....[70]....
        /*0fc4*/ 	.word	0x0000efb0


	//   ....[71]....
        /*0fc8*/ 	.word	0x0000efc0


	//   ....[72]....
        /*0fcc*/ 	.word	0x0000efd0


	//   ....[73]....
        /*0fd0*/ 	.word	0x0000efe0


	//   ....[74]....
        /*0fd4*/ 	.word	0x0000eff0


	//   ....[75]....
        /*0fd8*/ 	.word	0x0000f000


	//   ....[76]....
        /*0fdc*/ 	.word	0x0000f010


	//   ....[77]....
        /*0fe0*/ 	.word	0x0000f020


	//   ....[78]....
        /*0fe4*/ 	.word	0x0000f030


	//   ....[79]....
        /*0fe8*/ 	.word	0x0000f040


	//   ....[80]....
        /*0fec*/ 	.word	0x0000f050


	//   ....[81]....
        /*0ff0*/ 	.word	0x0000f060


	//   ....[82]....
        /*0ff4*/ 	.word	0x0000f070


	//   ....[83]....
        /*0ff8*/ 	.word	0x0000f080


	//   ....[84]....
        /*0ffc*/ 	.word	0x0000f090


	//   ....[85]....
        /*1000*/ 	.word	0x0000f0b0


	//   ....[86]....
        /*1004*/ 	.word	0x0000f210


	//   ....[87]....
        /*1008*/ 	.word	0x0000f220


	//   ....[88]....
        /*100c*/ 	.word	0x0000f230


	//   ....[89]....
        /*1010*/ 	.word	0x0000f240


	//   ....[90]....
        /*1014*/ 	.word	0x0000f250


	//   ....[91]....
        /*1018*/ 	.word	0x0000f260


	//   ....[92]....
        /*101c*/ 	.word	0x0000f270


	//   ....[93]....
        /*1020*/ 	.word	0x0000f280


	//   ....[94]....
        /*1024*/ 	.word	0x0000f290


	//   ....[95]....
        /*1028*/ 	.word	0x0000f2a0


	//   ....[96]....
        /*102c*/ 	.word	0x0000f2b0


	//   ....[97]....
        /*1030*/ 	.word	0x0000f2c0


	//   ....[98]....
        /*1034*/ 	.word	0x0000f2d0


	//   ....[99]....
        /*1038*/ 	.word	0x0000f2e0


	//   ....[100]....
        /*103c*/ 	.word	0x0000f2f0


	//   ....[101]....
        /*1040*/ 	.word	0x0000f300


	//   ....[102]....
        /*1044*/ 	.word	0x0000f310


	//   ....[103]....
        /*1048*/ 	.word	0x0000f320


	//   ....[104]....
        /*104c*/ 	.word	0x0000f330


	//   ....[105]....
        /*1050*/ 	.word	0x0000f340


	//   ....[106]....
        /*1054*/ 	.word	0x0000f350


	//   ....[107]....
        /*1058*/ 	.word	0x0000f4e0


	//   ....[108]....
        /*105c*/ 	.word	0x0000f4f0


	//   ....[109]....
        /*1060*/ 	.word	0x0000f500


	//   ....[110]....
        /*1064*/ 	.word	0x0000f510


	//   ....[111]....
        /*1068*/ 	.word	0x0000f520


	//   ....[112]....
        /*106c*/ 	.word	0x0000f530


	//   ....[113]....
        /*1070*/ 	.word	0x0000f540


	//   ....[114]....
        /*1074*/ 	.word	0x0000f550


	//   ....[115]....
        /*1078*/ 	.word	0x0000f560


	//   ....[116]....
        /*107c*/ 	.word	0x0000f570


	//   ....[117]....
        /*1080*/ 	.word	0x0000f580


	//   ....[118]....
        /*1084*/ 	.word	0x0000f590


	//   ....[119]....
        /*1088*/ 	.word	0x0000f5a0


	//   ....[120]....
        /*108c*/ 	.word	0x0000f5b0


	//   ....[121]....
        /*1090*/ 	.word	0x0000f5c0


	//   ....[122]....
        /*1094*/ 	.word	0x0000f5d0


	//   ....[123]....
        /*1098*/ 	.word	0x0000f5e0


	//   ....[124]....
        /*109c*/ 	.word	0x0000f5f0


	//   ....[125]....
        /*10a0*/ 	.word	0x0000f600


	//   ....[126]....
        /*10a4*/ 	.word	0x0000f610


	//   ....[127]....
        /*10a8*/ 	.word	0x0000f620


	//   ....[128]....
        /*10ac*/ 	.word	0x000137b0


	//   ....[129]....
        /*10b0*/ 	.word	0x000137e0


	//   ....[130]....
        /*10b4*/ 	.word	0x00013800


	//   ....[131]....
        /*10b8*/ 	.word	0x00013810


	//   ....[132]....
        /*10bc*/ 	.word	0x00013820


	//   ....[133]....
        /*10c0*/ 	.word	0x00013840


	//   ....[134]....
        /*10c4*/ 	.word	0x00013860


	//   ....[135]....
        /*10c8*/ 	.word	0x00013870


	//   ....[136]....
        /*10cc*/ 	.word	0x00013880


	//   ....[137]....
        /*10d0*/ 	.word	0x00013890


	//   ....[138]....
        /*10d4*/ 	.word	0x000138a0


	//   ....[139]....
        /*10d8*/ 	.word	0x000138b0


	//   ....[140]....
        /*10dc*/ 	.word	0x000138c0


	//   ....[141]....
        /*10e0*/ 	.word	0x000138d0


	//   ....[142]....
        /*10e4*/ 	.word	0x000138e0


	//   ....[143]....
        /*10e8*/ 	.word	0x000138f0


	//   ....[144]....
        /*10ec*/ 	.word	0x00013900


	//   ....[145]....
        /*10f0*/ 	.word	0x00013910


	//   ....[146]....
        /*10f4*/ 	.word	0x00013920


	//   ....[147]....
        /*10f8*/ 	.word	0x00013930


	//   ....[148]....
        /*10fc*/ 	.word	0x000139c0


	//   ....[149]....
        /*1100*/ 	.word	0x00013a90


	//   ....[150]....
        /*1104*/ 	.word	0x00013aa0


	//   ....[151]....
        /*1108*/ 	.word	0x00013ab0


	//   ....[152]....
        /*110c*/ 	.word	0x00013ac0


	//   ....[153]....
        /*1110*/ 	.word	0x00013ad0


	//   ....[154]....
        /*1114*/ 	.word	0x00013ae0


	//   ....[155]....
        /*1118*/ 	.word	0x00013af0


	//   ....[156]....
        /*111c*/ 	.word	0x00013b00


	//   ....[157]....
        /*1120*/ 	.word	0x00013b10


	//   ....[158]....
        /*1124*/ 	.word	0x00013b20


	//   ....[159]....
        /*1128*/ 	.word	0x00013b30


	//   ....[160]....
        /*112c*/ 	.word	0x00013b40


	//   ....[161]....
        /*1130*/ 	.word	0x00013b50


	//   ....[162]....
        /*1134*/ 	.word	0x00013b60


	//   ....[163]....
        /*1138*/ 	.word	0x00013b70


	//   ....[164]....
        /*113c*/ 	.word	0x00013b80


	//   ....[165]....
        /*1140*/ 	.word	0x00013b90


	//   ....[166]....
        /*1144*/ 	.word	0x00013ba0


	//   ....[167]....
        /*1148*/ 	.word	0x00013bb0


	//   ....[168]....
        /*114c*/ 	.word	0x00013bc0


	//   ....[169]....
        /*1150*/ 	.word	0x00013be0


	//   ....[170]....
        /*1154*/ 	.word	0x00013d30


	//   ....[171]....
        /*1158*/ 	.word	0x00013d40


	//   ....[172]....
        /*115c*/ 	.word	0x00013d50


	//   ....[173]....
        /*1160*/ 	.word	0x00013d60


	//   ....[174]....
        /*1164*/ 	.word	0x00013d70


	//   ....[175]....
        /*1168*/ 	.word	0x00013d80


	//   ....[176]....
        /*116c*/ 	.word	0x00013d90


	//   ....[177]....
        /*1170*/ 	.word	0x00013da0


	//   ....[178]....
        /*1174*/ 	.word	0x00013db0


	//   ....[179]....
        /*1178*/ 	.word	0x00013dc0


	//   ....[180]....
        /*117c*/ 	.word	0x00013dd0


	//   ....[181]....
        /*1180*/ 	.word	0x00013de0


	//   ....[182]....
        /*1184*/ 	.word	0x00013df0


	//   ....[183]....
        /*1188*/ 	.word	0x00013e00


	//   ....[184]....
        /*118c*/ 	.word	0x00013e10


	//   ....[185]....
        /*1190*/ 	.word	0x00013e20


	//   ....[186]....
        /*1194*/ 	.word	0x00013e30


	//   ....[187]....
        /*1198*/ 	.word	0x00013e40


	//   ....[188]....
        /*119c*/ 	.word	0x00013e50


	//   ....[189]....
        /*11a0*/ 	.word	0x00013e60


	//   ....[190]....
        /*11a4*/ 	.word	0x00013e70


	//   ....[191]....
        /*11a8*/ 	.word	0x00013e90


	//   ....[192]....
        /*11ac*/ 	.word	0x00013ff0


	//   ....[193]....
        /*11b0*/ 	.word	0x00014000


	//   ....[194]....
        /*11b4*/ 	.word	0x00014010


	//   ....[195]....
        /*11b8*/ 	.word	0x00014020


	//   ....[196]....
        /*11bc*/ 	.word	0x00014030


	//   ....[197]....
        /*11c0*/ 	.word	0x00014040


	//   ....[198]....
        /*11c4*/ 	.word	0x00014050


	//   ....[199]....
        /*11c8*/ 	.word	0x00014060


	//   ....[200]....
        /*11cc*/ 	.word	0x00014070


	//   ....[201]....
        /*11d0*/ 	.word	0x00014080


	//   ....[202]....
        /*11d4*/ 	.word	0x00014090


	//   ....[203]....
        /*11d8*/ 	.word	0x000140a0


	//   ....[204]....
        /*11dc*/ 	.word	0x000140b0


	//   ....[205]....
        /*11e0*/ 	.word	0x000140c0


	//   ....[206]....
        /*11e4*/ 	.word	0x000140d0


	//   ....[207]....
        /*11e8*/ 	.word	0x000140e0


	//   ....[208]....
        /*11ec*/ 	.word	0x000140f0


	//   ....[209]....
        /*11f0*/ 	.word	0x00014100


	//   ....[210]....
        /*11f4*/ 	.word	0x00014110


	//   ....[211]....
        /*11f8*/ 	.word	0x00014120


	//   ....[212]....
        /*11fc*/ 	.word	0x00014130


	//   ....[213]....
        /*1200*/ 	.word	0x00014150


	//   ....[214]....
        /*1204*/ 	.word	0x000142b0


	//   ....[215]....
        /*1208*/ 	.word	0x000142c0


	//   ....[216]....
        /*120c*/ 	.word	0x000142d0


	//   ....[217]....
        /*1210*/ 	.word	0x000142e0


	//   ....[218]....
        /*1214*/ 	.word	0x000142f0


	//   ....[219]....
        /*1218*/ 	.word	0x00014300


	//   ....[220]....
        /*121c*/ 	.word	0x00014310


	//   ....[221]....
        /*1220*/ 	.word	0x00014320


	//   ....[222]....
        /*1224*/ 	.word	0x00014330


	//   ....[223]....
        /*1228*/ 	.word	0x00014340


	//   ....[224]....
        /*122c*/ 	.word	0x00014350


	//   ....[225]....
        /*1230*/ 	.word	0x00014360


	//   ....[226]....
        /*1234*/ 	.word	0x00014370


	//   ....[227]....
        /*1238*/ 	.word	0x00014380


	//   ....[228]....
        /*123c*/ 	.word	0x00014390


	//   ....[229]....
        /*1240*/ 	.word	0x000143a0


	//   ....[230]....
        /*1244*/ 	.word	0x000143b0


	//   ....[231]....
        /*1248*/ 	.word	0x000143c0


	//   ....[232]....
        /*124c*/ 	.word	0x000143d0


	//   ....[233]....
        /*1250*/ 	.word	0x000143e0


	//   ....[234]....
        /*1254*/ 	.word	0x000143f0


	//   ....[235]....
        /*1258*/ 	.word	0x00014580


	//   ....[236]....
        /*125c*/ 	.word	0x00014590


	//   ....[237]....
        /*1260*/ 	.word	0x000145a0


	//   ....[238]....
        /*1264*/ 	.word	0x000145b0


	//   ....[239]....
        /*1268*/ 	.word	0x000145c0


	//   ....[240]....
        /*126c*/ 	.word	0x000145d0


	//   ....[241]....
        /*1270*/ 	.word	0x000145e0


	//   ....[242]....
        /*1274*/ 	.word	0x000145f0


	//   ....[243]....
        /*1278*/ 	.word	0x00014600


	//   ....[244]....
        /*127c*/ 	.word	0x00014610


	//   ....[245]....
        /*1280*/ 	.word	0x00014620


	//   ....[246]....
        /*1284*/ 	.word	0x00014630


	//   ....[247]....
        /*1288*/ 	.word	0x00014640


	//   ....[248]....
        /*128c*/ 	.word	0x00014650


	//   ....[249]....
        /*1290*/ 	.word	0x00014660


	//   ....[250]....
        /*1294*/ 	.word	0x00014670


	//   ....[251]....
        /*1298*/ 	.word	0x00014680


	//   ....[252]....
        /*129c*/ 	.word	0x00014690


	//   ....[253]....
        /*12a0*/ 	.word	0x000146a0


	//   ....[254]....
        /*12a4*/ 	.word	0x000146b0


	//   ....[255]....
        /*12a8*/ 	.word	0x000146c0


	//   ....[0]....
        /*12ac*/ 	.word	0x00018850


	//   ....[1]....
        /*12b0*/ 	.word	0x00018880


	//   ....[2]....
        /*12b4*/ 	.word	0x00018890


	//   ....[3]....
        /*12b8*/ 	.word	0x000188a0


	//   ....[4]....
        /*12bc*/ 	.word	0x000188b0


	//   ....[5]....
        /*12c0*/ 	.word	0x000188d0


	//   ....[6]....
        /*12c4*/ 	.word	0x000188e0


	//   ....[7]....
        /*12c8*/ 	.word	0x000188f0


	//   ....[8]....
        /*12cc*/ 	.word	0x00018900


	//   ....[9]....
        /*12d0*/ 	.word	0x00018910


	//   ....[10]....
        /*12d4*/ 	.word	0x00018920


	//   ....[11]....
        /*12d8*/ 	.word	0x00018930


	//   ....[12]....
        /*12dc*/ 	.word	0x00018940


	//   ....[13]....
        /*12e0*/ 	.word	0x00018950


	//   ....[14]....
        /*12e4*/ 	.word	0x00018960


	//   ....[15]....
        /*12e8*/ 	.word	0x00018970


	//   ....[16]....
        /*12ec*/ 	.word	0x00018980


	//   ....[17]....
        /*12f0*/ 	.word	0x00018990


	//   ....[18]....
        /*12f4*/ 	.word	0x000189a0


	//   ....[19]....
        /*12f8*/ 	.word	0x000189c0


	//   ....[20]....
        /*12fc*/ 	.word	0x00018af0


	//   ....[21]....
        /*1300*/ 	.word	0x00018b00


	//   ....[22]....
        /*1304*/ 	.word	0x00018b10


	//   ....[23]....
        /*1308*/ 	.word	0x00018b20


	//   ....[24]....
        /*130c*/ 	.word	0x00018b30


	//   ....[25]....
        /*1310*/ 	.word	0x00018b40


	//   ....[26]....
        /*1314*/ 	.word	0x00018b50


	//   ....[27]....
        /*1318*/ 	.word	0x00018b60


	//   ....[28]....
        /*131c*/ 	.word	0x00018b70


	//   ....[29]....
        /*1320*/ 	.word	0x00018b80


	//   ....[30]....
        /*1324*/ 	.word	0x00018b90


	//   ....[31]....
        /*1328*/ 	.word	0x00018ba0


	//   ....[32]....
        /*132c*/ 	.word	0x00018bb0


	//   ....[33]....
        /*1330*/ 	.word	0x00018bc0


	//   ....[34]....
        /*1334*/ 	.word	0x00018bd0


	//   ....[35]....
        /*1338*/ 	.word	0x00018be0


	//   ....[36]....
        /*133c*/ 	.word	0x00018bf0


	//   ....[37]....
        /*1340*/ 	.word	0x00018c00


	//   ....[38]....
        /*1344*/ 	.word	0x00018c10


	//   ....[39]....
        /*1348*/ 	.word	0x00018c20


	//   ....[40]....
        /*134c*/ 	.word	0x00018c30


	//   ....[41]....
        /*1350*/ 	.word	0x00018c50


	//   ....[42]....
        /*1354*/ 	.word	0x00018db0


	//   ....[43]....
        /*1358*/ 	.word	0x00018dc0


	//   ....[44]....
        /*135c*/ 	.word	0x00018dd0


	//   ....[45]....
        /*1360*/ 	.word	0x00018de0


	//   ....[46]....
        /*1364*/ 	.word	0x00018df0


	//   ....[47]....
        /*1368*/ 	.word	0x00018e00


	//   ....[48]....
        /*136c*/ 	.word	0x00018e10


	//   ....[49]....
        /*1370*/ 	.word	0x00018e20


	//   ....[50]....
        /*1374*/ 	.word	0x00018e30


	//   ....[51]....
        /*1378*/ 	.word	0x00018e40


	//   ....[52]....
        /*137c*/ 	.word	0x00018e50


	//   ....[53]....
        /*1380*/ 	.word	0x00018e60


	//   ....[54]....
        /*1384*/ 	.word	0x00018e70


	//   ....[55]....
        /*1388*/ 	.word	0x00018e80


	//   ....[56]....
        /*138c*/ 	.word	0x00018e90


	//   ....[57]....
        /*1390*/ 	.word	0x00018ea0


	//   ....[58]....
        /*1394*/ 	.word	0x00018eb0


	//   ....[59]....
        /*1398*/ 	.word	0x00018ec0


	//   ....[60]....
        /*139c*/ 	.word	0x00018ed0


	//   ....[61]....
        /*13a0*/ 	.word	0x00018ee0


	//   ....[62]....
        /*13a4*/ 	.word	0x00018ef0


	//   ....[63]....
        /*13a8*/ 	.word	0x00018f10


	//   ....[64]....
        /*13ac*/ 	.word	0x00019070


	//   ....[65]....
        /*13b0*/ 	.word	0x00019080


	//   ....[66]....
        /*13b4*/ 	.word	0x00019090


	//   ....[67]....
        /*13b8*/ 	.word	0x000190a0


	//   ....[68]....
        /*13bc*/ 	.word	0x000190b0


	//   ....[69]....
        /*13c0*/ 	.word	0x000190c0


	//   ....[70]....
        /*13c4*/ 	.word	0x000190d0


	//   ....[71]....
        /*13c8*/ 	.word	0x000190e0


	//   ....[72]....
        /*13cc*/ 	.word	0x000190f0


	//   ....[73]....
        /*13d0*/ 	.word	0x00019100


	//   ....[74]....
        /*13d4*/ 	.word	0x00019110


	//   ....[75]....
        /*13d8*/ 	.word	0x00019120


	//   ....[76]....
        /*13dc*/ 	.word	0x00019130


	//   ....[77]....
        /*13e0*/ 	.word	0x00019140


	//   ....[78]....
        /*13e4*/ 	.word	0x00019150


	//   ....[79]....
        /*13e8*/ 	.word	0x00019160


	//   ....[80]....
        /*13ec*/ 	.word	0x00019170


	//   ....[81]....
        /*13f0*/ 	.word	0x00019180


	//   ....[82]....
        /*13f4*/ 	.word	0x00019190


	//   ....[83]....
        /*13f8*/ 	.word	0x000191a0


	//   ....[84]....
        /*13fc*/ 	.word	0x000191b0


	//   ....[85]....
        /*1400*/ 	.word	0x000191d0


	//   ....[86]....
        /*1404*/ 	.word	0x00019330


	//   ....[87]....
        /*1408*/ 	.word	0x00019340


	//   ....[88]....
        /*140c*/ 	.word	0x00019350


	//   ....[89]....
        /*1410*/ 	.word	0x00019360


	//   ....[90]....
        /*1414*/ 	.word	0x00019370


	//   ....[91]....
        /*1418*/ 	.word	0x00019380


	//   ....[92]....
        /*141c*/ 	.word	0x00019390


	//   ....[93]....
        /*1420*/ 	.word	0x000193a0


	//   ....[94]....
        /*1424*/ 	.word	0x000193b0


	//   ....[95]....
        /*1428*/ 	.word	0x000193c0


	//   ....[96]....
        /*142c*/ 	.word	0x000193d0


	//   ....[97]....
        /*1430*/ 	.word	0x000193e0


	//   ....[98]....
        /*1434*/ 	.word	0x000193f0


	//   ....[99]....
        /*1438*/ 	.word	0x00019400


	//   ....[100]....
        /*143c*/ 	.word	0x00019410


	//   ....[101]....
        /*1440*/ 	.word	0x00019420


	//   ....[102]....
        /*1444*/ 	.word	0x00019430


	//   ....[103]....
        /*1448*/ 	.word	0x00019440


	//   ....[104]....
        /*144c*/ 	.word	0x00019450


	//   ....[105]....
        /*1450*/ 	.word	0x00019460


	//   ....[106]....
        /*1454*/ 	.word	0x00019470


	//   ....[107]....
        /*1458*/ 	.word	0x00019600


	//   ....[108]....
        /*145c*/ 	.word	0x00019610


	//   ....[109]....
        /*1460*/ 	.word	0x00019620


	//   ....[110]....
        /*1464*/ 	.word	0x00019630


	//   ....[111]....
        /*1468*/ 	.word	0x00019640


	//   ....[112]....
        /*146c*/ 	.word	0x00019650


	//   ....[113]....
        /*1470*/ 	.word	0x00019660


	//   ....[114]....
        /*1474*/ 	.word	0x00019670


	//   ....[115]....
        /*1478*/ 	.word	0x00019680


	//   ....[116]....
        /*147c*/ 	.word	0x00019690


	//   ....[117]....
        /*1480*/ 	.word	0x000196a0


	//   ....[118]....
        /*1484*/ 	.word	0x000196b0


	//   ....[119]....
        /*1488*/ 	.word	0x000196c0


	//   ....[120]....
        /*148c*/ 	.word	0x000196d0


	//   ....[121]....
        /*1490*/ 	.word	0x000196e0


	//   ....[122]....
        /*1494*/ 	.word	0x000196f0


	//   ....[123]....
        /*1498*/ 	.word	0x00019700


	//   ....[124]....
        /*149c*/ 	.word	0x00019710


	//   ....[125]....
        /*14a0*/ 	.word	0x00019720


	//   ....[126]....
        /*14a4*/ 	.word	0x00019730


	//   ....[127]....
        /*14a8*/ 	.word	0x00019740


	//----- nvinfo : EIATTR_VRC_CTA_INIT_COUNT
	.align		4
.L_356:
        /*14ac*/ 	.byte	0x02, 0x4a
	.zero		1
	.zero		1


	//----- nvinfo : EIATTR_EXIT_INSTR_OFFSETS
	.align		4
        /*14b0*/ 	.byte	0x04, 0x1c
        /*14b2*/ 	.short	(.L_358 - .L_357)


	//   ....[0]....
.L_357:
        /*14b4*/ 	.word	0x00022a60


	//   ....[1]....
        /*14b8*/ 	.word	0x000236e0


	//----- nvinfo : EIATTR_MAX_THREADS
	.align		4
.L_358:
        /*14bc*/ 	.byte	0x04, 0x05
        /*14be*/ 	.short	(.L_360 - .L_359)
.L_359:
        /*14c0*/ 	.word	0x00000040
        /*14c4*/ 	.word	0x00000001
        /*14c8*/ 	.word	0x00000001


	//----- nvinfo : EIATTR_CRS_STACK_SIZE
	.align		4
.L_360:
        /*14cc*/ 	.byte	0x04, 0x1e
        /*14ce*/ 	.short	(.L_362 - .L_361)
.L_361:
        /*14d0*/ 	.word	0x00000000


	//----- nvinfo : EIATTR_CBANK_PARAM_SIZE
	.align		4
.L_362:
        /*14d4*/ 	.byte	0x03, 0x19
        /*14d6*/ 	.short	0x0034


	//----- nvinfo : EIATTR_PARAM_CBANK
	.align		4
        /*14d8*/ 	.byte	0x04, 0x0a
        /*14da*/ 	.short	(.L_364 - .L_363)
	.align		4
.L_363:
        /*14dc*/ 	.word	index@(.nv.constant0._ZN17fastertransformer16beam_topK_kernelIfLi64ELi64EEEvPKT_PiPS1_PKbPKiiS1_f)
        /*14e0*/ 	.short	0x0380
        /*14e2*/ 	.short	0x0034


	//----- nvinfo : EIATTR_SW_WAR
	.align		4
.L_364:
        /*14e4*/ 	.byte	0x04, 0x36
        /*14e6*/ 	.short	(.L_366 - .L_365)
.L_365:
        /*14e8*/ 	.word	0x00000008
.L_366:


//--------------------- .nv.info._ZN17fastertransformer20batch_topK_kernel_v2IfLi32ELi32EEEvPiPT_S1_ --------------------------
	.section	.nv.info._ZN17fastertransformer20batch_topK_kernel_v2IfLi32ELi32EEEvPiPT_S1_,"",@"SHT_CUDA_INFO"
	.sectionflags	@""
	.align	4


	//----- nvinfo : EIATTR_CUDA_API_VERSION
	.align		4
        /*0000*/ 	.byte	0x04, 0x37
        /*0002*/ 	.short	(.L_368 - .L_367)
.L_367:
        /*0004*/ 	.word	0x00000082


	//----- nvinfo : EIATTR_KPARAM_INFO
	.align		4
.L_368:
        /*0008*/ 	.byte	0x04, 0x17
        /*000a*/ 	.short	(.L_370 - .L_369)
.L_369:
        /*000c*/ 	.word	0x00000000
        /*0010*/ 	.short	0x0002
        /*0012*/ 	.short	0x0010
        /*0014*/ 	.byte	0x00, 0xf5, 0x21, 0x00


	//----- nvinfo : EIATTR_KPARAM_INFO
	.align		4
.L_370:
        /*0018*/ 	.byte	0x04, 0x17
        /*001a*/ 	.short	(.L_372 - .L_371)
.L_371:
        /*001c*/ 	.word	0x00000000
        /*0020*/ 	.short	0x0001
        /*0022*/ 	.short	0x0008
        /*0024*/ 	.byte	0x00, 0xf5, 0x21, 0x00


	//----- nvinfo : EIATTR_KPARAM_INFO
	.align		4
.L_372:
        /*0028*/ 	.byte	0x04, 0x17
        /*002a*/ 	.short	(.L_374 - .L_373)
.L_373:
        /*002c*/ 	.word	0x00000000
        /*0030*/ 	.short	0x0000
        /*0032*/ 	.short	0x0000
        /*0034*/ 	.byte	0x00, 0xf5, 0x21, 0x00


	//----- nvinfo : EIATTR_SPARSE_MMA_MASK
	.align		4
.L_374:
        /*0038*/ 	.byte	0x03, 0x50
        /*003a*/ 	.short	0x0000


	//----- nvinfo : EIATTR_MAXREG_COUNT
	.align		4
        /*003c*/ 	.byte	0x03, 0x1b
        /*003e*/ 	.short	0x00ff


	//----- nvinfo : EIATTR_NUM_BARRIERS
	.align		4
        /*0040*/ 	.byte	0x02, 0x4c
        /*0042*/ 	.byte	0x01
	.zero		1


	//----- nvinfo : EIATTR_MERCURY_ISA_VERSION
	.align		4
        /*0044*/ 	.byte	0x03, 0x5f
        /*0046*/ 	.short	0x0101


	//----- nvinfo : EIATTR_COOP_GROUP_MASK_REGIDS
	.align		4
        /*0048*/ 	.byte	0x04, 0x29
        /*004a*/ 	.short	(.L_376 - .L_375)


	//   ....[0]....
.L_375:
        /*004c*/ 	.word	0xffffffff


	//   ....[1]....
        /*0050*/ 	.word	0xffffffff


	//   ....[2]....
        /*0054*/ 	.word	0xffffffff


	//   ....[3]....
        /*0058*/ 	.word	0xffffffff


	//   ....[4]....
        /*005c*/ 	.word	0xffffffff


	//   ....[5]....
        /*0060*/ 	.word	0xffffffff


	//   ....[6]....
        /*0064*/ 	.word	0xffffffff


	//   ....[7]....
        /*0068*/ 	.word	0xffffffff


	//   ....[8]....
        /*006c*/ 	.word	0xffffffff


	//   ....[9]....
        /*0070*/ 	.word	0xffffffff


	//   ....[10]....
        /*0074*/ 	.word	0xffffffff


	//   ....[11]....
        /*0078*/ 	.word	0xffffffff


	//   ....[12]....
        /*007c*/ 	.word	0xffffffff


	//   ....[13]....
        /*0080*/ 	.word	0xffffffff


	//   ....[14]....
        /*0084*/ 	.word	0xffffffff


	//   ....[15]....
        /*0088*/ 	.word	0xffffffff


	//   ....[16]....
        /*008c*/ 	.word	0xffffffff


	//   ....[17]....
        /*0090*/ 	.word	0xffffffff


	//   ....[18]....
        /*0094*/ 	.word	0xffffffff


	//   ....[19]....
        /*0098*/ 	.word	0xffffffff


	//   ....[20]....
        /*009c*/ 	.word	0xffffffff


	//   ....[21]....
        /*00a0*/ 	.word	0xffffffff


	//   ....[22]....
        /*00a4*/ 	.word	0xffffffff


	//   ....[23]....
        /*00a8*/ 	.word	0xffffffff


	//   ....[24]....
        /*00ac*/ 	.word	0xffffffff


	//   ....[25]....
        /*00b0*/ 	.word	0xffffffff


	//   ....[26]....
        /*00b4*/ 	.word	0xffffffff


	//   ....[27]....
        /*00b8*/ 	.word	0xffffffff


	//   ....[28]....
        /*00bc*/ 	.word	0xffffffff


	//   ....[29]....
        /*00c0*/ 	.word	0xffffffff


	//   ....[30]....
        /*00c4*/ 	.word	0xffffffff


	//   ....[31]....
        /*00c8*/ 	.word	0xffffffff


	//   ....[32]....
        /*00cc*/ 	.word	0xffffffff


	//   ....[33]....
        /*00d0*/ 	.word	0xffffffff


	//   ....[34]....
        /*00d4*/ 	.word	0xffffffff


	//   ....[35]....
        /*00d8*/ 	.word	0xffffffff


	//   ....[36]....
        /*00dc*/ 	.word	0xffffffff


	//   ....[37]....
        /*00e0*/ 	.word	0xffffffff


	//   ....[38]....
        /*00e4*/ 	.word	0xffffffff


	//   ....[39]....
        /*00e8*/ 	.word	0xffffffff


	//   ....[40]....
        /*00ec*/ 	.word	0xffffffff


	//   ....[41]....
        /*00f0*/ 	.word	0xffffffff


	//   ....[42]....
        /*00f4*/ 	.word	0xffffffff


	//   ....[43]....
        /*00f8*/ 	.word	0xffffffff


	//   ....[44]....
        /*00fc*/ 	.word	0xffffffff


	//   ....[45]....
        /*0100*/ 	.word	0xffffffff


	//   ....[46]....
        /*0104*/ 	.word	0xffffffff


	//   ....[47]....
        /*0108*/ 	.word	0xffffffff


	//   ....[48]....
        /*010c*/ 	.word	0xffffffff


	//   ....[49]....
        /*0110*/ 	.word	0xffffffff


	//   ....[50]....
        /*0114*/ 	.word	0xffffffff


	//   ....[51]....
        /*0118*/ 	.word	0xffffffff


	//   ....[52]....
        /*011c*/ 	.word	0xffffffff


	//   ....[53]....
        /*0120*/ 	.word	0xffffffff


	//   ....[54]....
        /*0124*/ 	.word	0xffffffff


	//   ....[55]....
        /*0128*/ 	.word	0xffffffff


	//   ....[56]....
        /*012c*/ 	.word	0xffffffff


	//   ....[57]....
        /*0130*/ 	.word	0xffffffff


	//   ....[58]....
        /*0134*/ 	.word	0xffffffff


	//   ....[59]....
        /*0138*/ 	.word	0xffffffff


	//   ....[60]....
        /*013c*/ 	.word	0xffffffff


	//   ....[61]....
        /*0140*/ 	.word	0xffffffff


	//   ....[62]....
        /*0144*/ 	.word	0xffffffff


	//   ....[63]....
        /*0148*/ 	.word	0xffffffff


	//   ....[64]....
        /*014c*/ 	.word	0xffffffff


	//   ....[65]....
        /*0150*/ 	.word	0xffffffff


	//   ....[66]....
        /*0154*/ 	.word	0xffffffff


	//   ....[67]....
        /*0158*/ 	.word	0xffffffff


	//   ....[68]....
        /*015c*/ 	.word	0xffffffff


	//   ....[69]....
        /*0160*/ 	.word	0xffffffff


	//   ....[70]....
        /*0164*/ 	.word	0xffffffff


	//   ....[71]....
        /*0168*/ 	.word	0xffffffff


	//   ....[72]....
        /*016c*/ 	.word	0xffffffff


	//   ....[73]....
        /*0170*/ 	.word	0xffffffff


	//   ....[74]....
        /*0174*/ 	.word	0xffffffff


	//   ....[75]....
        /*0178*/ 	.word	0xffffffff


	//   ....[76]....
        /*017c*/ 	.word	0xffffffff


	//   ....[77]....
        /*0180*/ 	.word	0xffffffff


	//   ....[78]....
        /*0184*/ 	.word	0xffffffff


	//   ....[79]....
        /*0188*/ 	.word	0xffffffff


	//   ....[80]....
        /*018c*/ 	.word	0xffffffff


	//   ....[81]....
        /*0190*/ 	.word	0xffffffff


	//   ....[82]....
        /*0194*/ 	.word	0xffffffff


	//   ....[83]....
        /*0198*/ 	.word	0xffffffff


	//   ....[84]....
        /*019c*/ 	.word	0xffffffff


	//   ....[85]....
        /*01a0*/ 	.word	0xffffffff


	//   ....[86]....
        /*01a4*/ 	.word	0xffffffff


	//   ....[87]....
        /*01a8*/ 	.word	0xffffffff


	//   ....[88]....
        /*01ac*/ 	.word	0xffffffff


	//   ....[89]....
        /*01b0*/ 	.word	0xffffffff


	//   ....[90]....
        /*01b4*/ 	.word	0xffffffff


	//   ....[91]....
        /*01b8*/ 	.word	0xffffffff


	//   ....[92]....
        /*01bc*/ 	.word	0xffffffff


	//   ....[93]....
        /*01c0*/ 	.word	0xffffffff


	//   ....[94]....
        /*01c4*/ 	.word	0xffffffff


	//   ....[95]....
        /*01c8*/ 	.word	0xffffffff


	//   ....[96]....
        /*01cc*/ 	.word	0xffffffff


	//   ....[97]....
        /*01d0*/ 	.word	0xffffffff


	//   ....[98]....
        /*01d4*/ 	.word	0xffffffff


	//   ....[99]....
        /*01d8*/ 	.word	0xffffffff


	//   ....[100]....
        /*01dc*/ 	.word	0xffffffff


	//   ....[101]....
        /*01e0*/ 	.word	0xffffffff


	//   ....[102]....
        /*01e4*/ 	.word	0xffffffff


	//   ....[103]....
        /*01e8*/ 	.word	0xffffffff


	//   ....[104]....
        /*01ec*/ 	.word	0xffffffff


	//   ....[105]....
        /*01f0*/ 	.word	0xffffffff


	//   ....[106]....
        /*01f4*/ 	.word	0xffffffff


	//   ....[107]....
        /*01f8*/ 	.word	0xffffffff


	//   ....[108]....
        /*01fc*/ 	.word	0xffffffff


	//   ....[109]....
        /*0200*/ 	.word	0xffffffff


	//   ....[110]....
        /*0204*/ 	.word	0xffffffff


	//   ....[111]....
        /*0208*/ 	.word	0xffffffff


	//   ....[112]....
        /*020c*/ 	.word	0xffffffff


	//   ....[113]....
        /*0210*/ 	.word	0xffffffff


	//   ....[114]....
        /*0214*/ 	.word	0xffffffff


	//   ....[115]....
        /*0218*/ 	.word	0xffffffff


	//   ....[116]....
        /*021c*/ 	.word	0xffffffff


	//   ....[117]....
        /*0220*/ 	.word	0xffffffff


	//   ....[118]....
        /*0224*/ 	.word	0xffffffff


	//   ....[119]....
        /*0228*/ 	.word	0xffffffff


	//   ....[120]....
        /*022c*/ 	.word	0xffffffff


	//   ....[121]....
        /*0230*/ 	.word	0xffffffff


	//   ....[122]....
        /*0234*/ 	.word	0xffffffff


	//   ....[123]....
        /*0238*/ 	.word	0xffffffff


	//   ....[124]....
        /*023c*/ 	.word	0xffffffff


	//   ....[125]....
        /*0240*/ 	.word	0xffffffff


	//   ....[126]....
        /*0244*/ 	.word	0xffffffff


	//   ....[127]....
        /*0248*/ 	.word	0xffffffff


	//   ....[128]....
        /*024c*/ 	.word	0xffffffff


	//   ....[129]....
        /*0250*/ 	.word	0xffffffff


	//   ....[130]....
        /*0254*/ 	.word	0xffffffff


	//   ....[131]....
        /*0258*/ 	.word	0xffffffff


	//   ....[132]....
        /*025c*/ 	.word	0xffffffff


	//   ....[133]....
        /*0260*/ 	.word	0xffffffff


	//   ....[134]....
        /*0264*/ 	.word	0xffffffff


	//   ....[135]....
        /*0268*/ 	.word	0xffffffff


	//   ....[136]....
        /*026c*/ 	.word	0xffffffff


	//   ....[137]....
        /*0270*/ 	.word	0xffffffff


	//   ....[138]....
        /*0274*/ 	.word	0xffffffff


	//   ....[139]....
        /*0278*/ 	.word	0xffffffff


	//   ....[140]....
        /*027c*/ 	.word	0xffffffff


	//   ....[141]....
        /*0280*/ 	.word	0xffffffff


	//   ....[142]....
        /*0284*/ 	.word	0xffffffff


	//   ....[143]....
        /*0288*/ 	.word	0xffffffff


	//   ....[144]....
        /*028c*/ 	.word	0xffffffff


	//   ....[145]....
        /*0290*/ 	.word	0xffffffff


	//   ....[146]....
        /*0294*/ 	.word	0xffffffff


	//   ....[147]....
        /*0298*/ 	.word	0xffffffff


	//   ....[148]....
        /*029c*/ 	.word	0xffffffff


	//   ....[149]....
        /*02a0*/ 	.word	0xffffffff


	//   ....[150]....
        /*02a4*/ 	.word	0xffffffff


	//   ....[151]....
        /*02a8*/ 	.word	0xffffffff


	//   ....[152]....
        /*02ac*/ 	.word	0xffffffff


	//   ....[153]....
        /*02b0*/ 	.word	0xffffffff


	//   ....[154]....
        /*02b4*/ 	.word	0xffffffff


	//   ....[155]....
        /*02b8*/ 	.word	0xffffffff


	//   ....[156]....
        /*02bc*/ 	.word	0xffffffff


	//   ....[157]....
        /*02c0*/ 	.word	0xffffffff


	//   ....[158]....
        /*02c4*/ 	.word	0xffffffff


	//   ....[159]....
        /*02c8*/ 	.word	0xffffffff


	//   ....[160]....
        /*02cc*/ 	.word	0xffffffff


	//   ....[161]....
        /*02d0*/ 	.word	0xffffffff


	//   ....[162]....
        /*02d4*/ 	.word	0xffffffff


	//   ....[163]....
        /*02d8*/ 	.word	0xffffffff


	//   ....[164]....
        /*02dc*/ 	.word	0xffffffff


	//   ....[165]....
        /*02e0*/ 	.word	0xffffffff


	//   ....[166]....
        /*02e4*/ 	.word	0xffffffff


	//   ....[167]....
        /*02e8*/ 	.word	0xffffffff


	//   ....[168]....
        /*02ec*/ 	.word	0xffffffff


	//   ....[169]....
        /*02f0*/ 	.word	0xffffffff


	//   ....[170]....
        /*02f4*/ 	.word	0xffffffff


	//   ....[171]....
        /*02f8*/ 	.word	0xffffffff


	//   ....[172]....
        /*02fc*/ 	.word	0xffffffff


	//   ....[173]....
        /*0300*/ 	.word	0xffffffff


	//   ....[174]....
        /*0304*/ 	.word	0xffffffff


	//   ....[175]....
        /*0308*/ 	.word	0xffffffff


	//   ....[176]....
        /*030c*/ 	.word	0xffffffff


	//   ....[177]....
        /*0310*/ 	.word	0xffffffff


	//   ....[178]....
        /*0314*/ 	.word	0xffffffff


	//   ....[179]....
        /*0318*/ 	.word	0xffffffff


	//   ....[180]....
        /*031c*/ 	.word	0xffffffff


	//   ....[181]....
        /*0320*/ 	.word	0xffffffff


	//   ....[182]....
        /*0324*/ 	.word	0xffffffff


	//   ....[183]....
        /*0328*/ 	.word	0xffffffff


	//   ....[184]....
        /*032c*/ 	.word	0xffffffff


	//   ....[185]....
        /*0330*/ 	.word	0xffffffff


	//   ....[186]....
        /*0334*/ 	.word	0xffffffff


	//   ....[187]....
        /*0338*/ 	.word	0xffffffff


	//   ....[188]....
        /*033c*/ 	.word	0xffffffff


	//   ....[189]....
        /*0340*/ 	.word	0xffffffff


	//   ....[190]....
        /*0344*/ 	.word	0xffffffff


	//   ....[191]....
        /*0348*/ 	.word	0xffffffff


	//   ....[192]....
        /*034c*/ 	.word	0xffffffff


	//   ....[193]....
        /*0350*/ 	.word	0xffffffff


	//   ....[194]....
        /*0354*/ 	.word	0xffffffff


	//   ....[195]....
        /*0358*/ 	.word	0xffffffff


	//   ....[196]....
        /*035c*/ 	.word	0xffffffff


	//   ....[197]....
        /*0360*/ 	.word	0xffffffff


	//   ....[198]....
        /*0364*/ 	.word	0xffffffff


	//   ....[199]....
        /*0368*/ 	.word	0xffffffff


	//   ....[200]....
        /*036c*/ 	.word	0xffffffff


	//   ....[201]....
        /*0370*/ 	.word	0xffffffff


	//   ....[202]....
        /*0374*/ 	.word	0xffffffff


	//   ....[203]....
        /*0378*/ 	.word	0xffffffff


	//   ....[204]....
        /*037c*/ 	.word	0xffffffff


	//   ....[205]....
        /*0380*/ 	.word	0xffffffff


	//   ....[206]....
        /*0384*/ 	.word	0xffffffff


	//   ....[207]....
        /*0388*/ 	.word	0xffffffff


	//   ....[208]....
        /*038c*/ 	.word	0xffffffff


	//   ....[209]....
        /*0390*/ 	.word	0xffffffff


	//   ....[210]....
        /*0394*/ 	.word	0xffffffff


	//   ....[211]....
        /*0398*/ 	.word	0xffffffff


	//   ....[212]....
        /*039c*/ 	.word	0xffffffff


	//   ....[213]....
        /*03a0*/ 	.word	0xffffffff


	//   ....[214]....
        /*03a4*/ 	.word	0xffffffff


	//   ....[215]....
        /*03a8*/ 	.word	0xffffffff


	//   ....[216]....
        /*03ac*/ 	.word	0xffffffff


	//   ....[217]....
        /*03b0*/ 	.word	0xffffffff


	//   ....[218]....
        /*03b4*/ 	.word	0xffffffff


	//   ....[219]....
        /*03b8*/ 	.word	0xffffffff


	//   ....[220]....
        /*03bc*/ 	.word	0xffffffff


	//   ....[221]....
        /*03c0*/ 	.word	0xffffffff


	//   ....[222]....
        /*03c4*/ 	.word	0xffffffff


	//   ....[223]....
        /*03c8*/ 	.word	0xffffffff


	//   ....[224]....
        /*03cc*/ 	.word	0xffffffff


	//   ....[225]....
        /*03d0*/ 	.word	0xffffffff


	//   ....[226]....
        /*03d4*/ 	.word	0xffffffff


	//   ....[227]....
        /*03d8*/ 	.word	0xffffffff


	//   ....[228]....
        /*03dc*/ 	.word	0xffffffff


	//   ....[229]....
        /*03e0*/ 	.word	0xffffffff


	//   ....[230]....
        /*03e4*/ 	.word	0xffffffff


	//   ....[231]....
        /*03e8*/ 	.word	0xffffffff


	//   ....[232]....
        /*03ec*/ 	.word	0xffffffff


	//   ....[233]....
        /*03f0*/ 	.word	0xffffffff


	//   ....[234]....
        /*03f4*/ 	.word	0xffffffff


	//   ....[235]....
        /*03f8*/ 	.word	0xffffffff


	//   ....[236]....
        /*03fc*/ 	.word	0xffffffff


	//   ....[237]....
        /*0400*/ 	.word	0xffffffff


	//   ....[238]....
        /*0404*/ 	.word	0xffffffff


	//   ....[239]....
        /*0408*/ 	.word	0xffffffff


	//   ....[240]....
        /*040c*/ 	.word	0xffffffff


	//   ....[241]....
        /*0410*/ 	.word	0xffffffff


	//   ....[242]....
        /*0414*/ 	.word	0xffffffff


	//   ....[243]....
        /*0418*/ 	.word	0xffffffff


	//   ....[244]....
        /*041c*/ 	.word	0xffffffff


	//   ....[245]....
        /*0420*/ 	.word	0xffffffff


	//   ....[246]....
        /*0424*/ 	.word	0xffffffff


	//   ....[247]....
        /*0428*/ 	.word	0xffffffff


	//   ....[248]....
        /*042c*/ 	.word	0xffffffff


	//   ....[249]....
        /*0430*/ 	.word	0xffffffff


	//   ....[250]....
        /*0434*/ 	.word	0xffffffff


	//   ....[251]....
        /*0438*/ 	.word	0xffffffff


	//   ....[252]....
        /*043c*/ 	.word	0xffffffff


	//   ....[253]....
        /*0440*/ 	.word	0xffffffff


	//   ....[254]....
        /*0444*/ 	.word	0xffffffff


	//   ....[255]....
        /*0448*/ 	.word	0xffffffff


	//   ....[0]....
        /*044c*/ 	.word	0xffffffff


	//   ....[1]....
        /*0450*/ 	.word	0xffffffff


	//   ....[2]....
        /*0454*/ 	.word	0xffffffff


	//   ....[3]....
        /*0458*/ 	.word	0xffffffff


	//   ....[4]....
        /*045c*/ 	.word	0xffffffff


	//   ....[5]....
        /*0460*/ 	.word	0xffffffff


	//   ....[6]....
        /*0464*/ 	.word	0xffffffff


	//   ....[7]....
        /*0468*/ 	.word	0xffffffff


	//   ....[8]....
        /*046c*/ 	.word	0xffffffff


	//   ....[9]....
        /*0470*/ 	.word	0xffffffff


	//   ....[10]....
        /*0474*/ 	.word	0xffffffff


	//   ....[11]....
        /*0478*/ 	.word	0xffffffff


	//   ....[12]....
        /*047c*/ 	.word	0xffffffff


	//   ....[13]....
        /*0480*/ 	.word	0xffffffff


	//   ....[14]....
        /*0484*/ 	.word	0xffffffff


	//   ....[15]....
        /*0488*/ 	.word	0xffffffff


	//   ....[16]....
        /*048c*/ 	.word	0xffffffff


	//   ....[17]....
        /*0490*/ 	.word	0xffffffff


	//   ....[18]....
        /*0494*/ 	.word	0xffffffff


	//   ....[19]....
        /*0498*/ 	.word	0xffffffff


	//   ....[20]....
        /*049c*/ 	.word	0xffffffff


	//   ....[21]....
        /*04a0*/ 	.word	0xffffffff


	//   ....[22]....
        /*04a4*/ 	.word	0xffffffff


	//   ....[23]....
        /*04a8*/ 	.word	0xffffffff


	//   ....[24]....
        /*04ac*/ 	.word	0xffffffff


	//   ....[25]....
        /*04b0*/ 	.word	0xffffffff


	//   ....[26]....
        /*04b4*/ 	.word	0xffffffff


	//   ....[27]....
        /*04b8*/ 	.word	0xffffffff


	//   ....[28]....
        /*04bc*/ 	.word	0xffffffff


	//   ....[29]....
        /*04c0*/ 	.word	0xffffffff


	//   ....[30]....
        /*04c4*/ 	.word	0xffffffff


	//   ....[31]....
        /*04c8*/ 	.word	0xffffffff


	//   ....[32]....
        /*04cc*/ 	.word	0xffffffff


	//   ....[33]....
        /*04d0*/ 	.word	0xffffffff


	//   ....[34]....
        /*04d4*/ 	.word	0xffffffff


	//   ....[35]....
        /*04d8*/ 	.word	0xffffffff


	//   ....[36]....
        /*04dc*/ 	.word	0xffffffff


	//   ....[37]....
        /*04e0*/ 	.word	0xffffffff


	//   ....[38]....
        /*04e4*/ 	.word	0xffffffff


	//   ....[39]....
        /*04e8*/ 	.word	0xffffffff


	//   ....[40]....
        /*04ec*/ 	.word	0xffffffff


	//   ....[41]....
        /*04f0*/ 	.word	0xffffffff


	//   ....[42]....
        /*04f4*/ 	.word	0xffffffff


	//   ....[43]....
        /*04f8*/ 	.word	0xffffffff


	//   ....[44]....
        /*04fc*/ 	.word	0xffffffff


	//   ....[45]....
        /*0500*/ 	.word	0xffffffff


	//   ....[46]....
        /*0504*/ 	.word	0xffffffff


	//   ....[47]....
        /*0508*/ 	.word	0xffffffff


	//   ....[48]....
        /*050c*/ 	.word	0xffffffff


	//   ....[49]....
        /*0510*/ 	.word	0xffffffff


	//   ....[50]....
        /*0514*/ 	.word	0xffffffff


	//   ....[51]....
        /*0518*/ 	.word	0xffffffff


	//   ....[52]....
        /*051c*/ 	.word	0xffffffff


	//   ....[53]....
        /*0520*/ 	.word	0xffffffff


	//   ....[54]....
        /*0524*/ 	.word	0xffffffff


	//   ....[55]....
        /*0528*/ 	.word	0xffffffff


	//   ....[56]....
        /*052c*/ 	.word	0xffffffff


	//   ....[57]....
        /*0530*/ 	.word	0xffffffff


	//   ....[58]....
        /*0534*/ 	.word	0xffffffff


	//   ....[59]....
        /*0538*/ 	.word	0xffffffff


	//   ....[60]....
        /*053c*/ 	.word	0xffffffff


	//   ....[61]....
        /*0540*/ 	.word	0xffffffff


	//   ....[62]....
        /*0544*/ 	.word	0xffffffff


	//   ....[63]....
        /*0548*/ 	.word	0xffffffff


	//----- nvinfo : EIATTR_COOP_GROUP_INSTR_OFFSETS
	.align		4
.L_376:
        /*054c*/ 	.byte	0x04, 0x28
        /*054e*/ 	.short	(.L_378 - .L_377)


	//   ....[0]....
.L_377:
        /*0550*/ 	.word	0x0001b6b0


	//   ....[1]....
        /*0554*/ 	.word	0x0001b6d0


	//   ....[2]....
        /*0558*/ 	.word	0x0001b6e0


	//   ....[3]....
        /*055c*/ 	.word	0x0001b6f0


	//   ....[4]....
        /*0560*/ 	.word	0x0001b700


	//   ....[5]....
        /*0564*/ 	.word	0x0001b710


	//   ....[6]....
        /*0568*/ 	.word	0x0001b720


	//   ....[7]....
        /*056c*/ 	.word	0x0001b740


	//   ....[8]....
        /*0570*/ 	.word	0x0001b750


	//   ....[9]....
        /*0574*/ 	.word	0x0001b760


	//   ....[10]....
        /*0578*/ 	.word	0x0001b780


	//   ....[11]....
        /*057c*/ 	.word	0x0001b790


	//   ....[12]....
        /*0580*/ 	.word	0x0001b7d0


	//   ....[13]....
        /*0584*/ 	.word	0x0001b7e0


	//   ....[14]....
        /*0588*/ 	.word	0x0001b7f0


	//   ....[15]....
        /*058c*/ 	.word	0x0001b800


	//   ....[16]....
        /*0590*/ 	.word	0x0001b810


	//   ....[17]....
        /*0594*/ 	.word	0x0001b820


	//   ....[18]....
        /*0598*/ 	.word	0x0001b840


	//   ....[19]....
        /*059c*/ 	.word	0x0001b850


	//   ....[20]....
        /*05a0*/ 	.word	0x0001b890


	//   ....[21]....
        /*05a4*/ 	.word	0x0001b8a0


	//   ....[22]....
        /*05a8*/ 	.word	0x0001b8b0


	//   ....[23]....
        /*05ac*/ 	.word	0x0001b8c0


	//   ....[24]....
        /*05b0*/ 	.word	0x0001b8d0


	//   ....[25]....
        /*05b4*/ 	.word	0x0001b8e0


	//   ....[26]....
        /*05b8*/ 	.word	0x0001b900


	//   ....[27]....
        /*05bc*/ 	.word	0x0001b910


	//   ....[28]....
        /*05c0*/ 	.word	0x0001b950


	//   ....[29]....
        /*05c4*/ 	.word	0x0001b960


	//   ....[30]....
        /*05c8*/ 	.word	0x0001b970


	//   ....[31]....
        /*05cc*/ 	.word	0x0001b980


	//   ....[32]....
        /*05d0*/ 	.word	0x0001b990


	//   ....[33]....
        /*05d4*/ 	.word	0x0001b9a0


	//   ....[34]....
        /*05d8*/ 	.word	0x0001b9c0


	//   ....[35]....
        /*05dc*/ 	.word	0x0001b9d0


	//   ....[36]....
        /*05e0*/ 	.word	0x0001ba10


	//   ....[37]....
        /*05e4*/ 	.word	0x0001ba20


	//   ....[38]....
        /*05e8*/ 	.word	0x0001ba30


	//   ....[39]....
        /*05ec*/ 	.word	0x0001ba40


	//   ....[40]....
        /*05f0*/ 	.word	0x0001ba50


	//   ....[41]....
        /*05f4*/ 	.word	0x0001ba60


	//   ....[42]....
        /*05f8*/ 	.word	0x0001ba80


	//   ....[43]....
        /*05fc*/ 	.word	0x0001ba90


	//   ....[44]....
        /*0600*/ 	.word	0x0001bad0


	//   ....[45]....
        /*0604*/ 	.word	0x0001bae0


	//   ....[46]....
        /*0608*/ 	.word	0x0001baf0


	//   ....[47]....
        /*060c*/ 	.word	0x0001bb00


	//   ....[48]....
        /*0610*/ 	.word	0x0001bb10


	//   ....[49]....
        /*0614*/ 	.word	0x0001bb20


	//   ....[50]....
        /*0618*/ 	.word	0x0001bb40


	//   ....[51]....
        /*061c*/ 	.word	0x0001bb50


	//   ....[52]....
        /*0620*/ 	.word	0x0001bb90


	//   ....[53]....
        /*0624*/ 	.word	0x0001bba0


	//   ....[54]....
        /*0628*/ 	.word	0x0001bbb0


	//   ....[55]....
        /*062c*/ 	.word	0x0001bbc0


	//   ....[56]....
        /*0630*/ 	.word	0x0001bbd0


	//   ....[57]....
        /*0634*/ 	.word	0x0001bbe0


	//   ....[58]....
        /*0638*/ 	.word	0x0001bc10


	//   ....[59]....
        /*063c*/ 	.word	0x0001bc60


	//   ....[60]....
        /*0640*/ 	.word	0x0001bc70


	//   ....[61]....
        /*0644*/ 	.word	0x0001bc80


	//   ....[62]....
        /*0648*/ 	.word	0x0001bc90


	//   ....[63]....
        /*064c*/ 	.word	0x0001bca0


	//   ....[64]....
        /*0650*/ 	.word	0x0001dd20


	//   ....[65]....
        /*0654*/ 	.word	0x0001dd50


	//   ....[66]....
        /*0658*/ 	.word	0x0001dd60


	//   ....[67]....
        /*065c*/ 	.word	0x0001dd70


	//   ....[68]....
        /*0660*/ 	.word	0x0001dd80


	//   ....[69]....
        /*0664*/ 	.word	0x0001dd90


	//   ....[70]....
        /*0668*/ 	.word	0x0001ddb0


	//   ....[71]....
        /*066c*/ 	.word	0x0001ddd0


	//   ....[72]....
        /*0670*/ 	.word	0x0001dde0


	//   ....[73]....
        /*0674*/ 	.word	0x0001ddf0


	//   ....[74]....
        /*0678*/ 	.word	0x0001de10


	//   ....[75]....
        /*067c*/ 	.word	0x0001de20


	//   ....[76]....
        /*0680*/ 	.word	0x0001de40


	//   ....[77]....
        /*0684*/ 	.word	0x0001de60


	//   ....[78]....
        /*0688*/ 	.word	0x0001de70


	//   ....[79]....
        /*068c*/ 	.word	0x0001de80


	//   ....[80]....
        /*0690*/ 	.word	0x0001dea0


	//   ....[81]....
        /*0694*/ 	.word	0x0001deb0


	//   ....[82]....
        /*0698*/ 	.word	0x0001ded0


	//   ....[83]....
        /*069c*/ 	.word	0x0001def0


	//   ....[84]....
        /*06a0*/ 	.word	0x0001df00


	//   ....[85]....
        /*06a4*/ 	.word	0x0001df10


	//   ....[86]....
        /*06a8*/ 	.word	0x0001df30


	//   ....[87]....
        /*06ac*/ 	.word	0x0001df40


	//   ....[88]....
        /*06b0*/ 	.word	0x0001df60


	//   ....[89]....
        /*06b4*/ 	.word	0x0001df80


	//   ....[90]....
        /*06b8*/ 	.word	0x0001df90


	//   ....[91]....
        /*06bc*/ 	.word	0x0001dfa0


	//   ....[92]....
        /*06c0*/ 	.word	0x0001dfc0


	//   ....[93]....
        /*06c4*/ 	.word	0x0001dfd0


	//   ....[94]....
        /*06c8*/ 	.word	0x0001dff0


	//   ....[95]....
        /*06cc*/ 	.word	0x0001e010


	//   ....[96]....
        /*06d0*/ 	.word	0x0001e020


	//   ....[97]....
        /*06d4*/ 	.word	0x0001e030


	//   ....[98]....
        /*06d8*/ 	.word	0x0001e050


	//   ....[99]....
        /*06dc*/ 	.word	0x0001e060


	//   ....[100]....
        /*06e0*/ 	.word	0x0001e080


	//   ....[101]....
        /*06e4*/ 	.word	0x0001e0a0


	//   ....[102]....
        /*06e8*/ 	.word	0x0001e0b0


	//   ....[103]....
        /*06ec*/ 	.word	0x0001e0c0


	//   ....[104]....
        /*06f0*/ 	.word	0x0001e0e0


	//   ....[105]....
        /*06f4*/ 	.word	0x0001e0f0


	//   ....[106]....
        /*06f8*/ 	.word	0x0001e110


	//   ....[107]....
        /*06fc*/ 	.word	0x0001e130


	//   ....[108]....
        /*0700*/ 	.word	0x0001e140


	//   ....[109]....
        /*0704*/ 	.word	0x0001e150


	//   ....[110]....
        /*0708*/ 	.word	0x0001e170


	//   ....[111]....
        /*070c*/ 	.word	0x0001e180


	//   ....[112]....
        /*0710*/ 	.word	0x0001e1a0


	//   ....[113]....
        /*0714*/ 	.word	0x0001e1c0


	//   ....[114]....
        /*0718*/ 	.word	0x0001e1d0


	//   ....[115]....
        /*071c*/ 	.word	0x0001e1e0


	//   ....[116]....
        /*0720*/ 	.word	0x0001e200


	//   ....[117]....
        /*0724*/ 	.word	0x0001e210


	//   ....[118]....
        /*0728*/ 	.word	0x0001e230


	//   ....[119]....
        /*072c*/ 	.word	0x0001e250


	//   ....[120]....
        /*0730*/ 	.word	0x0001e260


	//   ....[121]....
        /*0734*/ 	.word	0x0001e270


	//   ....[122]....
        /*0738*/ 	.word	0x0001e290


	//   ....[123]....
        /*073c*/ 	.word	0x0001e2a0


	//   ....[124]....
        /*0740*/ 	.word	0x0001e2c0


	//   ....[125]....
        /*0744*/ 	.word	0x0001e2e0


	//   ....[126]....
        /*0748*/ 	.word	0x0001e2f0


	//   ....[127]....
        /*074c*/ 	.word	0x0001e300


	//   ....[128]....
        /*0750*/ 	.word	0x00020370


	//   ....[129]....
        /*0754*/ 	.word	0x000203a0


	//   ....[130]....
        /*0758*/ 	.word	0x000203b0


	//   ....[131]....
        /*075c*/ 	.word	0x000203c0


	//   ....[132]....
        /*0760*/ 	.word	0x000203d0


	//   ....[133]....
        /*0764*/ 	.word	0x000203e0


	//   ....[134]....
        /*0768*/ 	.word	0x00020400


	//   ....[135]....
        /*076c*/ 	.word	0x00020420


	//   ....[136]....
        /*0770*/ 	.word	0x00020430


	//   ....[137]....
        /*0774*/ 	.word	0x00020440


	//   ....[138]....
        /*0778*/ 	.word	0x00020460


	//   ....[139]....
        /*077c*/ 	.word	0x00020470


	//   ....[140]....
        /*0780*/ 	.word	0x00020490


	//   ....[141]....
        /*0784*/ 	.word	0x000204b0


	//   ....[142]....
        /*0788*/ 	.word	0x000204c0


	//   ....[143]....
        /*078c*/ 	.word	0x000204d0


	//   ....[144]....
        /*0790*/ 	.word	0x000204f0


	//   ....[145]....
        /*0794*/ 	.word	0x00020500


	//   ....[146]....
        /*0798*/ 	.word	0x00020520


	//   ....[147]....
        /*079c*/ 	.word	0x00020540


	//   ....[148]....
        /*07a0*/ 	.word	0x00020550


	//   ....[149]....
        /*07a4*/ 	.word	0x00020560


	//   ....[150]....
        /*07a8*/ 	.word	0x00020580


	//   ....[151]....
        /*07ac*/ 	.word	0x00020590


	//   ....[152]....
        /*07b0*/ 	.word	0x000205b0


	//   ....[153]....
        /*07b4*/ 	.word	0x000205d0


	//   ....[154]....
        /*07b8*/ 	.word	0x000205e0


	//   ....[155]....
        /*07bc*/ 	.word	0x000205f0


	//   ....[156]....
        /*07c0*/ 	.word	0x00020610


	//   ....[157]....
        /*07c4*/ 	.word	0x00020620


	//   ....[158]....
        /*07c8*/ 	.word	0x00020640


	//   ....[159]....
        /*07cc*/ 	.word	0x00020660


	//   ....[160]....
        /*07d0*/ 	.word	0x00020670


	//   ....[161]....
        /*07d4*/ 	.word	0x00020680


	//   ....[162]....
        /*07d8*/ 	.word	0x000206a0


	//   ....[163]....
        /*07dc*/ 	.word	0x000206b0


	//   ....[164]....
        /*07e0*/ 	.word	0x000206d0


	//   ....[165]....
        /*07e4*/ 	.word	0x000206f0


	//   ....[166]....
        /*07e8*/ 	.word	0x00020700


	//   ....[167]....
        /*07ec*/ 	.word	0x00020710


	//   ....[168]....
        /*07f0*/ 	.word	0x00020730


	//   ....[169]....
        /*07f4*/ 	.word	0x00020740


	//   ....[170]....
        /*07f8*/ 	.word	0x00020760


	//   ....[171]....
        /*07fc*/ 	.word	0x00020780


	//   ....[172]....
        /*0800*/ 	.word	0x00020790


	//   ....[173]....
        /*0804*/ 	.word	0x000207a0


	//   ....[174]....
        /*0808*/ 	.word	0x000207c0


	//   ....[175]....
        /*080c*/ 	.word	0x000207d0


	//   ....[176]....
        /*0810*/ 	.word	0x000207f0


	//   ....[177]....
        /*0814*/ 	.word	0x00020810


	//   ....[178]....
        /*0818*/ 	.word	0x00020820


	//   ....[179]....
        /*081c*/ 	.word	0x00020830


	//   ....[180]....
        /*0820*/ 	.word	0x00020850


	//   ....[181]....
        /*0824*/ 	.word	0x00020860


	//   ....[182]....
        /*0828*/ 	.word	0x00020880


	//   ....[183]....
        /*082c*/ 	.word	0x000208a0


	//   ....[184]....
        /*0830*/ 	.word	0x000208b0


	//   ....[185]....
        /*0834*/ 	.word	0x000208c0


	//   ....[186]....
        /*0838*/ 	.word	0x000208e0


	//   ....[187]....
        /*083c*/ 	.word	0x000208f0


	//   ....[188]....
        /*0840*/ 	.word	0x00020910


	//   ....[189]....
        /*0844*/ 	.word	0x00020930


	//   ....[190]....
        /*0848*/ 	.word	0x00020940


	//   ....[191]....
        /*084c*/ 	.word	0x00020950


	//   ....[192]....
        /*0850*/ 	.word	0x000229c0


	//   ....[193]....
        /*0854*/ 	.word	0x000229f0


	//   ....[194]....
        /*0858*/ 	.word	0x00022a00


	//   ....[195]....
        /*085c*/ 	.word	0x00022a10


	//   ....[196]....
        /*0860*/ 	.word	0x00022a20


	//   ....[197]....
        /*0864*/ 	.word	0x00022a30


	//   ....[198]....
        /*0868*/ 	.word	0x00022a50


	//   ....[199]....
        /*086c*/ 	.word	0x00022a70


	//   ....[200]....
        /*0870*/ 	.word	0x00022a80


	//   ....[201]....
        /*0874*/ 	.word	0x00022a90


	//   ....[202]....
        /*0878*/ 	.word	0x00022ab0


	//   ....[203]....
        /*087c*/ 	.word	0x00022ac0


	//   ....[204]....
        /*0880*/ 	.word	0x00022ae0


	//   ....[205]....
        /*0884*/ 	.word	0x00022b00


	//   ....[206]....
        /*0888*/ 	.word	0x00022b10


	//   ....[207]....
        /*088c*/ 	.word	0x00022b20


	//   ....[208]....
        /*0890*/ 	.word	0x00022b40


	//   ....[209]....
        /*0894*/ 	.word	0x00022b50


	//   ....[210]....
        /*0898*/ 	.word	0x00022b70


	//   ....[211]....
        /*089c*/ 	.word	0x00022b90


	//   ....[212]....
        /*08a0*/ 	.word	0x00022ba0


	//   ....[213]....
        /*08a4*/ 	.word	0x00022bb0


	//   ....[214]....
        /*08a8*/ 	.word	0x00022bd0


	//   ....[215]....
        /*08ac*/ 	.word	0x00022be0


	//   ....[216]....
        /*08b0*/ 	.word	0x00022c00


	//   ....[217]....
        /*08b4*/ 	.word	0x00022c20


	//   ....[218]....
        /*08b8*/ 	.word	0x00022c30


	//   ....[219]....
        /*08bc*/ 	.word	0x00022c40


	//   ....[220]....
        /*08c0*/ 	.word	0x00022c60


	//   ....[221]....
        /*08c4*/ 	.word	0x00022c70


	//   ....[222]....
        /*08c8*/ 	.word	0x00022c90


	//   ....[223]....
        /*08cc*/ 	.word	0x00022cb0


	//   ....[224]....
        /*08d0*/ 	.word	0x00022cc0


	//   ....[225]....
        /*08d4*/ 	.word	0x00022cd0


	//   ....[226]....
        /*08d8*/ 	.word	0x00022cf0


	//   ....[227]....
        /*08dc*/ 	.word	0x00022d00


	//   ....[228]....
        /*08e0*/ 	.word	0x00022d20


	//   ....[229]....
        /*08e4*/ 	.word	0x00022d40


	//   ....[230]....
        /*08e8*/ 	.word	0x00022d50


	//   ....[231]....
        /*08ec*/ 	.word	0x00022d60


	//   ....[232]....
        /*08f0*/ 	.word	0x00022d80


	//   ....[233]....
        /*08f4*/ 	.word	0x00022d90


	//   ....[234]....
        /*08f8*/ 	.word	0x00022db0


	//   ....[235]....
        /*08fc*/ 	.word	0x00022dd0


	//   ....[236]....
        /*0900*/ 	.word	0x00022de0


	//   ....[237]....
        /*0904*/ 	.word	0x00022df0


	//   ....[238]....
        /*0908*/ 	.word	0x00022e10


	//   ....[239]....
        /*090c*/ 	.word	0x00022e20


	//   ....[240]....
        /*0910*/ 	.word	0x00022e40


	//   ....[241]....
        /*0914*/ 	.word	0x00022e60


	//   ....[242]....
        /*0918*/ 	.word	0x00022e70


	//   ....[243]....
        /*091c*/ 	.word	0x00022e80


	//   ....[244]....
        /*0920*/ 	.word	0x00022ea0


	//   ....[245]....
        /*0924*/ 	.word	0x00022eb0


	//   ....[246]....
        /*0928*/ 	.word	0x00022ed0


	//   ....[247]....
        /*092c*/ 	.word	0x00022ef0


	//   ....[248]....
        /*0930*/ 	.word	0x00022f00


	//   ....[249]....
        /*0934*/ 	.word	0x00022f10


	//   ....[250]....
        /*0938*/ 	.word	0x00022f30


	//   ....[251]....
        /*093c*/ 	.word	0x00022f40


	//   ....[252]....
        /*0940*/ 	.word	0x00022f60


	//   ....[253]....
        /*0944*/ 	.word	0x00022f80


	//   ....[254]....
        /*0948*/ 	.word	0x00022f90


	//   ....[255]....
        /*094c*/ 	.word	0x00022fa0


	//   ....[0]....
        /*0950*/ 	.word	0x00025010


	//   ....[1]....
        /*0954*/ 	.word	0x00025040


	//   ....[2]....
        /*0958*/ 	.word	0x00025050


	//   ....[3]....
        /*095c*/ 	.word	0x00025060


	//   ....[4]....
        /*0960*/ 	.word	0x00025070


	//   ....[5]....
        /*0964*/ 	.word	0x00025080


	//   ....[6]....
        /*0968*/ 	.word	0x000250a0


	//   ....[7]....
        /*096c*/ 	.word	0x000250c0


	//   ....[8]....
        /*0970*/ 	.word	0x000250d0


	//   ....[9]....
        /*0974*/ 	.word	0x000250e0


	//   ....[10]....
        /*0978*/ 	.word	0x00025100


	//   ....[11]....
        /*097c*/ 	.word	0x00025110


	//   ....[12]....
        /*0980*/ 	.word	0x00025130


	//   ....[13]....
        /*0984*/ 	.word	0x00025150


	//   ....[14]....
        /*0988*/ 	.word	0x00025160


	//   ....[15]....
        /*098c*/ 	.word	0x00025170


	//   ....[16]....
        /*0990*/ 	.word	0x00025190


	//   ....[17]....
        /*0994*/ 	.word	0x000251a0


	//   ....[18]....
        /*0998*/ 	.word	0x000251c0


	//   ....[19]....
        /*099c*/ 	.word	0x000251e0


	//   ....[20]....
        /*09a0*/ 	.word	0x000251f0


	//   ....[21]....
        /*09a4*/ 	.word	0x00025200


	//   ....[22]....
        /*09a8*/ 	.word	0x00025220


	//   ....[23]....
        /*09ac*/ 	.word	0x00025230


	//   ....[24]....
        /*09b0*/ 	.word	0x00025250


	//   ....[25]....
        /*09b4*/ 	.word	0x00025270


	//   ....[26]....
        /*09b8*/ 	.word	0x00025280


	//   ....[27]....
        /*09bc*/ 	.word	0x00025290


	//   ....[28]....
        /*09c0*/ 	.word	0x000252b0


	//   ....[29]....
        /*09c4*/ 	.word	0x000252c0


	//   ....[30]....
        /*09c8*/ 	.word	0x000252e0


	//   ....[31]....
        /*09cc*/ 	.word	0x00025300


	//   ....[32]....
        /*09d0*/ 	.word	0x00025310


	//   ....[33]....
        /*09d4*/ 	.word	0x00025320


	//   ....[34]....
        /*09d8*/ 	.word	0x00025340


	//   ....[35]....
        /*09dc*/ 	.word	0x00025350


	//   ....[36]....
        /*09e0*/ 	.word	0x00025370


	//   ....[37]....
        /*09e4*/ 	.word	0x00025390


	//   ....[38]....
        /*09e8*/ 	.word	0x000253a0


	//   ....[39]....
        /*09ec*/ 	.word	0x000253b0


	//   ....[40]....
        /*09f0*/ 	.word	0x000253d0


	//   ....[41]....
        /*09f4*/ 	.word	0x000253e0


	//   ....[42]....
        /*09f8*/ 	.word	0x00025400


	//   ....[43]....
        /*09fc*/ 	.word	0x00025420


	//   ....[44]....
        /*0a00*/ 	.word	0x00025430


	//   ....[45]....
        /*0a04*/ 	.word	0x00025440


	//   ....[46]....
        /*0a08*/ 	.word	0x00025460


	//   ....[47]....
        /*0a0c*/ 	.word	0x00025470


	//   ....[48]....
        /*0a10*/ 	.word	0x00025490


	//   ....[49]....
        /*0a14*/ 	.word	0x000254b0


	//   ....[50]....
        /*0a18*/ 	.word	0x000254c0


	//   ....[51]....
        /*0a1c*/ 	.word	0x000254d0


	//   ....[52]....
        /*0a20*/ 	.word	0x000254f0


	//   ....[53]....
        /*0a24*/ 	.word	0x00025500


	//   ....[54]....
        /*0a28*/ 	.word	0x00025520


	//   ....[55]....
        /*0a2c*/ 	.word	0x00025540


	//   ....[56]....
        /*0a30*/ 	.word	0x00025550


	//   ....[57]....
        /*0a34*/ 	.word	0x00025560


	//   ....[58]....
        /*0a38*/ 	.word	0x00025580


	//   ....[59]....
        /*0a3c*/ 	.word	0x00025590


	//   ....[60]....
        /*0a40*/ 	.word	0x000255b0


	//   ....[61]....
        /*0a44*/ 	.word	0x000255d0


	//   ....[62]....
        /*0a48*/ 	.word	0x000255e0


	//   ....[63]....
        /*0a4c*/ 	.word	0x000255f0


	//----- nvinfo : EIATTR_VRC_CTA_INIT_COUNT
	.align		4
.L_378:
        /*0a50*/ 	.byte	0x02, 0x4a
	.zero		1
	.zero		1


	//----- nvinfo : EIATTR_EXIT_INSTR_OFFSETS
	.align		4
        /*0a54*/ 	.byte	0x04, 0x1c
        /*0a56*/ 	.short	(.L_380 - .L_379)


	//   ....[0]....
.L_379:
        /*0a58*/ 	.word	0x00027650


	//   ....[1]....
        /*0a5c*/ 	.word	0x00027890


	//----- nvinfo : EIATTR_MAX_THREADS
	.align		4
.L_380:
        /*0a60*/ 	.byte	0x04, 0x05
        /*0a62*/ 	.short	(.L_382 - .L_381)
.L_381:
        /*0a64*/ 	.word	0x00000020
        /*0a68*/ 	.word	0x00000001
        /*0a6c*/ 	.word	0x00000001


	//----- nvinfo : EIATTR_CRS_STACK_SIZE
	.align		4
.L_382:
        /*0a70*/ 	.byte	0x04, 0x1e
        /*0a72*/ 	.short	(.L_384 - .L_383)
.L_383:
        /*0a74*/ 	.word	0x00000000


	//----- nvinfo : EIATTR_CBANK_PARAM_SIZE
	.align		4
.L_384:
        /*0a78*/ 	.byte	0x03, 0x19
        /*0a7a*/ 	.short	0x0018


	//----- nvinfo : EIATTR_PARAM_CBANK
	.align		4
        /*0a7c*/ 	.byte	0x04, 0x0a
        /*0a7e*/ 	.short	(.L_386 - .L_385)
	.align		4
.L_385:
        /*0a80*/ 	.word	index@(.nv.constant0._ZN17fastertransformer20batch_topK_kernel_v2IfLi32ELi32EEEvPiPT_S1_)
        /*0a84*/ 	.short	0x0380
        /*0a86*/ 	.short	0x0018


	//----- nvinfo : EIATTR_SW_WAR
	.align		4
.L_386:
        /*0a88*/ 	.byte	0x04, 0x36
        /*0a8a*/ 	.short	(.L_388 - .L_387)
.L_387:
        /*0a8c*/ 	.word	0x00000008
.L_388:


//--------------------- .nv.info._ZN17fastertransformer17batch_topK_kernelIfLi32ELi256EEEvPiPT_S1_ --------------------------
	.section	.nv.info._ZN17fastertransformer17batch_topK_kernelIfLi32ELi256EEEvPiPT_S1_,"",@"SHT_CUDA_INFO"
	.sectionflags	@""
	.align	4


	//----- nvinfo : EIATTR_CUDA_API_VERSION
	.align		4
        /*0000*/ 	.byte	0x04, 0x37
        /*0002*/ 	.short	(.L_390 - .L_389)
.L_389:
        /*0004*/ 	.word	0x00000082


	//----- nvinfo : EIATTR_KPARAM_INFO
	.align		4
.L_390:
        /*0008*/ 	.byte	0x04, 0x17
        /*000a*/ 	.short	(.L_392 - .L_391)
.L_391:
        /*000c*/ 	.word	0x00000000
        /*0010*/ 	.short	0x0002
        /*0012*/ 	.short	0x0010
        /*0014*/ 	.byte	0x00, 0xf5, 0x21, 0x00


	//----- nvinfo : EIATTR_KPARAM_INFO
	.align		4
.L_392:
        /*0018*/ 	.byte	0x04, 0x17
        /*001a*/ 	.short	(.L_394 - .L_393)
.L_393:
        /*001c*/ 	.word	0x00000000
        /*0020*/ 	.short	0x0001
        /*0022*/ 	.short	0x0008
        /*0024*/ 	.byte	0x00, 0xf5, 0x21, 0x00


	//----- nvinfo : EIATTR_KPARAM_INFO
	.align		4
.L_394:
        /*0028*/ 	.byte	0x04, 0x17
        /*002a*/ 	.short	(.L_396 - .L_395)
.L_395:
        /*002c*/ 	.word	0x00000000
        /*0030*/ 	.short	0x0000
        /*0032*/ 	.short	0x0000
        /*0034*/ 	.byte	0x00, 0xf5, 0x21, 0x00


	//----- nvinfo : EIATTR_SPARSE_MMA_MASK
	.align		4
.L_396:
        /*0038*/ 	.byte	0x03, 0x50
        /*003a*/ 	.short	0x0000


	//----- nvinfo : EIATTR_MAXREG_COUNT
	.align		4
        /*003c*/ 	.byte	0x03, 0x1b
        /*003e*/ 	.short	0x00ff


	//----- nvinfo : EIATTR_MERCURY_ISA_VERSION
	.align		4
        /*0040*/ 	.byte	0x03, 0x5f
        /*0042*/ 	.short	0x0101


	//----- nvinfo : EIATTR_VRC_CTA_INIT_COUNT
	.align		4
        /*0044*/ 	.byte	0x02, 0x4a
	.zero		1
	.zero		1


	//----- nvinfo : EIATTR_EXIT_INSTR_OFFSETS
	.align		4
        /*0048*/ 	.byte	0x04, 0x1c
        /*004a*/ 	.short	(.L_398 - .L_397)


	//   ....[0]....
.L_397:
        /*004c*/ 	.word	0x00000030


	//   ....[1]....
        /*0050*/ 	.word	0x00002780


	//----- nvinfo : EIATTR_MAX_THREADS
	.align		4
.L_398:
        /*0054*/ 	.byte	0x04, 0x05
        /*0056*/ 	.short	(.L_400 - .L_399)
.L_399:
        /*0058*/ 	.word	0x00000100
        /*005c*/ 	.word	0x00000001
        /*0060*/ 	.word	0x00000001


	//----- nvinfo : EIATTR_CBANK_PARAM_SIZE
	.align		4
.L_400:
        /*0064*/ 	.byte	0x03, 0x19
        /*0066*/ 	.short	0x0018


	//----- nvinfo : EIATTR_PARAM_CBANK
	.align		4
        /*0068*/ 	.byte	0x04, 0x0a
        /*006a*/ 	.short	(.L_402 - .L_401)
	.align		4
.L_401:
        /*006c*/ 	.word	index@(.nv.constant0._ZN17fastertransformer17batch_topK_kernelIfLi32ELi256EEEvPiPT_S1_)
        /*0070*/ 	.short	0x0380
        /*0072*/ 	.short	0x0018


	//----- nvinfo : EIATTR_SW_WAR
	.align		4
.L_402:
        /*0074*/ 	.byte	0x04, 0x36
        /*0076*/ 	.short	(.L_404 - .L_403)
.L_403:
        /*0078*/ 	.word	0x00000008
.L_404:


//--------------------- .nv.info._ZN17fastertransformer16beam_topK_kernelIfLi32ELi64EEEvPKT_PiPS1_PKbPKiiS1_f --------------------------
	.section	.nv.info._ZN17fastertransformer16beam_topK_kernelIfLi32ELi64EEEvPKT_PiPS1_PKbPKiiS1_f,"",@"SHT_CUDA_INFO"
	.sectionflags	@""
	.align	4


	//----- nvinfo : EIATTR_CUDA_API_VERSION
	.align		4
        /*0000*/ 	.byte	0x04, 0x37
        /*0002*/ 	.short	(.L_406 - .L_405)
.L_405:
        /*0004*/ 	.word	0x00000082


	//----- nvinfo : EIATTR_KPARAM_INFO
	.align		4
.L_406:
        /*0008*/ 	.byte	0x04, 0x17
        /*000a*/ 	.short	(.L_408 - .L_407)
.L_407:
        /*000c*/ 	.word	0x00000000
        /*0010*/ 	.short	0x0007
        /*0012*/ 	.short	0x0030
        /*0014*/ 	.byte	0x00, 0xf0, 0x11, 0x00


	//----- nvinfo : EIATTR_KPARAM_INFO
	.align		4
.L_408:
        /*0018*/ 	.byte	0x04, 0x17
        /*001a*/ 	.short	(.L_410 - .L_409)
.L_409:
        /*001c*/ 	.word	0x00000000
        /*0020*/ 	.short	0x0006
        /*0022*/ 	.short	0x002c
        /*0024*/ 	.byte	0x00, 0xf0, 0x11, 0x00


	//----- nvinfo : EIATTR_KPARAM_INFO
	.align		4
.L_410:
        /*0028*/ 	.byte	0x04, 0x17
        /*002a*/ 	.short	(.L_412 - .L_411)
.L_411:
        /*002c*/ 	.word	0x00000000
        /*0030*/ 	.short	0x0005
        /*0032*/ 	.short	0x0028
        /*0034*/ 	.byte	0x00, 0xf0, 0x11, 0x00


	//----- nvinfo : EIATTR_KPARAM_INFO
	.align		4
.L_412:
        /*0038*/ 	.byte	0x04, 0x17
        /*003a*/ 	.short	(.L_414 - .L_413)
.L_413:
        /*003c*/ 	.word	0x00000000
        /*0040*/ 	.short	0x0004
        /*0042*/ 	.short	0x0020
        /*0044*/ 	.byte	0x00, 0xf5, 0x21, 0x00


	//----- nvinfo : EIATTR_KPARAM_INFO
	.align		4
.L_414:
        /*0048*/ 	.byte	0x04, 0x17
        /*004a*/ 	.short	(.L_416 - .L_415)
.L_415:
        /*004c*/ 	.word	0x00000000
        /*0050*/ 	.short	0x0003
        /*0052*/ 	.short	0x0018
        /*0054*/ 	.byte	0x00, 0xf5, 0x21, 0x00


	//----- nvinfo : EIATTR_KPARAM_INFO
	.align		4
.L_416:
        /*0058*/ 	.byte	0x04, 0x17
        /*005a*/ 	.short	(.L_418 - .L_417)
.L_417:
        /*005c*/ 	.word	0x00000000
        /*0060*/ 	.short	0x0002
        /*0062*/ 	.short	0x0010
        /*0064*/ 	.byte	0x00, 0xf5, 0x21, 0x00


	//----- nvinfo : EIATTR_KPARAM_INFO
	.align		4
.L_418:
        /*0068*/ 	.byte	0x04, 0x17
        /*006a*/ 	.short	(.L_420 - .L_419)
.L_419:
        /*006c*/ 	.word	0x00000000
        /*0070*/ 	.short	0x0001
        /*0072*/ 	.short	0x0008
        /*0074*/ 	.byte	0x00, 0xf5, 0x21, 0x00


	//----- nvinfo : EIATTR_KPARAM_INFO
	.align		4
.L_420:
        /*0078*/ 	.byte	0x04, 0x17
        /*007a*/ 	.short	(.L_422 - .L_421)
.L_421:
        /*007c*/ 	.word	0x00000000
        /*0080*/ 	.short	0x0000
        /*0082*/ 	.short	0x0000
        /*0084*/ 	.byte	0x00, 0xf5, 0x21, 0x00


	//----- nvinfo : EIATTR_SPARSE_MMA_MASK
	.align		4
.L_422:
        /*0088*/ 	.byte	0x03, 0x50
        /*008a*/ 	.short	0x0000


	//----- nvinfo : EIATTR_MAXREG_COUNT
	.align		4
        /*008c*/ 	.byte	0x03, 0x1b
        /*008e*/ 	.short	0x00ff


	//----- nvinfo : EIATTR_NUM_BARRIERS
	.align		4
        /*0090*/ 	.byte	0x02, 0x4c
        /*0092*/ 	.byte	0x01
	.zero		1


	//----- nvinfo : EIATTR_MERCURY_ISA_VERSION
	.align		4
        /*0094*/ 	.byte	0x03, 0x5f
        /*0096*/ 	.short	0x0101


	//----- nvinfo : EIATTR_UNUSED_LOAD_BYTE_OFFSET
	.align		4
        /*0098*/ 	.byte	0x04, 0x44
        /*009a*/ 	.short	(.L_424 - .L_423)


	//   ....[0]....
.L_423:
        /*009c*/ 	.word	0x0000f580
        /*00a0*/ 	.word	0x0000fff0


	//----- nvinfo : EIATTR_COOP_GROUP_MASK_REGIDS
	.align		4
.L_424:
        /*00a4*/ 	.byte	0x04, 0x29
        /*00a6*/ 	.short	(.L_426 - .L_425)


	//   ....[0]....
.L_425:
        /*00a8*/ 	.word	0xffffffff


	//   ....[1]....
        /*00ac*/ 	.word	0xffffffff


	//   ....[2]....
        /*00b0*/ 	.word	0xffffffff


	//   ....[3]....
        /*00b4*/ 	.word	0xffffffff


	//   ....[4]....
        /*00b8*/ 	.word	0xffffffff


	//   ....[5]....
        /*00bc*/ 	.word	0xffffffff


	//   ....[6]....
        /*00c0*/ 	.word	0xffffffff


	//   ....[7]....
        /*00c4*/ 	.word	0xffffffff


	//   ....[8]....
        /*00c8*/ 	.word	0xffffffff


	//   ....[9]....
        /*00cc*/ 	.word	0xffffffff


	//   ....[10]....
        /*00d0*/ 	.word	0xffffffff


	//   ....[11]....
        /*00d4*/ 	.word	0xffffffff


	//   ....[12]....
        /*00d8*/ 	.word	0xffffffff


	//   ....[13]....
        /*00dc*/ 	.word	0xffffffff


	//   ....[14]....
        /*00e0*/ 	.word	0xffffffff


	//   ....[15]....
        /*00e4*/ 	.word	0xffffffff


	//   ....[16]....
        /*00e8*/ 	.word	0xffffffff


	//   ....[17]....
        /*00ec*/ 	.word	0xffffffff


	//   ....[18]....
        /*00f0*/ 	.word	0xffffffff


	//   ....[19]....
        /*00f4*/ 	.word	0xffffffff


	//   ....[20]....
        /*00f8*/ 	.word	0xffffffff


	//   ....[21]....
        /*00fc*/ 	.word	0xffffffff


	//   ....[22]....
        /*0100*/ 	.word	0xffffffff


	//   ....[23]....
        /*0104*/ 	.word	0xffffffff


	//   ....[24]....
        /*0108*/ 	.word	0xffffffff


	//   ....[25]....
        /*010c*/ 	.word	0xffffffff


	//   ....[26]....
        /*0110*/ 	.word	0xffffffff


	//   ....[27]....
        /*0114*/ 	.word	0xffffffff


	//   ....[28]....
        /*0118*/ 	.word	0xffffffff


	//   ....[29]....
        /*011c*/ 	.word	0xffffffff


	//   ....[30]....
        /*0120*/ 	.word	0xffffffff


	//   ....[31]....
        /*0124*/ 	.word	0xffffffff


	//   ....[32]....
        /*0128*/ 	.word	0xffffffff


	//   ....[33]....
        /*012c*/ 	.word	0xffffffff


	//   ....[34]....
        /*0130*/ 	.word	0xffffffff


	//   ....[35]....
        /*0134*/ 	.word	0xffffffff


	//   ....[36]....
        /*0138*/ 	.word	0xffffffff


	//   ....[37]....
        /*013c*/ 	.word	0xffffffff


	//   ....[38]....
        /*0140*/ 	.word	0xffffffff


	//   ....[39]....
        /*0144*/ 	.word	0xffffffff


	//   ....[40]....
        /*0148*/ 	.word	0xffffffff


	//   ....[41]....
        /*014c*/ 	.word	0xffffffff


	//   ....[42]....
        /*0150*/ 	.word	0xffffffff


	//   ....[43]....
        /*0154*/ 	.word	0xffffffff


	//   ....[44]....
        /*0158*/ 	.word	0xffffffff


	//   ....[45]....
        /*015c*/ 	.word	0xffffffff


	//   ....[46]....
        /*0160*/ 	.word	0xffffffff


	//   ....[47]....
        /*0164*/ 	.word	0xffffffff


	//   ....[48]....
        /*0168*/ 	.word	0xffffffff


	//   ....[49]....
        /*016c*/ 	.word	0xffffffff


	//   ....[50]....
        /*0170*/ 	.word	0xffffffff


	//   ....[51]....
        /*0174*/ 	.word	0xffffffff


	//   ....[52]....
        /*0178*/ 	.word	0xffffffff


	//   ....[53]....
        /*017c*/ 	.word	0xffffffff


	//   ....[54]....
        /*0180*/ 	.word	0xffffffff


	//   ....[55]....
        /*0184*/ 	.word	0xffffffff


	//   ....[56]....
        /*0188*/ 	.word	0xffffffff


	//   ....[57]....
        /*018c*/ 	.word	0xffffffff


	//   ....[58]....
        /*0190*/ 	.word	0xffffffff


	//   ....[59]....
        /*0194*/ 	.word	0xffffffff


	//   ....[60]....
        /*0198*/ 	.word	0xffffffff


	//   ....[61]....
        /*019c*/ 	.word	0xffffffff


	//   ....[62]....
        /*01a0*/ 	.word	0xffffffff


	//   ....[63]....
        /*01a4*/ 	.word	0xffffffff


	//   ....[64]....
        /*01a8*/ 	.word	0xffffffff


	//   ....[65]....
        /*01ac*/ 	.word	0xffffffff


	//   ....[66]....
        /*01b0*/ 	.word	0xffffffff


	//   ....[67]....
        /*01b4*/ 	.word	0xffffffff


	//   ....[68]....
        /*01b8*/ 	.word	0xffffffff


	//   ....[69]....
        /*01bc*/ 	.word	0xffffffff


	//   ....[70]....
        /*01c0*/ 	.word	0xffffffff


	//   ....[71]....
        /*01c4*/ 	.word	0xffffffff


	//   ....[72]....
        /*01c8*/ 	.word	0xffffffff


	//   ....[73]....
        /*01cc*/ 	.word	0xffffffff


	//   ....[74]....
        /*01d0*/ 	.word	0xffffffff


	//   ....[75]....
        /*01d4*/ 	.word	0xffffffff


	//   ....[76]....
        /*01d8*/ 	.word	0xffffffff


	//   ....[77]....
        /*01dc*/ 	.word	0xffffffff


	//   ....[78]....
        /*01e0*/ 	.word	0xffffffff


	//   ....[79]....
        /*01e4*/ 	.word	0xffffffff


	//   ....[80]....
        /*01e8*/ 	.word	0xffffffff


	//   ....[81]....
        /*01ec*/ 	.word	0xffffffff


	//   ....[82]....
        /*01f0*/ 	.word	0xffffffff


	//   ....[83]....
        /*01f4*/ 	.word	0xffffffff


	//   ....[84]....
        /*01f8*/ 	.word	0xffffffff


	//   ....[85]....
        /*01fc*/ 	.word	0xffffffff


	//   ....[86]....
        /*0200*/ 	.word	0xffffffff


	//   ....[87]....
        /*0204*/ 	.word	0xffffffff


	//   ....[88]....
        /*0208*/ 	.word	0xffffffff


	//   ....[89]....
        /*020c*/ 	.word	0xffffffff


	//   ....[90]....
        /*0210*/ 	.word	0xffffffff


	//   ....[91]....
        /*0214*/ 	.word	0xffffffff


	//   ....[92]....
        /*0218*/ 	.word	0xffffffff


	//   ....[93]....
        /*021c*/ 	.word	0xffffffff


	//   ....[94]....
        /*0220*/ 	.word	0xffffffff


	//   ....[95]....
        /*0224*/ 	.word	0xffffffff


	//   ....[96]....
        /*0228*/ 	.word	0xffffffff


	//   ....[97]....
        /*022c*/ 	.word	0xffffffff


	//   ....[98]....
        /*0230*/ 	.word	0xffffffff


	//   ....[99]....
        /*0234*/ 	.word	0xffffffff


	//   ....[100]....
        /*0238*/ 	.word	0xffffffff


	//   ....[101]....
        /*023c*/ 	.word	0xffffffff


	//   ....[102]....
        /*0240*/ 	.word	0xffffffff


	//   ....[103]....
        /*0244*/ 	.word	0xffffffff


	//   ....[104]....
        /*0248*/ 	.word	0xffffffff


	//   ....[105]....
        /*024c*/ 	.word	0xffffffff


	//   ....[106]....
        /*0250*/ 	.word	0xffffffff


	//   ....[107]....
        /*0254*/ 	.word	0xffffffff


	//   ....[108]....
        /*0258*/ 	.word	0xffffffff


	//   ....[109]....
        /*025c*/ 	.word	0xffffffff


	//   ....[110]....
        /*0260*/ 	.word	0xffffffff


	//   ....[111]....
        /*0264*/ 	.word	0xffffffff


	//   ....[112]....
        /*0268*/ 	.word	0xffffffff


	//   ....[113]....
        /*026c*/ 	.word	0xffffffff


	//   ....[114]....
        /*0270*/ 	.word	0xffffffff


	//   ....[115]....
        /*0274*/ 	.word	0xffffffff


	//   ....[116]....
        /*0278*/ 	.word	0xffffffff


	//   ....[117]....
        /*027c*/ 	.word	0xffffffff


	//   ....[118]....
        /*0280*/ 	.word	0xffffffff


	//   ....[119]....
        /*0284*/ 	.word	0xffffffff


	//   ....[120]....
        /*0288*/ 	.word	0xffffffff


	//   ....[121]....
        /*028c*/ 	.word	0xffffffff


	//   ....[122]....
        /*0290*/ 	.word	0xffffffff


	//   ....[123]....
        /*0294*/ 	.word	0xffffffff


	//   ....[124]....
        /*0298*/ 	.word	0xffffffff


	//   ....[125]....
        /*029c*/ 	.word	0xffffffff


	//   ....[126]....
        /*02a0*/ 	.word	0xffffffff


	//   ....[127]....
        /*02a4*/ 	.word	0xffffffff


	//   ....[128]....
        /*02a8*/ 	.word	0xffffffff


	//   ....[129]....
        /*02ac*/ 	.word	0xffffffff


	//   ....[130]....
        /*02b0*/ 	.word	0xffffffff


	//   ....[131]....
        /*02b4*/ 	.word	0xffffffff


	//   ....[132]....
        /*02b8*/ 	.word	0xffffffff


	//   ....[133]....
        /*02bc*/ 	.word	0xffffffff


	//   ....[134]....
        /*02c0*/ 	.word	0xffffffff


	//   ....[135]....
        /*02c4*/ 	.word	0xffffffff


	//   ....[136]....
        /*02c8*/ 	.word	0xffffffff


	//   ....[137]....
        /*02cc*/ 	.word	0xffffffff


	//   ....[138]....
        /*02d0*/ 	.word	0xffffffff


	//   ....[139]....
        /*02d4*/ 	.word	0xffffffff


	//   ....[140]....
        /*02d8*/ 	.word	0xffffffff


	//   ....[141]....
        /*02dc*/ 	.word	0xffffffff


	//   ....[142]....
        /*02e0*/ 	.word	0xffffffff


	//   ....[143]....
        /*02e4*/ 	.word	0xffffffff


	//   ....[144]....
        /*02e8*/ 	.word	0xffffffff


	//   ....[145]....
        /*02ec*/ 	.word	0xffffffff


	//   ....[146]....
        /*02f0*/ 	.word	0xffffffff


	//   ....[147]....
        /*02f4*/ 	.word	0xffffffff


	//   ....[148]....
        /*02f8*/ 	.word	0xffffffff


	//   ....[149]....
        /*02fc*/ 	.word	0xffffffff


	//   ....[150]....
        /*0300*/ 	.word	0xffffffff


	//   ....[151]....
        /*0304*/ 	.word	0xffffffff


	//   ....[152]....
        /*0308*/ 	.word	0xffffffff


	//   ....[153]....
        /*030c*/ 	.word	0xffffffff


	//   ....[154]....
        /*0310*/ 	.word	0xffffffff


	//   ....[155]....
        /*0314*/ 	.word	0xffffffff


	//   ....[156]....
        /*0318*/ 	.word	0xffffffff


	//   ....[157]....
        /*031c*/ 	.word	0xffffffff


	//   ....[158]....
        /*0320*/ 	.word	0xffffffff


	//   ....[159]....
        /*0324*/ 	.word	0xffffffff


	//   ....[160]....
        /*0328*/ 	.word	0xffffffff


	//   ....[161]....
        /*032c*/ 	.word	0xffffffff


	//   ....[162]....
        /*0330*/ 	.word	0xffffffff


	//   ....[163]....
        /*0334*/ 	.word	0xffffffff


	//   ....[164]....
        /*0338*/ 	.word	0xffffffff


	//   ....[165]....
        /*033c*/ 	.word	0xffffffff


	//   ....[166]....
        /*0340*/ 	.word	0xffffffff


	//   ....[167]....
        /*0344*/ 	.word	0xffffffff


	//   ....[168]....
        /*0348*/ 	.word	0xffffffff


	//   ....[169]....
        /*034c*/ 	.word	0xffffffff


	//   ....[170]....
        /*0350*/ 	.word	0xffffffff


	//   ....[171]....
        /*0354*/ 	.word	0xffffffff


	//   ....[172]....
        /*0358*/ 	.word	0xffffffff


	//   ....[173]....
        /*035c*/ 	.word	0xffffffff


	//   ....[174]....
        /*0360*/ 	.word	0xffffffff


	//   ....[175]....
        /*0364*/ 	.word	0xffffffff


	//   ....[176]....
        /*0368*/ 	.word	0xffffffff


	//   ....[177]....
        /*036c*/ 	.word	0xffffffff


	//   ....[178]....
        /*0370*/ 	.word	0xffffffff


	//   ....[179]....
        /*0374*/ 	.word	0xffffffff


	//   ....[180]....
        /*0378*/ 	.word	0xffffffff


	//   ....[181]....
        /*037c*/ 	.word	0xffffffff


	//   ....[182]....
        /*0380*/ 	.word	0xffffffff


	//   ....[183]....
        /*0384*/ 	.word	0xffffffff


	//   ....[184]....
        /*0388*/ 	.word	0xffffffff


	//   ....[185]....
        /*038c*/ 	.word	0xffffffff


	//   ....[186]....
        /*0390*/ 	.word	0xffffffff


	//   ....[187]....
        /*0394*/ 	.word	0xffffffff


	//   ....[188]....
        /*0398*/ 	.word	0xffffffff


	//   ....[189]....
        /*039c*/ 	.word	0xffffffff


	//   ....[190]....
        /*03a0*/ 	.word	0xffffffff


	//   ....[191]....
        /*03a4*/ 	.word	0xffffffff


	//   ....[192]....
        /*03a8*/ 	.word	0xffffffff


	//   ....[193]....
        /*03ac*/ 	.word	0xffffffff


	//   ....[194]....
        /*03b0*/ 	.word	0xffffffff


	//   ....[195]....
        /*03b4*/ 	.word	0xffffffff


	//   ....[196]....
        /*03b8*/ 	.word	0xffffffff


	//   ....[197]....
        /*03bc*/ 	.word	0xffffffff


	//   ....[198]....
        /*03c0*/ 	.word	0xffffffff


	//   ....[199]....
        /*03c4*/ 	.word	0xffffffff


	//   ....[200]....
        /*03c8*/ 	.word	0xffffffff


	//   ....[201]....
        /*03cc*/ 	.word	0xffffffff


	//   ....[202]....
        /*03d0*/ 	.word	0xffffffff


	//   ....[203]....
        /*03d4*/ 	.word	0xffffffff


	//   ....[204]....
        /*03d8*/ 	.word	0xffffffff


	//   ....[205]....
        /*03dc*/ 	.word	0xffffffff


	//   ....[206]....
        /*03e0*/ 	.word	0xffffffff


	//   ....[207]....
        /*03e4*/ 	.word	0xffffffff


	//   ....[208]....
        /*03e8*/ 	.word	0xffffffff


	//   ....[209]....
        /*03ec*/ 	.word	0xffffffff


	//   ....[210]....
        /*03f0*/ 	.word	0xffffffff


	//   ....[211]....
        /*03f4*/ 	.word	0xffffffff


	//   ....[212]....
        /*03f8*/ 	.word	0xffffffff


	//   ....[213]....
        /*03fc*/ 	.word	0xffffffff


	//   ....[214]....
        /*0400*/ 	.word	0xffffffff


	//   ....[215]....
        /*0404*/ 	.word	0xffffffff


	//   ....[216]....
        /*0408*/ 	.word	0xffffffff


	//   ....[217]....
        /*040c*/ 	.word	0xffffffff


	//   ....[218]....
        /*0410*/ 	.word	0xffffffff


	//   ....[219]....
        /*0414*/ 	.word	0xffffffff


	//   ....[220]....
        /*0418*/ 	.word	0xffffffff


	//   ....[221]....
        /*041c*/ 	.word	0xffffffff


	//   ....[222]....
        /*0420*/ 	.word	0xffffffff


	//   ....[223]....
        /*0424*/ 	.word	0xffffffff


	//   ....[224]....
        /*0428*/ 	.word	0xffffffff


	//   ....[225]....
        /*042c*/ 	.word	0xffffffff


	//   ....[226]....
        /*0430*/ 	.word	0xffffffff


	//   ....[227]....
        /*0434*/ 	.word	0xffffffff


	//   ....[228]....
        /*0438*/ 	.word	0xffffffff


	//   ....[229]....
        /*043c*/ 	.word	0xffffffff


	//   ....[230]....
        /*0440*/ 	.word	0xffffffff


	//   ....[231]....
        /*0444*/ 	.word	0xffffffff


	//   ....[232]....
        /*0448*/ 	.word	0xffffffff


	//   ....[233]....
        /*044c*/ 	.word	0xffffffff


	//   ....[234]....
        /*0450*/ 	.word	0xffffffff


	//   ....[235]....
        /*0454*/ 	.word	0xffffffff


	//   ....[236]....
        /*0458*/ 	.word	0xffffffff


	//   ....[237]....
        /*045c*/ 	.word	0xffffffff


	//   ....[238]....
        /*0460*/ 	.word	0xffffffff


	//   ....[239]....
        /*0464*/ 	.word	0xffffffff


	//   ....[240]....
        /*0468*/ 	.word	0xffffffff


	//   ....[241]....
        /*046c*/ 	.word	0xffffffff


	//   ....[242]....
        /*0470*/ 	.word	0xffffffff


	//   ....[243]....
        /*0474*/ 	.word	0xffffffff


	//   ....[244]....
        /*0478*/ 	.word	0xffffffff


	//   ....[245]....
        /*047c*/ 	.word	0xffffffff


	//   ....[246]....
        /*0480*/ 	.word	0xffffffff


	//   ....[247]....
        /*0484*/ 	.word	0xffffffff


	//   ....[248]....
        /*0488*/ 	.word	0xffffffff


	//   ....[249]....
        /*048c*/ 	.word	0xffffffff


	//   ....[250]....
        /*0490*/ 	.word	0xffffffff


	//   ....[251]....
        /*0494*/ 	.word	0xffffffff


	//   ....[252]....
        /*0498*/ 	.word	0xffffffff


	//   ....[253]....
        /*049c*/ 	.word	0xffffffff


	//   ....[254]....
        /*04a0*/ 	.word	0xffffffff


	//   ....[255]....
        /*04a4*/ 	.word	0xffffffff


	//   ....[0]....
        /*04a8*/ 	.word	0xffffffff


	//   ....[1]....
        /*04ac*/ 	.word	0xffffffff


	//   ....[2]....
        /*04b0*/ 	.word	0xffffffff


	//   ....[3]....
        /*04b4*/ 	.word	0xffffffff


	//   ....[4]....
        /*04b8*/ 	.word	0xffffffff


	//   ....[5]....
        /*04bc*/ 	.word	0xffffffff


	//   ....[6]....
        /*04c0*/ 	.word	0xffffffff


	//   ....[7]....
        /*04c4*/ 	.word	0xffffffff


	//   ....[8]....
        /*04c8*/ 	.word	0xffffffff


	//   ....[9]....
        /*04cc*/ 	.word	0xffffffff


	//   ....[10]....
        /*04d0*/ 	.word	0xffffffff


	//   ....[11]....
        /*04d4*/ 	.word	0xffffffff


	//   ....[12]....
        /*04d8*/ 	.word	0xffffffff


	//   ....[13]....
        /*04dc*/ 	.word	0xffffffff


	//   ....[14]....
        /*04e0*/ 	.word	0xffffffff


	//   ....[15]....
        /*04e4*/ 	.word	0xffffffff


	//   ....[16]....
        /*04e8*/ 	.word	0xffffffff


	//   ....[17]....
        /*04ec*/ 	.word	0xffffffff


	//   ....[18]....
        /*04f0*/ 	.word	0xffffffff


	//   ....[19]....
        /*04f4*/ 	.word	0xffffffff


	//   ....[20]....
        /*04f8*/ 	.word	0xffffffff


	//   ....[21]....
        /*04fc*/ 	.word	0xffffffff


	//   ....[22]....
        /*0500*/ 	.word	0xffffffff


	//   ....[23]....
        /*0504*/ 	.word	0xffffffff


	//   ....[24]....
        /*0508*/ 	.word	0xffffffff


	//   ....[25]....
        /*050c*/ 	.word	0xffffffff


	//   ....[26]....
        /*0510*/ 	.word	0xffffffff


	//   ....[27]....
        /*0514*/ 	.word	0xffffffff


	//   ....[28]....
        /*0518*/ 	.word	0xffffffff


	//   ....[29]....
        /*051c*/ 	.word	0xffffffff


	//   ....[30]....
        /*0520*/ 	.word	0xffffffff


	//   ....[31]....
        /*0524*/ 	.word	0xffffffff


	//   ....[32]....
        /*0528*/ 	.word	0xffffffff


	//   ....[33]....
        /*052c*/ 	.word	0xffffffff


	//   ....[34]....
        /*0530*/ 	.word	0xffffffff


	//   ....[35]....
        /*0534*/ 	.word	0xffffffff


	//   ....[36]....
        /*0538*/ 	.word	0xffffffff


	//   ....[37]....
        /*053c*/ 	.word	0xffffffff


	//   ....[38]....
        /*0540*/ 	.word	0xffffffff


	//   ....[39]....
        /*0544*/ 	.word	0xffffffff


	//   ....[40]....
        /*0548*/ 	.word	0xffffffff


	//   ....[41]....
        /*054c*/ 	.word	0xffffffff


	//   ....[42]....
        /*0550*/ 	.word	0xffffffff


	//   ....[43]....
        /*0554*/ 	.word	0xffffffff


	//   ....[44]....
        /*0558*/ 	.word	0xffffffff


	//   ....[45]....
        /*055c*/ 	.word	0xffffffff


	//   ....[46]....
        /*0560*/ 	.word	0xffffffff


	//   ....[47]....
        /*0564*/ 	.word	0xffffffff


	//   ....[48]....
        /*0568*/ 	.word	0xffffffff


	//   ....[49]....
        /*056c*/ 	.word	0xffffffff


	//   ....[50]....
        /*0570*/ 	.word	0xffffffff


	//   ....[51]....
        /*0574*/ 	.word	0xffffffff


	//   ....[52]....
        /*0578*/ 	.word	0xffffffff


	//   ....[53]....
        /*057c*/ 	.word	0xffffffff


	//   ....[54]....
        /*0580*/ 	.word	0xffffffff


	//   ....[55]....
        /*0584*/ 	.word	0xffffffff


	//   ....[56]....
        /*0588*/ 	.word	0xffffffff


	//   ....[57]....
        /*058c*/ 	.word	0xffffffff


	//   ....[58]....
        /*0590*/ 	.word	0xffffffff


	//   ....[59]....
        /*0594*/ 	.word	0xffffffff


	//   ....[60]....
        /*0598*/ 	.word	0xffffffff


	//   ....[61]....
        /*059c*/ 	.word	0xffffffff


	//   ....[62]....
        /*05a0*/ 	.word	0xffffffff


	//   ....[63]....
        /*05a4*/ 	.word	0xffffffff


	//----- nvinfo : EIATTR_COOP_GROUP_INSTR_OFFSETS
	.align		4
.L_426:
        /*05a8*/ 	.byte	0x04, 0x28
        /*05aa*/ 	.short	(.L_428 - .L_427)


	//   ....[0]....
.L_427:
        /*05ac*/ 	.word	0x00002620


	//   ....[1]....
        /*05b0*/ 	.word	0x00002640


	//   ....[2]....
        /*05b4*/ 	.word	0x00002650


	//   ....[3]....
        /*05b8*/ 	.word	0x00002660


	//   ....[4]....
        /*05bc*/ 	.word	0x00002670


	//   ....[5]....
        /*05c0*/ 	.word	0x00002680


	//   ....[6]....
        /*05c4*/ 	.word	0x00002690


	//   ....[7]....
        /*05c8*/ 	.word	0x000026a0


	//   ....[8]....
        /*05cc*/ 	.word	0x000026b0


	//   ....[9]....
        /*05d0*/ 	.word	0x000026c0


	//   ....[10]....
        /*05d4*/ 	.word	0x000026d0


	//   ....[11]....
        /*05d8*/ 	.word	0x000026e0


	//   ....[12]....
        /*05dc*/ 	.word	0x000026f0


	//   ....[13]....
        /*05e0*/ 	.word	0x00002700


	//   ....[14]....
        /*05e4*/ 	.word	0x00002710


	//   ....[15]....
        /*05e8*/ 	.word	0x00002720


	//   ....[16]....
        /*05ec*/ 	.word	0x00002730


	//   ....[17]....
        /*05f0*/ 	.word	0x00002740


	//   ....[18]....
        /*05f4*/ 	.word	0x00002750


	//   ....[19]....
        /*05f8*/ 	.word	0x00002760


	//   ....[20]....
        /*05fc*/ 	.word	0x00002770


	//   ....[21]....
        /*0600*/ 	.word	0x00002780


	//   ....[22]....
        /*0604*/ 	.word	0x000027a0


	//   ....[23]....
        /*0608*/ 	.word	0x000027b0


	//   ....[24]....
        /*060c*/ 	.word	0x00002860


	//   ....[25]....
        /*0610*/ 	.word	0x00002870


	//   ....[26]....
        /*0614*/ 	.word	0x00002880


	//   ....[27]....
        /*0618*/ 	.word	0x00002890


	//   ....[28]....
        /*061c*/ 	.word	0x000028a0


	//   ....[29]....
        /*0620*/ 	.word	0x000028b0


	//   ....[30]....
        /*0624*/ 	.word	0x000028c0


	//   ....[31]....
        /*0628*/ 	.word	0x000028d0


	//   ....[32]....
        /*062c*/ 	.word	0x000028e0


	//   ....[33]....
        /*0630*/ 	.word	0x000028f0


	//   ....[34]....
        /*0634*/ 	.word	0x00002900


	//   ....[35]....
        /*0638*/ 	.word	0x00002910


	//   ....[36]....
        /*063c*/ 	.word	0x00002920


	//   ....[37]....
        /*0640*/ 	.word	0x00002930


	//   ....[38]....
        /*0644*/ 	.word	0x00002940


	//   ....[39]....
        /*0648*/ 	.word	0x00002950


	//   ....[40]....
        /*064c*/ 	.word	0x00002960


	//   ....[41]....
        /*0650*/ 	.word	0x00002970


	//   ....[42]....
        /*0654*/ 	.word	0x00002980


	//   ....[43]....
        /*0658*/ 	.word	0x00002990


	//   ....[44]....
        /*065c*/ 	.word	0x00002a70


	//   ....[45]....
        /*0660*/ 	.word	0x00002a80


	//   ....[46]....
        /*0664*/ 	.word	0x00002a90


	//   ....[47]....
        /*0668*/ 	.word	0x00002aa0


	//   ....[48]....
        /*066c*/ 	.word	0x00002ab0


	//   ....[49]....
        /*0670*/ 	.word	0x00002ac0


	//   ....[50]....
        /*0674*/ 	.word	0x00002ad0


	//   ....[51]....
        /*0678*/ 	.word	0x00002ae0


	//   ....[52]....
        /*067c*/ 	.word	0x00002af0


	//   ....[53]....
        /*0680*/ 	.word	0x00002b00


	//   ....[54]....
        /*0684*/ 	.word	0x00002b10


	//   ....[55]....
        /*0688*/ 	.word	0x00002b20


	//   ....[56]....
        /*068c*/ 	.word	0x00002b30


	//   ....[57]....
        /*0690*/ 	.word	0x00002b40


	//   ....[58]....
        /*0694*/ 	.word	0x00002b50


	//   ....[59]....
        /*0698*/ 	.word	0x00002b60


	//   ....[60]....
        /*069c*/ 	.word	0x00002b70


	//   ....[61]....
        /*06a0*/ 	.word	0x00002b80


	//   ....[62]....
        /*06a4*/ 	.word	0x00002b90


	//   ....[63]....
        /*06a8*/ 	.word	0x00002ba0


	//   ....[64]....
        /*06ac*/ 	.word	0x00004c80


	//   ....[65]....
        /*06b0*/ 	.word	0x00004cc0


	//   ....[66]....
        /*06b4*/ 	.word	0x00004cd0


	//   ....[67]....
        /*06b8*/ 	.word	0x00004ce0


	//   ....[68]....
        /*06bc*/ 	.word	0x00004cf0


	//   ....[69]....
        /*06c0*/ 	.word	0x00004d10


	//   ....[70]....
        /*06c4*/ 	.word	0x00004d60


	//   ....[71]....
        /*06c8*/ 	.word	0x00004d70


	//   ....[72]....
        /*06cc*/ 	.word	0x00004d80


	//   ....[73]....
        /*06d0*/ 	.word	0x00004d90


	//   ....[74]....
        /*06d4*/ 	.word	0x00004da0


	//   ....[75]....
        /*06d8*/ 	.word	0x00004db0


	//   ....[76]....
        /*06dc*/ 	.word	0x00004dc0


	//   ....[77]....
        /*06e0*/ 	.word	0x00004dd0


	//   ....[78]....
        /*06e4*/ 	.word	0x00004de0


	//   ....[79]....
        /*06e8*/ 	.word	0x00004df0


	//   ....[80]....
        /*06ec*/ 	.word	0x00004e00


	//   ....[81]....
        /*06f0*/ 	.word	0x00004e10


	//   ....[82]....
        /*06f4*/ 	.word	0x00004e20


	//   ....[83]....
        /*06f8*/ 	.word	0x00004e30


	//   ....[84]....
        /*06fc*/ 	.word	0x00004e40


	//   ....[85]....
        /*0700*/ 	.word	0x00004e50


	//   ....[86]....
        /*0704*/ 	.word	0x00004e60


	//   ....[87]....
        /*0708*/ 	.word	0x00004e70


	//   ....[88]....
        /*070c*/ 	.word	0x00004fc0


	//   ....[89]....
        /*0710*/ 	.word	0x00004fd0


	//   ....[90]....
        /*0714*/ 	.word	0x00004fe0


	//   ....[91]....
        /*0718*/ 	.word	0x00004ff0


	//   ....[92]....
        /*071c*/ 	.word	0x00005000


	//   ....[93]....
        /*0720*/ 	.word	0x00005010


	//   ....[94]....
        /*0724*/ 	.word	0x00005020


	//   ....[95]....
        /*0728*/ 	.word	0x00005030


	//   ....[96]....
        /*072c*/ 	.word	0x00005040


	//   ....[97]....
        /*0730*/ 	.word	0x00005050


	//   ....[98]....
        /*0734*/ 	.word	0x00005060


	//   ....[99]....
        /*0738*/ 	.word	0x00005070


	//   ....[100]....
        /*073c*/ 	.word	0x00005080


	//   ....[101]....
        /*0740*/ 	.word	0x00005090


	//   ....[102]....
        /*0744*/ 	.word	0x000050a0


	//   ....[103]....
        /*0748*/ 	.word	0x000050b0


	//   ....[104]....
        /*074c*/ 	.word	0x000050c0


	//   ....[105]....
        /*0750*/ 	.word	0x000050d0


	//   ....[106]....
        /*0754*/ 	.word	0x000050e0


	//   ....[107]....
        /*0758*/ 	.word	0x000050f0


	//   ....[108]....
        /*075c*/ 	.word	0x00005240


	//   ....[109]....
        /*0760*/ 	.word	0x00005250


	//   ....[110]....
        /*0764*/ 	.word	0x00005260


	//   ....[111]....
        /*0768*/ 	.word	0x00005270


	//   ....[112]....
        /*076c*/ 	.word	0x00005280


	//   ....[113]....
        /*0770*/ 	.word	0x00005290


	//   ....[114]....
        /*0774*/ 	.word	0x000052a0


	//   ....[115]....
        /*0778*/ 	.word	0x000052b0


	//   ....[116]....
        /*077c*/ 	.word	0x000052c0


	//   ....[117]....
        /*0780*/ 	.word	0x000052d0


	//   ....[118]....
        /*0784*/ 	.word	0x000052e0


	//   ....[119]....
        /*0788*/ 	.word	0x000052f0


	//   ....[120]....
        /*078c*/ 	.word	0x00005300


	//   ....[121]....
        /*0790*/ 	.word	0x00005310


	//   ....[122]....
        /*0794*/ 	.word	0x00005320


	//   ....[123]....
        /*0798*/ 	.word	0x00005330


	//   ....[124]....
        /*079c*/ 	.word	0x00005340


	//   ....[125]....
        /*07a0*/ 	.word	0x00005350


	//   ....[126]....
        /*07a4*/ 	.word	0x00005360


	//   ....[127]....
        /*07a8*/ 	.word	0x00005370


	//   ....[128]....
        /*07ac*/ 	.word	0x000074f0


	//   ....[129]....
        /*07b0*/ 	.word	0x00007530


	//   ....[130]....
        /*07b4*/ 	.word	0x00007540


	//   ....[131]....
        /*07b8*/ 	.word	0x00007550


	//   ....[132]....
        /*07bc*/ 	.word	0x00007560


	//   ....[133]....
        /*07c0*/ 	.word	0x00007580


	//   ....[134]....
        /*07c4*/ 	.word	0x000075d0


	//   ....[135]....
        /*07c8*/ 	.word	0x000075e0


	//   ....[136]....
        /*07cc*/ 	.word	0x000075f0


	//   ....[137]....
        /*07d0*/ 	.word	0x00007600


	//   ....[138]....
        /*07d4*/ 	.word	0x00007610


	//   ....[139]....
        /*07d8*/ 	.word	0x00007620


	//   ....[140]....
        /*07dc*/ 	.word	0x00007630


	//   ....[141]....
        /*07e0*/ 	.word	0x00007640


	//   ....[142]....
        /*07e4*/ 	.word	0x00007650


	//   ....[143]....
        /*07e8*/ 	.word	0x00007660


	//   ....[144]....
        /*07ec*/ 	.word	0x00007670


	//   ....[145]....
        /*07f0*/ 	.word	0x00007680


	//   ....[146]....
        /*07f4*/ 	.word	0x00007690


	//   ....[147]....
        /*07f8*/ 	.word	0x000076a0


	//   ....[148]....
        /*07fc*/ 	.word	0x000076b0


	//   ....[149]....
        /*0800*/ 	.word	0x000076c0


	//   ....[150]....
        /*0804*/ 	.word	0x000076d0


	//   ....[151]....
        /*0808*/ 	.word	0x000076e0


	//   ....[152]....
        /*080c*/ 	.word	0x00007830


	//   ....[153]....
        /*0810*/ 	.word	0x00007840


	//   ....[154]....
        /*0814*/ 	.word	0x00007850


	//   ....[155]....
        /*0818*/ 	.word	0x00007860


	//   ....[156]....
        /*081c*/ 	.word	0x00007870


	//   ....[157]....
        /*0820*/ 	.word	0x00007880


	//   ....[158]....
        /*0824*/ 	.word	0x00007890


	//   ....[159]....
        /*0828*/ 	.word	0x000078a0


	//   ....[160]....
        /*082c*/ 	.word	0x000078b0


	//   ....[161]....
        /*0830*/ 	.word	0x000078c0


	//   ....[162]....
        /*0834*/ 	.word	0x000078d0


	//   ....[163]....
        /*0838*/ 	.word	0x000078e0


	//   ....[164]....
        /*083c*/ 	.word	0x000078f0


	//   ....[165]....
        /*0840*/ 	.word	0x00007900


	//   ....[166]....
        /*0844*/ 	.word	0x00007910


	//   ....[167]....
        /*0848*/ 	.word	0x00007920


	//   ....[168]....
        /*084c*/ 	.word	0x00007930


	//   ....[169]....
        /*0850*/ 	.word	0x00007940


	//   ....[170]....
        /*0854*/ 	.word	0x00007950


	//   ....[171]....
        /*0858*/ 	.word	0x00007960


	//   ....[172]....
        /*085c*/ 	.word	0x00007ab0


	//   ....[173]....
        /*0860*/ 	.word	0x00007ac0


	//   ....[174]....
        /*0864*/ 	.word	0x00007ad0


	//   ....[175]....
        /*0868*/ 	.word	0x00007ae0


	//   ....[176]....
        /*086c*/ 	.word	0x00007af0


	//   ....[177]....
        /*0870*/ 	.word	0x00007b00


	//   ....[178]....
        /*0874*/ 	.word	0x00007b10


	//   ....[179]....
        /*0878*/ 	.word	0x00007b20


	//   ....[180]....
        /*087c*/ 	.word	0x00007b30


	//   ....[181]....
        /*0880*/ 	.word	0x00007b40


	//   ....[182]....
        /*0884*/ 	.word	0x00007b50


	//   ....[183]....
        /*0888*/ 	.word	0x00007b60


	//   ....[184]....
        /*088c*/ 	.word	0x00007b70


	//   ....[185]....
        /*0890*/ 	.word	0x00007b80


	//   ....[186]....
        /*0894*/ 	.word	0x00007b90


	//   ....[187]....
        /*0898*/ 	.word	0x00007ba0


	//   ....[188]....
        /*089c*/ 	.word	0x00007bb0


	//   ....[189]....
        /*08a0*/ 	.word	0x00007bc0


	//   ....[190]....
        /*08a4*/ 	.word	0x00007bd0


	//   ....[191]....
        /*08a8*/ 	.word	0x00007be0


	//   ....[192]....
        /*08ac*/ 	.word	0x00009d60


	//   ....[193]....
        /*08b0*/ 	.word	0x00009da0


	//   ....[194]....
        /*08b4*/ 	.word	0x00009db0


	//   ....[195]....
        /*08b8*/ 	.word	0x00009dc0


	//   ....[196]....
        /*08bc*/ 	.word	0x00009dd0


	//   ....[197]....
        /*08c0*/ 	.word	0x00009df0


	//   ....[198]....
        /*08c4*/ 	.word	0x00009e40


	//   ....[199]....
        /*08c8*/ 	.word	0x00009e50


	//   ....[200]....
        /*08cc*/ 	.word	0x00009e60


	//   ....[201]....
        /*08d0*/ 	.word	0x00009e70


	//   ....[202]....
        /*08d4*/ 	.word	0x00009e80


	//   ....[203]....
        /*08d8*/ 	.word	0x00009e90


	//   ....[204]....
        /*08dc*/ 	.word	0x00009ea0


	//   ....[205]....
        /*08e0*/ 	.word	0x00009eb0


	//   ....[206]....
        /*08e4*/ 	.word	0x00009ec0


	//   ....[207]....
        /*08e8*/ 	.word	0x00009ed0


	//   ....[208]....
        /*08ec*/ 	.word	0x00009ee0


	//   ....[209]....
        /*08f0*/ 	.word	0x00009ef0


	//   ....[210]....
        /*08f4*/ 	.word	0x00009f00


	//   ....[211]....
        /*08f8*/ 	.word	0x00009f10


	//   ....[212]....
        /*08fc*/ 	.word	0x00009f20


	//   ....[213]....
        /*0900*/ 	.word	0x00009f30


	//   ....[214]....
        /*0904*/ 	.word	0x00009f40


	//   ....[215]....
        /*0908*/ 	.word	0x00009f50


	//   ....[216]....
        /*090c*/ 	.word	0x0000a0a0


	//   ....[217]....
        /*0910*/ 	.word	0x0000a0b0


	//   ....[218]....
        /*0914*/ 	.word	0x0000a0c0


	//   ....[219]....
        /*0918*/ 	.word	0x0000a0d0


	//   ....[220]....
        /*091c*/ 	.word	0x0000a0e0


	//   ....[221]....
        /*0920*/ 	.word	0x0000a0f0


	//   ....[222]....
        /*0924*/ 	.word	0x0000a100


	//   ....[223]....
        /*0928*/ 	.word	0x0000a110


	//   ....[224]....
        /*092c*/ 	.word	0x0000a120


	//   ....[225]....
        /*0930*/ 	.word	0x0000a130


	//   ....[226]....
        /*0934*/ 	.word	0x0000a140


	//   ....[227]....
        /*0938*/ 	.word	0x0000a150


	//   ....[228]....
        /*093c*/ 	.word	0x0000a160


	//   ....[229]....
        /*0940*/ 	.word	0x0000a170


	//   ....[230]....
        /*0944*/ 	.word	0x0000a180


	//   ....[231]....
        /*0948*/ 	.word	0x0000a190


	//   ....[232]....
        /*094c*/ 	.word	0x0000a1a0


	//   ....[233]....
        /*0950*/ 	.word	0x0000a1b0


	//   ....[234]....
        /*0954*/ 	.word	0x0000a1c0


	//   ....[235]....
        /*0958*/ 	.word	0x0000a1d0


	//   ....[236]....
        /*095c*/ 	.word	0x0000a320


	//   ....[237]....
        /*0960*/ 	.word	0x0000a330


	//   ....[238]....
        /*0964*/ 	.word	0x0000a340


	//   ....[239]....
        /*0968*/ 	.word	0x0000a350


	//   ....[240]....
        /*096c*/ 	.word	0x0000a360


	//   ....[241]....
        /*0970*/ 	.word	0x0000a370


	//   ....[242]....
        /*0974*/ 	.word	0x0000a380


	//   ....[243]....
        /*0978*/ 	.word	0x0000a390


	//   ....[244]....
        /*097c*/ 	.word	0x0000a3a0


	//   ....[245]....
        /*0980*/ 	.word	0x0000a3b0


	//   ....[246]....
        /*0984*/ 	.word	0x0000a3c0


	//   ....[247]....
        /*0988*/ 	.word	0x0000a3d0


	//   ....[248]....
        /*098c*/ 	.word	0x0000a3e0


	//   ....[249]....
        /*0990*/ 	.word	0x0000a3f0


	//   ....[250]....
        /*0994*/ 	.word	0x0000a400


	//   ....[251]....
        /*0998*/ 	.word	0x0000a410


	//   ....[252]....
        /*099c*/ 	.word	0x0000a420


	//   ....[253]....
        /*09a0*/ 	.word	0x0000a430


	//   ....[254]....
        /*09a4*/ 	.word	0x0000a440


	//   ....[255]....
        /*09a8*/ 	.word	0x0000a450


	//   ....[0]....
        /*09ac*/ 	.word	0x0000c5d0


	//   ....[1]....
        /*09b0*/ 	.word	0x0000c610


	//   ....[2]....
        /*09b4*/ 	.word	0x0000c620


	//   ....[3]....
        /*09b8*/ 	.word	0x0000c630


	//   ....[4]....
        /*09bc*/ 	.word	0x0000c640


	//   ....[5]....
        /*09c0*/ 	.word	0x0000c660


	//   ....[6]....
        /*09c4*/ 	.word	0x0000c680


	//   ....[7]....
        /*09c8*/ 	.word	0x0000c690


	//   ....[8]....
        /*09cc*/ 	.word	0x0000c6a0


	//   ....[9]....
        /*09d0*/ 	.word	0x0000c6b0


	//   ....[10]....
        /*09d4*/ 	.word	0x0000c6c0


	//   ....[11]....
        /*09d8*/ 	.word	0x0000c6d0


	//   ....[12]....
        /*09dc*/ 	.word	0x0000c6e0


	//   ....[13]....
        /*09e0*/ 	.word	0x0000c6f0


	//   ....[14]....
        /*09e4*/ 	.word	0x0000c700


	//   ....[15]....
        /*09e8*/ 	.word	0x0000c710


	//   ....[16]....
        /*09ec*/ 	.word	0x0000c720


	//   ....[17]....
        /*09f0*/ 	.word	0x0000c730


	//   ....[18]....
        /*09f4*/ 	.word	0x0000c740


	//   ....[19]....
        /*09f8*/ 	.word	0x0000c750


	//   ....[20]....
        /*09fc*/ 	.word	0x0000c760


	//   ....[21]....
        /*0a00*/ 	.word	0x0000c8a0


	//   ....[22]....
        /*0a04*/ 	.word	0x0000c8b0


	//   ....[23]....
        /*0a08*/ 	.word	0x0000c8c0


	//   ....[24]....
        /*0a0c*/ 	.word	0x0000c8d0


	//   ....[25]....
        /*0a10*/ 	.word	0x0000c8e0


	//   ....[26]....
        /*0a14*/ 	.word	0x0000c8f0


	//   ....[27]....
        /*0a18*/ 	.word	0x0000c900


	//   ....[28]....
        /*0a1c*/ 	.word	0x0000c910


	//   ....[29]....
        /*0a20*/ 	.word	0x0000c920


	//   ....[30]....
        /*0a24*/ 	.word	0x0000c930


	//   ....[31]....
        /*0a28*/ 	.word	0x0000c940


	//   ....[32]....
        /*0a2c*/ 	.word	0x0000c950


	//   ....[33]....
        /*0a30*/ 	.word	0x0000c960


	//   ....[34]....
        /*0a34*/ 	.word	0x0000c970


	//   ....[35]....
        /*0a38*/ 	.word	0x0000c980


	//   ....[36]....
        /*0a3c*/ 	.word	0x0000c990


	//   ....[37]....
        /*0a40*/ 	.word	0x0000c9a0


	//   ....[38]....
        /*0a44*/ 	.word	0x0000c9b0


	//   ....[39]....
        /*0a48*/ 	.word	0x0000c9c0


	//   ....[40]....
        /*0a4c*/ 	.word	0x0000c9e0


	//   ....[41]....
        /*0a50*/ 	.word	0x0000c9f0


	//   ....[42]....
        /*0a54*/ 	.word	0x0000cb30


	//   ....[43]....
        /*0a58*/ 	.word	0x0000cb40


	//   ....[44]....
        /*0a5c*/ 	.word	0x0000cb50


	//   ....[45]....
        /*0a60*/ 	.word	0x0000cb60


	//   ....[46]....
        /*0a64*/ 	.word	0x0000cb70


	//   ....[47]....
        /*0a68*/ 	.word	0x0000cb80


	//   ....[48]....
        /*0a6c*/ 	.word	0x0000cb90


	//   ....[49]....
        /*0a70*/ 	.word	0x0000cba0


	//   ....[50]....
        /*0a74*/ 	.word	0x0000cbb0


	//   ....[51]....
        /*0a78*/ 	.word	0x0000cbc0


	//   ....[52]....
        /*0a7c*/ 	.word	0x0000cbd0


	//   ....[53]....
        /*0a80*/ 	.word	0x0000cbe0


	//   ....[54]....
        /*0a84*/ 	.word	0x0000cbf0


	//   ....[55]....
        /*0a88*/ 	.word	0x0000cc00


	//   ....[56]....
        /*0a8c*/ 	.word	0x0000cc10


	//   ....[57]....
        /*0a90*/ 	.word	0x0000cc20


	//   ....[58]....
        /*0a94*/ 	.word	0x0000cc30


	//   ....[59]....
        /*0a98*/ 	.word	0x0000cc40


	//   ....[60]....
        /*0a9c*/ 	.word	0x0000cc50


	//   ....[61]....
        /*0aa0*/ 	.word	0x0000cc60


	//   ....[62]....
        /*0aa4*/ 	.word	0x0000cc90


	//   ....[63]....
        /*0aa8*/ 	.word	0x0000cca0


	//----- nvinfo : EIATTR_VRC_CTA_INIT_COUNT
	.align		4
.L_428:
        /*0aac*/ 	.byte	0x02, 0x4a
	.zero		1
	.zero		1


	//----- nvinfo : EIATTR_EXIT_INSTR_OFFSETS
	.align		4
        /*0ab0*/ 	.byte	0x04, 0x1c
        /*0ab2*/ 	.short	(.L_430 - .L_429)


	//   ....[0]....
.L_429:
        /*0ab4*/ 	.word	0x00011780


	//   ....[1]....
        /*0ab8*/ 	.word	0x00011df0


	//----- nvinfo : EIATTR_MAX_THREADS
	.align		4
.L_430:
        /*0abc*/ 	.byte	0x04, 0x05
        /*0abe*/ 	.short	(.L_432 - .L_431)
.L_431:
        /*0ac0*/ 	.word	0x00000040
        /*0ac4*/ 	.word	0x00000001
        /*0ac8*/ 	.word	0x00000001


	//----- nvinfo : EIATTR_CRS_STACK_SIZE
	.align		4
.L_432:
        /*0acc*/ 	.byte	0x04, 0x1e
        /*0ace*/ 	.short	(.L_434 - .L_433)
.L_433:
        /*0ad0*/ 	.word	0x00000000


	//----- nvinfo : EIATTR_CBANK_PARAM_SIZE
	.align		4
.L_434:
        /*0ad4*/ 	.byte	0x03, 0x19
        /*0ad6*/ 	.short	0x0034


	//----- nvinfo : EIATTR_PARAM_CBANK
	.align		4
        /*0ad8*/ 	.byte	0x04, 0x0a
        /*0ada*/ 	.short	(.L_436 - .L_435)
	.align		4
.L_435:
        /*0adc*/ 	.word	index@(.nv.constant0._ZN17fastertransformer16beam_topK_kernelIfLi32ELi64EEEvPKT_PiPS1_PKbPKiiS1_f)
        /*0ae0*/ 	.short	0x0380
        /*0ae2*/ 	.short	0x0034


	//----- nvinfo : EIATTR_SW_WAR
	.align		4
.L_436:
        /*0ae4*/ 	.byte	0x04, 0x36
        /*0ae6*/ 	.short	(.L_438 - .L_437)
.L_437:
        /*0ae8*/ 	.word	0x00000008
.L_438:


//--------------------- .nv.info._ZN17fastertransformer20batch_topK_kernel_v2IfLi16ELi32EEEvPiPT_S1_ --------------------------
	.section	.nv.info._ZN17fastertransformer20batch_topK_kernel_v2IfLi16ELi32EEEvPiPT_S1_,"",@"SHT_CUDA_INFO"
	.sectionflags	@""
	.align	4


	//----- nvinfo : EIATTR_CUDA_API_VERSION
	.align		4
        /*0000*/ 	.byte	0x04, 0x37
        /*0002*/ 	.short	(.L_440 - .L_439)
.L_439:
        /*0004*/ 	.word	0x00000082


	//----- nvinfo : EIATTR_KPARAM_INFO
	.align		4
.L_440:
        /*0008*/ 	.byte	0x04, 0x17
        /*000a*/ 	.short	(.L_442 - .L_441)
.L_441:
        /*000c*/ 	.word	0x00000000
        /*0010*/ 	.short	0x0002
        /*0012*/ 	.short	0x0010
        /*0014*/ 	.byte	0x00, 0xf5, 0x21, 0x00


	//----- nvinfo : EIATTR_KPARAM_INFO
	.align		4
.L_442:
        /*0018*/ 	.byte	0x04, 0x17
        /*001a*/ 	.short	(.L_444 - .L_443)
.L_443:
        /*001c*/ 	.word	0x00000000
        /*0020*/ 	.short	0x0001
        /*0022*/ 	.short	0x0008
        /*0024*/ 	.byte	0x00, 0xf5, 0x21, 0x00


	//----- nvinfo : EIATTR_KPARAM_INFO
	.align		4
.L_444:
        /*0028*/ 	.byte	0x04, 0x17
        /*002a*/ 	.short	(.L_446 - .L_445)
.L_445:
        /*002c*/ 	.word	0x00000000
        /*0030*/ 	.short	0x0000
        /*0032*/ 	.short	0x0000
        /*0034*/ 	.byte	0x00, 0xf5, 0x21, 0x00


	//----- nvinfo : EIATTR_SPARSE_MMA_MASK
	.align		4
.L_446:
        /*0038*/ 	.byte	0x03, 0x50
        /*003a*/ 	.short	0x0000


	//----- nvinfo : EIATTR_MAXREG_COUNT
	.align		4
        /*003c*/ 	.byte	0x03, 0x1b
        /*003e*/ 	.short	0x00ff


	//----- nvinfo : EIATTR_NUM_BARRIERS
	.align		4
        /*0040*/ 	.byte	0x02, 0x4c
        /*0042*/ 	.byte	0x01
	.zero		1


	//----- nvinfo : EIATTR_MERCURY_ISA_VERSION
	.align		4
        /*0044*/ 	.byte	0x03, 0x5f
        /*0046*/ 	.short	0x0101


	//----- nvinfo : EIATTR_COOP_GROUP_MASK_REGIDS
	.align		4
        /*0048*/ 	.byte	0x04, 0x29
        /*004a*/ 	.short	(.L_448 - .L_447)


	//   ....[0]....
.L_447:
        /*004c*/ 	.word	0xffffffff


	//   ....[1]....
        /*0050*/ 	.word	0xffffffff


	//   ....[2]....
        /*0054*/ 	.word	0xffffffff


	//   ....[3]....
        /*0058*/ 	.word	0xffffffff


	//   ....[4]....
        /*005c*/ 	.word	0xffffffff


	//   ....[5]....
        /*0060*/ 	.word	0xffffffff


	//   ....[6]....
        /*0064*/ 	.word	0xffffffff


	//   ....[7]....
        /*0068*/ 	.word	0xffffffff


	//   ....[8]....
        /*006c*/ 	.word	0xffffffff


	//   ....[9]....
        /*0070*/ 	.word	0xffffffff


	//   ....[10]....
        /*0074*/ 	.word	0xffffffff


	//   ....[11]....
        /*0078*/ 	.word	0xffffffff


	//   ....[12]....
        /*007c*/ 	.word	0xffffffff


	//   ....[13]....
        /*0080*/ 	.word	0xffffffff


	//   ....[14]....
        /*0084*/ 	.word	0xffffffff


	//   ....[15]....
        /*0088*/ 	.word	0xffffffff


	//   ....[16]....
        /*008c*/ 	.word	0xffffffff


	//   ....[17]....
        /*0090*/ 	.word	0xffffffff


	//   ....[18]....
        /*0094*/ 	.word	0xffffffff


	//   ....[19]....
        /*0098*/ 	.word	0xffffffff


	//   ....[20]....
        /*009c*/ 	.word	0xffffffff


	//   ....[21]....
        /*00a0*/ 	.word	0xffffffff


	//   ....[22]....
        /*00a4*/ 	.word	0xffffffff


	//   ....[23]....
        /*00a8*/ 	.word	0xffffffff


	//   ....[24]....
        /*00ac*/ 	.word	0xffffffff


	//   ....[25]....
        /*00b0*/ 	.word	0xffffffff


	//   ....[26]....
        /*00b4*/ 	.word	0xffffffff


	//   ....[27]....
        /*00b8*/ 	.word	0xffffffff


	//   ....[28]....
        /*00bc*/ 	.word	0xffffffff


	//   ....[29]....
        /*00c0*/ 	.word	0xffffffff


	//   ....[30]....
        /*00c4*/ 	.word	0xffffffff


	//   ....[31]....
        /*00c8*/ 	.word	0xffffffff


	//   ....[32]....
        /*00cc*/ 	.word	0xffffffff


	//   ....[33]....
        /*00d0*/ 	.word	0xffffffff


	//   ....[34]....
        /*00d4*/ 	.word	0xffffffff


	//   ....[35]....
        /*00d8*/ 	.word	0xffffffff


	//   ....[36]....
        /*00dc*/ 	.word	0xffffffff


	//   ....[37]....
        /*00e0*/ 	.word	0xffffffff


	//   ....[38]....
        /*00e4*/ 	.word	0xffffffff


	//   ....[39]....
        /*00e8*/ 	.word	0xffffffff


	//   ....[40]....
        /*00ec*/ 	.word	0xffffffff


	//   ....[41]....
        /*00f0*/ 	.word	0xffffffff


	//   ....[42]....
        /*00f4*/ 	.word	0xffffffff


	//   ....[43]....
        /*00f8*/ 	.word	0xffffffff


	//   ....[44]....
        /*00fc*/ 	.word	0xffffffff


	//   ....[45]....
        /*0100*/ 	.word	0xffffffff


	//   ....[46]....
        /*0104*/ 	.word	0xffffffff


	//   ....[47]....
        /*0108*/ 	.word	0xffffffff


	//   ....[48]....
        /*010c*/ 	.word	0xffffffff


	//   ....[49]....
        /*0110*/ 	.word	0xffffffff


	//   ....[50]....
        /*0114*/ 	.word	0xffffffff


	//   ....[51]....
        /*0118*/ 	.word	0xffffffff


	//   ....[52]....
        /*011c*/ 	.word	0xffffffff


	//   ....[53]....
        /*0120*/ 	.word	0xffffffff


	//   ....[54]....
        /*0124*/ 	.word	0xffffffff


	//   ....[55]....
        /*0128*/ 	.word	0xffffffff


	//   ....[56]....
        /*012c*/ 	.word	0xffffffff


	//   ....[57]....
        /*0130*/ 	.word	0xffffffff


	//   ....[58]....
        /*0134*/ 	.word	0xffffffff


	//   ....[59]....
        /*0138*/ 	.word	0xffffffff


	//   ....[60]....
        /*013c*/ 	.word	0xffffffff


	//   ....[61]....
        /*0140*/ 	.word	0xffffffff


	//   ....[62]....
        /*0144*/ 	.word	0xffffffff


	//   ....[63]....
        /*0148*/ 	.word	0xffffffff


	//   ....[64]....
        /*014c*/ 	.word	0xffffffff


	//   ....[65]....
        /*0150*/ 	.word	0xffffffff


	//   ....[66]....
        /*0154*/ 	.word	0xffffffff


	//   ....[67]....
        /*0158*/ 	.word	0xffffffff


	//   ....[68]....
        /*015c*/ 	.word	0xffffffff


	//   ....[69]....
        /*0160*/ 	.word	0xffffffff


	//   ....[70]....
        /*0164*/ 	.word	0xffffffff


	//   ....[71]....
        /*0168*/ 	.word	0xffffffff


	//   ....[72]....
        /*016c*/ 	.word	0xffffffff


	//   ....[73]....
        /*0170*/ 	.word	0xffffffff


	//   ....[74]....
        /*0174*/ 	.word	0xffffffff


	//   ....[75]....
        /*0178*/ 	.word	0xffffffff


	//   ....[76]....
        /*017c*/ 	.word	0xffffffff


	//   ....[77]....
        /*0180*/ 	.word	0xffffffff


	//   ....[78]....
        /*0184*/ 	.word	0xffffffff


	//   ....[79]....
        /*0188*/ 	.word	0xffffffff


	//   ....[80]....
        /*018c*/ 	.word	0xffffffff


	//   ....[81]....
        /*0190*/ 	.word	0xffffffff


	//   ....[82]....
        /*0194*/ 	.word	0xffffffff


	//   ....[83]....
        /*0198*/ 	.word	0xffffffff


	//   ....[84]....
        /*019c*/ 	.word	0xffffffff


	//   ....[85]....
        /*01a0*/ 	.word	0xffffffff


	//   ....[86]....
        /*01a4*/ 	.word	0xffffffff


	//   ....[87]....
        /*01a8*/ 	.word	0xffffffff


	//   ....[88]....
        /*01ac*/ 	.word	0xffffffff


	//   ....[89]....
        /*01b0*/ 	.word	0xffffffff


	//   ....[90]....
        /*01b4*/ 	.word	0xffffffff


	//   ....[91]....
        /*01b8*/ 	.word	0xffffffff


	//   ....[92]....
        /*01bc*/ 	.word	0xffffffff


	//   ....[93]....
        /*01c0*/ 	.word	0xffffffff


	//   ....[94]....
        /*01c4*/ 	.word	0xffffffff


	//   ....[95]....
        /*01c8*/ 	.word	0xffffffff


	//   ....[96]....
        /*01cc*/ 	.word	0xffffffff


	//   ....[97]....
        /*01d0*/ 	.word	0xffffffff


	//   ....[98]....
        /*01d4*/ 	.word	0xffffffff


	//   ....[99]....
        /*01d8*/ 	.word	0xffffffff


	//   ....[100]....
        /*01dc*/ 	.word	0xffffffff


	//   ....[101]....
        /*01e0*/ 	.word	0xffffffff


	//   ....[102]....
        /*01e4*/ 	.word	0xffffffff


	//   ....[103]....
        /*01e8*/ 	.word	0xffffffff


	//   ....[104]....
        /*01ec*/ 	.word	0xffffffff


	//   ....[105]....
        /*01f0*/ 	.word	0xffffffff


	//   ....[106]....
        /*01f4*/ 	.word	0xffffffff


	//   ....[107]....
        /*01f8*/ 	.word	0xffffffff


	//   ....[108]....
        /*01fc*/ 	.word	0xffffffff


	//   ....[109]....
        /*0200*/ 	.word	0xffffffff


	//   ....[110]....
        /*0204*/ 	.word	0xffffffff


	//   ....[111]....
        /*0208*/ 	.word	0xffffffff


	//   ....[112]....
        /*020c*/ 	.word	0xffffffff


	//   ....[113]....
        /*0210*/ 	.word	0xffffffff


	//   ....[114]....
        /*0214*/ 	.word	0xffffffff


	//   ....[115]....
        /*0218*/ 	.word	0xffffffff


	//   ....[116]....
        /*021c*/ 	.word	0xffffffff


	//   ....[117]....
        /*0220*/ 	.word	0xffffffff


	//   ....[118]....
        /*0224*/ 	.word	0xffffffff


	//   ....[119]....
        /*0228*/ 	.word	0xffffffff


	//   ....[120]....
        /*022c*/ 	.word	0xffffffff


	//   ....[121]....
        /*0230*/ 	.word	0xffffffff


	//   ....[122]....
        /*0234*/ 	.word	0xffffffff


	//   ....[123]....
        /*0238*/ 	.word	0xffffffff


	//   ....[124]....
        /*023c*/ 	.word	0xffffffff


	//   ....[125]....
        /*0240*/ 	.word	0xffffffff


	//   ....[126]....
        /*0244*/ 	.word	0xffffffff


	//   ....[127]....
        /*0248*/ 	.word	0xffffffff


	//   ....[128]....
        /*024c*/ 	.word	0xffffffff


	//   ....[129]....
        /*0250*/ 	.word	0xffffffff


	//   ....[130]....
        /*0254*/ 	.word	0xffffffff


	//   ....[131]....
        /*0258*/ 	.word	0xffffffff


	//   ....[132]....
        /*025c*/ 	.word	0xffffffff


	//   ....[133]....
        /*0260*/ 	.word	0xffffffff


	//   ....[134]....
        /*0264*/ 	.word	0xffffffff


	//   ....[135]....
        /*0268*/ 	.word	0xffffffff


	//   ....[136]....
        /*026c*/ 	.word	0xffffffff


	//   ....[137]....
        /*0270*/ 	.word	0xffffffff


	//   ....[138]....
        /*0274*/ 	.word	0xffffffff


	//   ....[139]....
        /*0278*/ 	.word	0xffffffff


	//   ....[140]....
        /*027c*/ 	.word	0xffffffff


	//   ....[141]....
        /*0280*/ 	.word	0xffffffff


	//   ....[142]....
        /*0284*/ 	.word	0xffffffff


	//   ....[143]....
        /*0288*/ 	.word	0xffffffff


	//----- nvinfo : EIATTR_COOP_GROUP_INSTR_OFFSETS
	.align		4
.L_448:
        /*028c*/ 	.byte	0x04, 0x28
        /*028e*/ 	.short	(.L_450 - .L_449)


	//   ....[0]....
.L_449:
        /*0290*/ 	.word	0x00001a70


	//   ....[1]....
        /*0294*/ 	.word	0x00001ab0


	//   ....[2]....
        /*0298*/ 	.word	0x00001af0


	//   ....[3]....
        /*029c*/ 	.word	0x00001b30


	//   ....[4]....
        /*02a0*/ 	.word	0x00001b60


	//   ....[5]....
        /*02a4*/ 	.word	0x00001b70


	//   ....[6]....
        /*02a8*/ 	.word	0x00001b80


	//   ....[7]....
        /*02ac*/ 	.word	0x00001b90


	//   ....[8]....
        /*02b0*/ 	.word	0x00001bb0


	//   ....[9]....
        /*02b4*/ 	.word	0x00001bc0


	//   ....[10]....
        /*02b8*/ 	.word	0x00001bd0


	//   ....[11]....
        /*02bc*/ 	.word	0x00001be0


	//   ....[12]....
        /*02c0*/ 	.word	0x00001bf0


	//   ....[13]....
        /*02c4*/ 	.word	0x00001c00


	//   ....[14]....
        /*02c8*/ 	.word	0x00001c10


	//   ....[15]....
        /*02cc*/ 	.word	0x00001c20


	//   ....[16]....
        /*02d0*/ 	.word	0x00002ee0


	//   ....[17]....
        /*02d4*/ 	.word	0x00002f10


	//   ....[18]....
        /*02d8*/ 	.word	0x00002f20


	//   ....[19]....
        /*02dc*/ 	.word	0x00002f30


	//   ....[20]....
        /*02e0*/ 	.word	0x00002f40


	//   ....[21]....
        /*02e4*/ 	.word	0x00002f50


	//   ....[22]....
        /*02e8*/ 	.word	0x00002f60


	//   ....[23]....
        /*02ec*/ 	.word	0x00002f70


	//   ....[24]....
        /*02f0*/ 	.word	0x00002f80


	//   ....[25]....
        /*02f4*/ 	.word	0x00002f90


	//   ....[26]....
        /*02f8*/ 	.word	0x00002fe0


	//   ....[27]....
        /*02fc*/ 	.word	0x00003000


	//   ....[28]....
        /*0300*/ 	.word	0x00003010


	//   ....[29]....
        /*0304*/ 	.word	0x00003020


	//   ....[30]....
        /*0308*/ 	.word	0x00003030


	//   ....[31]....
        /*030c*/ 	.word	0x00003040


	//   ....[32]....
        /*0310*/ 	.word	0x00003050


	//   ....[33]....
        /*0314*/ 	.word	0x00003060


	//   ....[34]....
        /*0318*/ 	.word	0x00003070


	//   ....[35]....
        /*031c*/ 	.word	0x00003080


	//   ....[36]....
        /*0320*/ 	.word	0x00003090


	//   ....[37]....
        /*0324*/ 	.word	0x000030a0


	//   ....[38]....
        /*0328*/ 	.word	0x000030b0


	//   ....[39]....
        /*032c*/ 	.word	0x000030c0


	//   ....[40]....
        /*0330*/ 	.word	0x000030d0


	//   ....[41]....
        /*0334*/ 	.word	0x000030e0


	//   ....[42]....
        /*0338*/ 	.word	0x000030f0


	//   ....[43]....
        /*033c*/ 	.word	0x00003100


	//   ....[44]....
        /*0340*/ 	.word	0x00003110


	//   ....[45]....
        /*0344*/ 	.word	0x00003120


	//   ....[46]....
        /*0348*/ 	.word	0x00003130


	//   ....[47]....
        /*034c*/ 	.word	0x00003140


	//   ....[48]....
        /*0350*/ 	.word	0x00004230


	//   ....[49]....
        /*0354*/ 	.word	0x00004260


	//   ....[50]....
        /*0358*/ 	.word	0x00004270


	//   ....[51]....
        /*035c*/ 	.word	0x00004280


	//   ....[52]....
        /*0360*/ 	.word	0x00004290


	//   ....[53]....
        /*0364*/ 	.word	0x000042a0


	//   ....[54]....
        /*0368*/ 	.word	0x000042b0


	//   ....[55]....
        /*036c*/ 	.word	0x000042c0


	//   ....[56]....
        /*0370*/ 	.word	0x000042d0


	//   ....[57]....
        /*0374*/ 	.word	0x000042e0


	//   ....[58]....
        /*0378*/ 	.word	0x00004330


	//   ....[59]....
        /*037c*/ 	.word	0x00004350


	//   ....[60]....
        /*0380*/ 	.word	0x00004360


	//   ....[61]....
        /*0384*/ 	.word	0x00004370


	//   ....[62]....
        /*0388*/ 	.word	0x00004380


	//   ....[63]....
        /*038c*/ 	.word	0x00004390


	//   ....[64]....
        /*0390*/ 	.word	0x000043a0


	//   ....[65]....
        /*0394*/ 	.word	0x000043b0


	//   ....[66]....
        /*0398*/ 	.word	0x000043c0


	//   ....[67]....
        /*039c*/ 	.word	0x000043d0


	//   ....[68]....
        /*03a0*/ 	.word	0x000043e0


	//   ....[69]....
        /*03a4*/ 	.word	0x000043f0


	//   ....[70]....
        /*03a8*/ 	.word	0x00004400


	//   ....[71]....
        /*03ac*/ 	.word	0x00004410


	//   ....[72]....
        /*03b0*/ 	.word	0x00004420


	//   ....[73]....
        /*03b4*/ 	.word	0x00004430


	//   ....[74]....
        /*03b8*/ 	.word	0x00004440


	//   ....[75]....
        /*03bc*/ 	.word	0x00004450


	//   ....[76]....
        /*03c0*/ 	.word	0x00004460


	//   ....[77]....
        /*03c4*/ 	.word	0x00004470


	//   ....[78]....
        /*03c8*/ 	.word	0x00004480


	//   ....[79]....
        /*03cc*/ 	.word	0x00004490


	//   ....[80]....
        /*03d0*/ 	.word	0x00005580


	//   ....[81]....
        /*03d4*/ 	.word	0x000055b0


	//   ....[82]....
        /*03d8*/ 	.word	0x000055c0


	//   ....[83]....
        /*03dc*/ 	.word	0x000055d0


	//   ....[84]....
        /*03e0*/ 	.word	0x000055e0


	//   ....[85]....
        /*03e4*/ 	.word	0x000055f0


	//   ....[86]....
        /*03e8*/ 	.word	0x00005600


	//   ....[87]....
        /*03ec*/ 	.word	0x00005610


	//   ....[88]....
        /*03f0*/ 	.word	0x00005620


	//   ....[89]....
        /*03f4*/ 	.word	0x00005630


	//   ....[90]....
        /*03f8*/ 	.word	0x00005680


	//   ....[91]....
        /*03fc*/ 	.word	0x000056a0


	//   ....[92]....
        /*0400*/ 	.word	0x000056b0


	//   ....[93]....
        /*0404*/ 	.word	0x000056c0


	//   ....[94]....
        /*0408*/ 	.word	0x000056d0


	//   ....[95]....
        /*040c*/ 	.word	0x000056e0


	//   ....[96]....
        /*0410*/ 	.word	0x000056f0


	//   ....[97]....
        /*0414*/ 	.word	0x00005700


	//   ....[98]....
        /*0418*/ 	.word	0x00005710


	//   ....[99]....
        /*041c*/ 	.word	0x00005720


	//   ....[100]....
        /*0420*/ 	.word	0x00005730


	//   ....[101]....
        /*0424*/ 	.word	0x00005740


	//   ....[102]....
        /*0428*/ 	.word	0x00005750


	//   ....[103]....
        /*042c*/ 	.word	0x00005760


	//   ....[104]....
        /*0430*/ 	.word	0x00005770


	//   ....[105]....
        /*0434*/ 	.word	0x00005780


	//   ....[106]....
        /*0438*/ 	.word	0x00005790


	//   ....[107]....
        /*043c*/ 	.word	0x000057a0


	//   ....[108]....
        /*0440*/ 	.word	0x000057b0


	//   ....[109]....
        /*0444*/ 	.word	0x000057c0


	//   ....[110]....
        /*0448*/ 	.word	0x000057d0


	//   ....[111]....
        /*044c*/ 	.word	0x000057e0


	//   ....[112]....
        /*0450*/ 	.word	0x000068d0


	//   ....[113]....
        /*0454*/ 	.word	0x00006900


	//   ....[114]....
        /*0458*/ 	.word	0x00006910


	//   ....[115]....
        /*045c*/ 	.word	0x00006920


	//   ....[116]....
        /*0460*/ 	.word	0x00006930


	//   ....[117]....
        /*0464*/ 	.word	0x00006940


	//   ....[118]....
        /*0468*/ 	.word	0x00006950


	//   ....[119]....
        /*046c*/ 	.word	0x00006960


	//   ....[120]....
        /*0470*/ 	.word	0x00006970


	//   ....[121]....
        /*0474*/ 	.word	0x00006980


	//   ....[122]....
        /*0478*/ 	.word	0x000069d0


	//   ....[123]....
        /*047c*/ 	.word	0x000069f0


	//   ....[124]....
        /*0480*/ 	.word	0x00006a00


	//   ....[125]....
        /*0484*/ 	.word	0x00006a10


	//   ....[126]....
        /*0488*/ 	.word	0x00006a20


	//   ....[127]....
        /*048c*/ 	.word	0x00006a30


	//   ....[128]....
        /*0490*/ 	.word	0x00006a40


	//   ....[129]....
        /*0494*/ 	.word	0x00006a50


	//   ....[130]....
        /*0498*/ 	.word	0x00006a60


	//   ....[131]....
        /*049c*/ 	.word	0x00006a70


	//   ....[132]....
        /*04a0*/ 	.word	0x00006a80


	//   ....[133]....
        /*04a4*/ 	.word	0x00006a90


	//   ....[134]....
        /*04a8*/ 	.word	0x00006aa0


	//   ....[135]....
        /*04ac*/ 	.word	0x00006ab0


	//   ....[136]....
        /*04b0*/ 	.word	0x00006ac0


	//   ....[137]....
        /*04b4*/ 	.word	0x00006ad0


	//   ....[138]....
        /*04b8*/ 	.word	0x00006ae0


	//   ....[139]....
        /*04bc*/ 	.word	0x00006af0


	//   ....[140]....
        /*04c0*/ 	.word	0x00006b00


	//   ....[141]....
        /*04c4*/ 	.word	0x00006b10


	//   ....[142]....
        /*04c8*/ 	.word	0x00006b20


	//   ....[143]....
        /*04cc*/ 	.word	0x00006b30


	//----- nvinfo : EIATTR_VRC_CTA_INIT_COUNT
	.align		4
.L_450:
        /*04d0*/ 	.byte	0x02, 0x4a
	.zero		1
	.zero		1


	//----- nvinfo : EIATTR_EXIT_INSTR_OFFSETS
	.align		4
        /*04d4*/ 	.byte	0x04, 0x1c
        /*04d6*/ 	.short	(.L_452 - .L_451)


	//   ....[0]....
.L_451:
        /*04d8*/ 	.word	0x00007c10


	//   ....[1]....
        /*04dc*/ 	.word	0x00007d50


	//----- nvinfo : EIATTR_MAX_THREADS
	.align		4
.L_452:
        /*04e0*/ 	.byte	0x04, 0x05
        /*04e2*/ 	.short	(.L_454 - .L_453)
.L_453:
        /*04e4*/ 	.word	0x00000020
        /*04e8*/ 	.word	0x00000001
        /*04ec*/ 	.word	0x00000001


	//----- nvinfo : EIATTR_CRS_STACK_SIZE
	.align		4
.L_454:
        /*04f0*/ 	.byte	0x04, 0x1e
        /*04f2*/ 	.short	(.L_456 - .L_455)
.L_455:
        /*04f4*/ 	.word	0x00000000


	//----- nvinfo : EIATTR_CBANK_PARAM_SIZE
	.align		4
.L_456:
        /*04f8*/ 	.byte	0x03, 0x19
        /*04fa*/ 	.short	0x0018


	//----- nvinfo : EIATTR_PARAM_CBANK
	.align		4
        /*04fc*/ 	.byte	0x04, 0x0a
        /*04fe*/ 	.short	(.L_458 - .L_457)
	.align		4
.L_457:
        /*0500*/ 	.word	index@(.nv.constant0._ZN17fastertransformer20batch_topK_kernel_v2IfLi16ELi32EEEvPiPT_S1_)
        /*0504*/ 	.short	0x0380
        /*0506*/ 	.short	0x0018


	//----- nvinfo : EIATTR_SW_WAR
	.align		4
.L_458:
        /*0508*/ 	.byte	0x04, 0x36
        /*050a*/ 	.short	(.L_460 - .L_459)
.L_459:
        /*050c*/ 	.word	0x00000008
.L_460:


//--------------------- .nv.info._ZN17fastertransformer17batch_topK_kernelIfLi16ELi256EEEvPiPT_S1_ --------------------------
	.section	.nv.info._ZN17fastertransformer17batch_topK_kernelIfLi16ELi256EEEvPiPT_S1_,"",@"SHT_CUDA_INFO"
	.sectionflags	@""
	.align	4


	//----- nvinfo : EIATTR_CUDA_API_VERSION
	.align		4
        /*0000*/ 	.byte	0x04, 0x37
        /*0002*/ 	.short	(.L_462 - .L_461)
.L_461:
        /*0004*/ 	.word	0x00000082


	//----- nvinfo : EIATTR_KPARAM_INFO
	.align		4
.L_462:
        /*0008*/ 	.byte	0x04, 0x17
        /*000a*/ 	.short	(.L_464 - .L_463)
.L_463:
        /*000c*/ 	.word	0x00000000
        /*0010*/ 	.short	0x0002
        /*0012*/ 	.short	0x0010
        /*0014*/ 	.byte	0x00, 0xf5, 0x21, 0x00


	//----- nvinfo : EIATTR_KPARAM_INFO
	.align		4
.L_464:
        /*0018*/ 	.byte	0x04, 0x17
        /*001a*/ 	.short	(.L_466 - .L_465)
.L_465:
        /*001c*/ 	.word	0x00000000
        /*0020*/ 	.short	0x0001
        /*0022*/ 	.short	0x0008
        /*0024*/ 	.byte	0x00, 0xf5, 0x21, 0x00


	//----- nvinfo : EIATTR_KPARAM_INFO
	.align		4
.L_466:
        /*0028*/ 	.byte	0x04, 0x17
        /*002a*/ 	.short	(.L_468 - .L_467)
.L_467:
        /*002c*/ 	.word	0x00000000
        /*0030*/ 	.short	0x0000
        /*0032*/ 	.short	0x0000
        /*0034*/ 	.byte	0x00, 0xf5, 0x21, 0x00


	//----- nvinfo : EIATTR_SPARSE_MMA_MASK
	.align		4
.L_468:
        /*0038*/ 	.byte	0x03, 0x50
        /*003a*/ 	.short	0x0000


	//----- nvinfo : EIATTR_MAXREG_COUNT
	.align		4
        /*003c*/ 	.byte	0x03, 0x1b
        /*003e*/ 	.short	0x00ff


	//----- nvinfo : EIATTR_MERCURY_ISA_VERSION
	.align		4
        /*0040*/ 	.byte	0x03, 0x5f
        /*0042*/ 	.short	0x0101


	//----- nvinfo : EIATTR_VRC_CTA_INIT_COUNT
	.align		4
        /*0044*/ 	.byte	0x02, 0x4a
	.zero		1
	.zero		1


	//----- nvinfo : EIATTR_EXIT_INSTR_OFFSETS
	.align		4
        /*0048*/ 	.byte	0x04, 0x1c
        /*004a*/ 	.short	(.L_470 - .L_469)


	//   ....[0]....
.L_469:
        /*004c*/ 	.word	0x00000030


	//   ....[1]....
        /*0050*/ 	.word	0x00001560


	//----- nvinfo : EIATTR_MAX_THREADS
	.align		4
.L_470:
        /*0054*/ 	.byte	0x04, 0x05
        /*0056*/ 	.short	(.L_472 - .L_471)
.L_471:
        /*0058*/ 	.word	0x00000100
        /*005c*/ 	.word	0x00000001
        /*0060*/ 	.word	0x00000001


	//----- nvinfo : EIATTR_CBANK_PARAM_SIZE
	.align		4
.L_472:
        /*0064*/ 	.byte	0x03, 0x19
        /*0066*/ 	.short	0x0018


	//----- nvinfo : EIATTR_PARAM_CBANK
	.align		4
        /*0068*/ 	.byte	0x04, 0x0a
        /*006a*/ 	.short	(.L_474 - .L_473)
	.align		4
.L_473:
        /*006c*/ 	.word	index@(.nv.constant0._ZN17fastertransformer17batch_topK_kernelIfLi16ELi256EEEvPiPT_S1_)
        /*0070*/ 	.short	0x0380
        /*0072*/ 	.short	0x0018


	//----- nvinfo : EIATTR_SW_WAR
	.align		4
.L_474:
        /*0074*/ 	.byte	0x04, 0x36
        /*0076*/ 	.short	(.L_476 - .L_475)
.L_475:
        /*0078*/ 	.word	0x00000008
.L_476:


//--------------------- .nv.info._ZN17fastertransformer16beam_topK_kernelIfLi16ELi64EEEvPKT_PiPS1_PKbPKiiS1_f --------------------------
	.section	.nv.info._ZN17fastertransformer16beam_topK_kernelIfLi16ELi64EEEvPKT_PiPS1_PKbPKiiS1_f,"",@"SHT_CUDA_INFO"
	.sectionflags	@""
	.align	4


	//----- nvinfo : EIATTR_CUDA_API_VERSION
	.align		4
        /*0000*/ 	.byte	0x04, 0x37
        /*0002*/ 	.short	(.L_478 - .L_477)
.L_477:
        /*0004*/ 	.word	0x00000082


	//----- nvinfo : EIATTR_KPARAM_INFO
	.align		4
.L_478:
        /*0008*/ 	.byte	0x04, 0x17
        /*000a*/ 	.short	(.L_480 - .L_479)
.L_479:
        /*000c*/ 	.word	0x00000000
        /*0010*/ 	.short	0x0007
        /*0012*/ 	.short	0x0030
        /*0014*/ 	.byte	0x00, 0xf0, 0x11, 0x00


	//----- nvinfo : EIATTR_KPARAM_INFO
	.align		4
.L_480:
        /*0018*/ 	.byte	0x04, 0x17
        /*001a*/ 	.short	(.L_482 - .L_481)
.L_481:
        /*001c*/ 	.word	0x00000000
        /*0020*/ 	.short	0x0006
        /*0022*/ 	.short	0x002c
        /*0024*/ 	.byte	0x00, 0xf0, 0x11, 0x00


	//----- nvinfo : EIATTR_KPARAM_INFO
	.align		4
.L_482:
        /*0028*/ 	.byte	0x04, 0x17
        /*002a*/ 	.short	(.L_484 - .L_483)
.L_483:
        /*002c*/ 	.word	0x00000000
        /*0030*/ 	.short	0x0005
        /*0032*/ 	.short	0x0028
        /*0034*/ 	.byte	0x00, 0xf0, 0x11, 0x00


	//----- nvinfo : EIATTR_KPARAM_INFO
	.align		4
.L_484:
        /*0038*/ 	.byte	0x04, 0x17
        /*003a*/ 	.short	(.L_486 - .L_485)
.L_485:
        /*003c*/ 	.word	0x00000000
        /*0040*/ 	.short	0x0004
        /*0042*/ 	.short	0x0020
        /*0044*/ 	.byte	0x00, 0xf5, 0x21, 0x00


	//----- nvinfo : EIATTR_KPARAM_INFO
	.align		4
.L_486:
        /*0048*/ 	.byte	0x04, 0x17
        /*004a*/ 	.short	(.L_488 - .L_487)
.L_487:
        /*004c*/ 	.word	0x00000000
        /*0050*/ 	.short	0x0003
        /*0052*/ 	.short	0x0018
        /*0054*/ 	.byte	0x00, 0xf5, 0x21, 0x00


	//----- nvinfo : EIATTR_KPARAM_INFO
	.align		4
.L_488:
        /*0058*/ 	.byte	0x04, 0x17
        /*005a*/ 	.short	(.L_490 - .L_489)
.L_489:
        /*005c*/ 	.word	0x00000000
        /*0060*/ 	.short	0x0002
        /*0062*/ 	.short	0x0010
        /*0064*/ 	.byte	0x00, 0xf5, 0x21, 0x00


	//----- nvinfo : EIATTR_KPARAM_INFO
	.align		4
.L_490:
        /*0068*/ 	.byte	0x04, 0x17
        /*006a*/ 	.short	(.L_492 - .L_491)
.L_491:
        /*006c*/ 	.word	0x00000000
        /*0070*/ 	.short	0x0001
        /*0072*/ 	.short	0x0008
        /*0074*/ 	.byte	0x00, 0xf5, 0x21, 0x00


	//----- nvinfo : EIATTR_KPARAM_INFO
	.align		4
.L_492:
        /*0078*/ 	.byte	0x04, 0x17
        /*007a*/ 	.short	(.L_494 - .L_493)
.L_493:
        /*007c*/ 	.word	0x00000000
        /*0080*/ 	.short	0x0000
        /*0082*/ 	.short	0x0000
        /*0084*/ 	.byte	0x00, 0xf5, 0x21, 0x00


	//----- nvinfo : EIATTR_SPARSE_MMA_MASK
	.align		4
.L_494:
        /*0088*/ 	.byte	0x03, 0x50
        /*008a*/ 	.short	0x0000


	//----- nvinfo : EIATTR_MAXREG_COUNT
	.align		4
        /*008c*/ 	.byte	0x03, 0x1b
        /*008e*/ 	.short	0x00ff


	//----- nvinfo : EIATTR_NUM_BARRIERS
	.align		4
        /*0090*/ 	.byte	0x02, 0x4c
        /*0092*/ 	.byte	0x01
	.zero		1


	//----- nvinfo : EIATTR_MERCURY_ISA_VERSION
	.align		4
        /*0094*/ 	.byte	0x03, 0x5f
        /*0096*/ 	.short	0x0101


	//----- nvinfo : EIATTR_UNUSED_LOAD_BYTE_OFFSET
	.align		4
        /*0098*/ 	.byte	0x04, 0x44
        /*009a*/ 	.short	(.L_496 - .L_495)


	//   ....[0]....
.L_495:
        /*009c*/ 	.word	0x00007d10
        /*00a0*/ 	.word	0x0000fff0


	//----- nvinfo : EIATTR_COOP_GROUP_MASK_REGIDS
	.align		4
.L_496:
        /*00a4*/ 	.byte	0x04, 0x29
        /*00a6*/ 	.short	(.L_498 - .L_497)


	//   ....[0]....
.L_497:
        /*00a8*/ 	.word	0xffffffff


	//   ....[1]....
        /*00ac*/ 	.word	0xffffffff


	//   ....[2]....
        /*00b0*/ 	.word	0xffffffff


	//   ....[3]....
        /*00b4*/ 	.word	0xffffffff


	//   ....[4]....
        /*00b8*/ 	.word	0xffffffff


	//   ....[5]....
        /*00bc*/ 	.word	0xffffffff


	//   ....[6]....
        /*00c0*/ 	.word	0xffffffff


	//   ....[7]....
        /*00c4*/ 	.word	0xffffffff


	//   ....[8]....
        /*00c8*/ 	.word	0xffffffff


	//   ....[9]....
        /*00cc*/ 	.word	0xffffffff


	//   ....[10]....
        /*00d0*/ 	.word	0xffffffff


	//   ....[11]....
        /*00d4*/ 	.word	0xffffffff


	//   ....[12]....
        /*00d8*/ 	.word	0xffffffff


	//   ....[13]....
        /*00dc*/ 	.word	0xffffffff


	//   ....[14]....
        /*00e0*/ 	.word	0xffffffff


	//   ....[15]....
        /*00e4*/ 	.word	0xffffffff


	//   ....[16]....
        /*00e8*/ 	.word	0xffffffff


	//   ....[17]....
        /*00ec*/ 	.word	0xffffffff


	//   ....[18]....
        /*00f0*/ 	.word	0xffffffff


	//   ....[19]....
        /*00f4*/ 	.word	0xffffffff


	//   ....[20]....
        /*00f8*/ 	.word	0xffffffff


	//   ....[21]....
        /*00fc*/ 	.word	0xffffffff


	//   ....[22]....
        /*0100*/ 	.word	0xffffffff


	//   ....[23]....
        /*0104*/ 	.word	0xffffffff


	//   ....[24]....
        /*0108*/ 	.word	0xffffffff


	//   ....[25]....
        /*010c*/ 	.word	0xffffffff


	//   ....[26]....
        /*0110*/ 	.word	0xffffffff


	//   ....[27]....
        /*0114*/ 	.word	0xffffffff


	//   ....[28]....
        /*0118*/ 	.word	0xffffffff


	//   ....[29]....
        /*011c*/ 	.word	0xffffffff


	//   ....[30]....
        /*0120*/ 	.word	0xffffffff


	//   ....[31]....
        /*0124*/ 	.word	0xffffffff


	//   ....[32]....
        /*0128*/ 	.word	0xffffffff


	//   ....[33]....
        /*012c*/ 	.word	0xffffffff


	//   ....[34]....
        /*0130*/ 	.word	0xffffffff


	//   ....[35]....
        /*0134*/ 	.word	0xffffffff


	//   ....[36]....
        /*0138*/ 	.word	0xffffffff


	//   ....[37]....
        /*013c*/ 	.word	0xffffffff


	//   ....[38]....
        /*0140*/ 	.word	0xffffffff


	//   ....[39]....
        /*0144*/ 	.word	0xffffffff


	//   ....[40]....
        /*0148*/ 	.word	0xffffffff


	//   ....[41]....
        /*014c*/ 	.word	0xffffffff


	//   ....[42]....
        /*0150*/ 	.word	0xffffffff


	//   ....[43]....
        /*0154*/ 	.word	0xffffffff


	//   ....[44]....
        /*0158*/ 	.word	0xffffffff


	//   ....[45]....
        /*015c*/ 	.word	0xffffffff


	//   ....[46]....
        /*0160*/ 	.word	0xffffffff


	//   ....[47]....
        /*0164*/ 	.word	0xffffffff


	//   ....[48]....
        /*0168*/ 	.word	0xffffffff


	//   ....[49]....
        /*016c*/ 	.word	0xffffffff


	//   ....[50]....
        /*0170*/ 	.word	0xffffffff


	//   ....[51]....
        /*0174*/ 	.word	0xffffffff


	//   ....[52]....
        /*0178*/ 	.word	0xffffffff


	//   ....[53]....
        /*017c*/ 	.word	0xffffffff


	//   ....[54]....
        /*0180*/ 	.word	0xffffffff


	//   ....[55]....
        /*0184*/ 	.word	0xffffffff


	//   ....[56]....
        /*0188*/ 	.word	0xffffffff


	//   ....[57]....
        /*018c*/ 	.word	0xffffffff


	//   ....[58]....
        /*0190*/ 	.word	0xffffffff


	//   ....[59]....
        /*0194*/ 	.word	0xffffffff


	//   ....[60]....
        /*0198*/ 	.word	0xffffffff


	//   ....[61]....
        /*019c*/ 	.word	0xffffffff


	//   ....[62]....
        /*01a0*/ 	.word	0xffffffff


	//   ....[63]....
        /*01a4*/ 	.word	0xffffffff


	//   ....[64]....
        /*01a8*/ 	.word	0xffffffff


	//   ....[65]....
        /*01ac*/ 	.word	0xffffffff


	//   ....[66]....
        /*01b0*/ 	.word	0xffffffff


	//   ....[67]....
        /*01b4*/ 	.word	0xffffffff


	//   ....[68]....
        /*01b8*/ 	.word	0xffffffff


	//   ....[69]....
        /*01bc*/ 	.word	0xffffffff


	//   ....[70]....
        /*01c0*/ 	.word	0xffffffff


	//   ....[71]....
        /*01c4*/ 	.word	0xffffffff


	//   ....[72]....
        /*01c8*/ 	.word	0xffffffff


	//   ....[73]....
        /*01cc*/ 	.word	0xffffffff


	//   ....[74]....
        /*01d0*/ 	.word	0xffffffff


	//   ....[75]....
        /*01d4*/ 	.word	0xffffffff


	//   ....[76]....
        /*01d8*/ 	.word	0xffffffff


	//   ....[77]....
        /*01dc*/ 	.word	0xffffffff


	//   ....[78]....
        /*01e0*/ 	.word	0xffffffff


	//   ....[79]....
        /*01e4*/ 	.word	0xffffffff


	//   ....[80]....
        /*01e8*/ 	.word	0xffffffff


	//   ....[81]....
        /*01ec*/ 	.word	0xffffffff


	//   ....[82]....
        /*01f0*/ 	.word	0xffffffff


	//   ....[83]....
        /*01f4*/ 	.word	0xffffffff


	//   ....[84]....
        /*01f8*/ 	.word	0xffffffff


	//   ....[85]....
        /*01fc*/ 	.word	0xffffffff


	//   ....[86]....
        /*0200*/ 	.word	0xffffffff


	//   ....[87]....
        /*0204*/ 	.word	0xffffffff


	//   ....[88]....
        /*0208*/ 	.word	0xffffffff


	//   ....[89]....
        /*020c*/ 	.word	0xffffffff


	//   ....[90]....
        /*0210*/ 	.word	0xffffffff


	//   ....[91]....
        /*0214*/ 	.word	0xffffffff


	//   ....[92]....
        /*0218*/ 	.word	0xffffffff


	//   ....[93]....
        /*021c*/ 	.word	0xffffffff


	//   ....[94]....
        /*0220*/ 	.word	0xffffffff


	//   ....[95]....
        /*0224*/ 	.word	0xffffffff


	//   ....[96]....
        /*0228*/ 	.word	0xffffffff


	//   ....[97]....
        /*022c*/ 	.word	0xffffffff


	//   ....[98]....
        /*0230*/ 	.word	0xffffffff


	//   ....[99]....
        /*0234*/ 	.word	0xffffffff


	//   ....[100]....
        /*0238*/ 	.word	0xffffffff


	//   ....[101]....
        /*023c*/ 	.word	0xffffffff


	//   ....[102]....
        /*0240*/ 	.word	0xffffffff


	//   ....[103]....
        /*0244*/ 	.word	0xffffffff


	//   ....[104]....
        /*0248*/ 	.word	0xffffffff


	//   ....[105]....
        /*024c*/ 	.word	0xffffffff


	//   ....[106]....
        /*0250*/ 	.word	0xffffffff


	//   ....[107]....
        /*0254*/ 	.word	0xffffffff


	//   ....[108]....
        /*0258*/ 	.word	0xffffffff


	//   ....[109]....
        /*025c*/ 	.word	0xffffffff


	//   ....[110]....
        /*0260*/ 	.word	0xffffffff


	//   ....[111]....
        /*0264*/ 	.word	0xffffffff


	//   ....[112]....
        /*0268*/ 	.word	0xffffffff


	//   ....[113]....
        /*026c*/ 	.word	0xffffffff


	//   ....[114]....
        /*0270*/ 	.word	0xffffffff


	//   ....[115]....
        /*0274*/ 	.word	0xffffffff


	//   ....[116]....
        /*0278*/ 	.word	0xffffffff


	//   ....[117]....
        /*027c*/ 	.word	0xffffffff


	//   ....[118]....
        /*0280*/ 	.word	0xffffffff


	//   ....[119]....
        /*0284*/ 	.word	0xffffffff


	//   ....[120]....
        /*0288*/ 	.word	0xffffffff


	//   ....[121]....
        /*028c*/ 	.word	0xffffffff


	//   ....[122]....
        /*0290*/ 	.word	0xffffffff


	//   ....[123]....
        /*0294*/ 	.word	0xffffffff


	//   ....[124]....
        /*0298*/ 	.word	0xffffffff


	//   ....[125]....
        /*029c*/ 	.word	0xffffffff


	//   ....[126]....
        /*02a0*/ 	.word	0xffffffff


	//   ....[127]....
        /*02a4*/ 	.word	0xffffffff


	//   ....[128]....
        /*02a8*/ 	.word	0xffffffff


	//   ....[129]....
        /*02ac*/ 	.word	0xffffffff


	//   ....[130]....
        /*02b0*/ 	.word	0xffffffff


	//   ....[131]....
        /*02b4*/ 	.word	0xffffffff


	//   ....[132]....
        /*02b8*/ 	.word	0xffffffff


	//   ....[133]....
        /*02bc*/ 	.word	0xffffffff


	//   ....[134]....
        /*02c0*/ 	.word	0xffffffff


	//   ....[135]....
        /*02c4*/ 	.word	0xffffffff


	//   ....[136]....
        /*02c8*/ 	.word	0xffffffff


	//   ....[137]....
        /*02cc*/ 	.word	0xffffffff


	//   ....[138]....
        /*02d0*/ 	.word	0xffffffff


	//   ....[139]....
        /*02d4*/ 	.word	0xffffffff


	//   ....[140]....
        /*02d8*/ 	.word	0xffffffff


	//   ....[141]....
        /*02dc*/ 	.word	0xffffffff


	//   ....[142]....
        /*02e0*/ 	.word	0xffffffff


	//   ....[143]....
        /*02e4*/ 	.word	0xffffffff


	//   ....[144]....
        /*02e8*/ 	.word	0xffffffff


	//   ....[145]....
        /*02ec*/ 	.word	0xffffffff


	//   ....[146]....
        /*02f0*/ 	.word	0xffffffff


	//   ....[147]....
        /*02f4*/ 	.word	0xffffffff


	//   ....[148]....
        /*02f8*/ 	.word	0xffffffff


	//   ....[149]....
        /*02fc*/ 	.word	0xffffffff


	//   ....[150]....
        /*0300*/ 	.word	0xffffffff


	//   ....[151]....
        /*0304*/ 	.word	0xffffffff


	//   ....[152]....
        /*0308*/ 	.word	0xffffffff


	//   ....[153]....
        /*030c*/ 	.word	0xffffffff


	//   ....[154]....
        /*0310*/ 	.word	0xffffffff


	//   ....[155]....
        /*0314*/ 	.word	0xffffffff


	//   ....[156]....
        /*0318*/ 	.word	0xffffffff


	//   ....[157]....
        /*031c*/ 	.word	0xffffffff


	//   ....[158]....
        /*0320*/ 	.word	0xffffffff


	//   ....[159]....
        /*0324*/ 	.word	0xffffffff


	//----- nvinfo : EIATTR_COOP_GROUP_INSTR_OFFSETS
	.align		4
.L_498:
        /*0328*/ 	.byte	0x04, 0x28
        /*032a*/ 	.short	(.L_500 - .L_499)


	//   ....[0]....
.L_499:
        /*032c*/ 	.word	0x00001420


	//   ....[1]....
        /*0330*/ 	.word	0x00001440


	//   ....[2]....
        /*0334*/ 	.word	0x00001450


	//   ....[3]....
        /*0338*/ 	.word	0x00001460


	//   ....[4]....
        /*033c*/ 	.word	0x00001470


	//   ....[5]....
        /*0340*/ 	.word	0x00001480


	//   ....[6]....
        /*0344*/ 	.word	0x00001490


	//   ....[7]....
        /*0348*/ 	.word	0x000014b0


	//   ....[8]....
        /*034c*/ 	.word	0x000014c0


	//   ....[9]....
        /*0350*/ 	.word	0x000014d0


	//   ....[10]....
        /*0354*/ 	.word	0x000014e0


	//   ....[11]....
        /*0358*/ 	.word	0x000014f0


	//   ....[12]....
        /*035c*/ 	.word	0x00001500


	//   ....[13]....
        /*0360*/ 	.word	0x00001510


	//   ....[14]....
        /*0364*/ 	.word	0x00001520


	//   ....[15]....
        /*0368*/ 	.word	0x00001530


	//   ....[16]....
        /*036c*/ 	.word	0x000015c0


	//   ....[17]....
        /*0370*/ 	.word	0x000015d0


	//   ....[18]....
        /*0374*/ 	.word	0x000015e0


	//   ....[19]....
        /*0378*/ 	.word	0x000015f0


	//   ....[20]....
        /*037c*/ 	.word	0x00001610


	//   ....[21]....
        /*0380*/ 	.word	0x00001620


	//   ....[22]....
        /*0384*/ 	.word	0x00001630


	//   ....[23]....
        /*0388*/ 	.word	0x00001640


	//   ....[24]....
        /*038c*/ 	.word	0x00001650


	//   ....[25]....
        /*0390*/ 	.word	0x00001660


	//   ....[26]....
        /*0394*/ 	.word	0x00001670


	//   ....[27]....
        /*0398*/ 	.word	0x00001680


	//   ....[28]....
        /*039c*/ 	.word	0x00001690


	//   ....[29]....
        /*03a0*/ 	.word	0x000016a0


	//   ....[30]....
        /*03a4*/ 	.word	0x000016b0


	//   ....[31]....
        /*03a8*/ 	.word	0x000016c0


	//   ....[32]....
        /*03ac*/ 	.word	0x00002780


	//   ....[33]....
        /*03b0*/ 	.word	0x000027c0


	//   ....[34]....
        /*03b4*/ 	.word	0x000027d0


	//   ....[35]....
        /*03b8*/ 	.word	0x000027e0


	//   ....[36]....
        /*03bc*/ 	.word	0x000027f0


	//   ....[37]....
        /*03c0*/ 	.word	0x00002810


	//   ....[38]....
        /*03c4*/ 	.word	0x00002880


	//   ....[39]....
        /*03c8*/ 	.word	0x00002890


	//   ....[40]....
        /*03cc*/ 	.word	0x000028a0


	//   ....[41]....
        /*03d0*/ 	.word	0x000028b0


	//   ....[42]....
        /*03d4*/ 	.word	0x000028c0


	//   ....[43]....
        /*03d8*/ 	.word	0x000028d0


	//   ....[44]....
        /*03dc*/ 	.word	0x000028e0


	//   ....[45]....
        /*03e0*/ 	.word	0x000028f0


	//   ....[46]....
        /*03e4*/ 	.word	0x00002900


	//   ....[47]....
        /*03e8*/ 	.word	0x00002910


	//   ....[48]....
        /*03ec*/ 	.word	0x00002920


	//   ....[49]....
        /*03f0*/ 	.word	0x00002930


	//   ....[50]....
        /*03f4*/ 	.word	0x00002940


	//   ....[51]....
        /*03f8*/ 	.word	0x00002a20


	//   ....[52]....
        /*03fc*/ 	.word	0x00002a30


	//   ....[53]....
        /*0400*/ 	.word	0x00002a40


	//   ....[54]....
        /*0404*/ 	.word	0x00002a50


	//   ....[55]....
        /*0408*/ 	.word	0x00002a60


	//   ....[56]....
        /*040c*/ 	.word	0x00002a70


	//   ....[57]....
        /*0410*/ 	.word	0x00002a80


	//   ....[58]....
        /*0414*/ 	.word	0x00002a90


	//   ....[59]....
        /*0418*/ 	.word	0x00002aa0


	//   ....[60]....
        /*041c*/ 	.word	0x00002ab0


	//   ....[61]....
        /*0420*/ 	.word	0x00002ac0


	//   ....[62]....
        /*0424*/ 	.word	0x00002ad0


	//   ....[63]....
        /*0428*/ 	.word	0x00002ae0


	//   ....[64]....
        /*042c*/ 	.word	0x00003bf0


	//   ....[65]....
        /*0430*/ 	.word	0x00003c30


	//   ....[66]....
        /*0434*/ 	.word	0x00003c40


	//   ....[67]....
        /*0438*/ 	.word	0x00003c50


	//   ....[68]....
        /*043c*/ 	.word	0x00003c60


	//   ....[69]....
        /*0440*/ 	.word	0x00003c80


	//   ....[70]....
        /*0444*/ 	.word	0x00003cf0


	//   ....[71]....
        /*0448*/ 	.word	0x00003d00


	//   ....[72]....
        /*044c*/ 	.word	0x00003d10


	//   ....[73]....
        /*0450*/ 	.word	0x00003d20


	//   ....[74]....
        /*0454*/ 	.word	0x00003d30


	//   ....[75]....
        /*0458*/ 	.word	0x00003d40


	//   ....[76]....
        /*045c*/ 	.word	0x00003d50


	//   ....[77]....
        /*0460*/ 	.word	0x00003d60


	//   ....[78]....
        /*0464*/ 	.word	0x00003d70


	//   ....[79]....
        /*0468*/ 	.word	0x00003d80


	//   ....[80]....
        /*046c*/ 	.word	0x00003d90


	//   ....[81]....
        /*0470*/ 	.word	0x00003da0


	//   ....[82]....
        /*0474*/ 	.word	0x00003db0


	//   ....[83]....
        /*0478*/ 	.word	0x00003e90


	//   ....[84]....
        /*047c*/ 	.word	0x00003ea0


	//   ....[85]....
        /*0480*/ 	.word	0x00003eb0


	//   ....[86]....
        /*0484*/ 	.word	0x00003ec0


	//   ....[87]....
        /*0488*/ 	.word	0x00003ed0


	//   ....[88]....
        /*048c*/ 	.word	0x00003ee0


	//   ....[89]....
        /*0490*/ 	.word	0x00003ef0


	//   ....[90]....
        /*0494*/ 	.word	0x00003f00


	//   ....[91]....
        /*0498*/ 	.word	0x00003f10


	//   ....[92]....
        /*049c*/ 	.word	0x00003f20


	//   ....[93]....
        /*04a0*/ 	.word	0x00003f30


	//   ....[94]....
        /*04a4*/ 	.word	0x00003f40


	//   ....[95]....
        /*04a8*/ 	.word	0x00003f50


	//   ....[96]....
        /*04ac*/ 	.word	0x00005060


	//   ....[97]....
        /*04b0*/ 	.word	0x000050a0


	//   ....[98]....
        /*04b4*/ 	.word	0x000050b0


	//   ....[99]....
        /*04b8*/ 	.word	0x000050c0


	//   ....[100]....
        /*04bc*/ 	.word	0x000050d0


	//   ....[101]....
        /*04c0*/ 	.word	0x000050f0


	//   ....[102]....
        /*04c4*/ 	.word	0x00005160


	//   ....[103]....
        /*04c8*/ 	.word	0x00005170


	//   ....[104]....
        /*04cc*/ 	.word	0x00005180


	//   ....[105]....
        /*04d0*/ 	.word	0x00005190


	//   ....[106]....
        /*04d4*/ 	.word	0x000051a0


	//   ....[107]....
        /*04d8*/ 	.word	0x000051b0


	//   ....[108]....
        /*04dc*/ 	.word	0x000051c0


	//   ....[109]....
        /*04e0*/ 	.word	0x000051d0


	//   ....[110]....
        /*04e4*/ 	.word	0x000051e0


	//   ....[111]....
        /*04e8*/ 	.word	0x000051f0


	//   ....[112]....
        /*04ec*/ 	.word	0x00005200


	//   ....[113]....
        /*04f0*/ 	.word	0x00005210


	//   ....[114]....
        /*04f4*/ 	.word	0x00005220


	//   ....[115]....
        /*04f8*/ 	.word	0x00005300


	//   ....[116]....
        /*04fc*/ 	.word	0x00005310


	//   ....[117]....
        /*0500*/ 	.word	0x00005320


	//   ....[118]....
        /*0504*/ 	.word	0x00005330


	//   ....[119]....
        /*0508*/ 	.word	0x00005340


	//   ....[120]....
        /*050c*/ 	.word	0x00005350


	//   ....[121]....
        /*0510*/ 	.word	0x00005360


	//   ....[122]....
        /*0514*/ 	.word	0x00005370


	//   ....[123]....
        /*0518*/ 	.word	0x00005380


	//   ....[124]....
        /*051c*/ 	.word	0x00005390


	//   ....[125]....
        /*0520*/ 	.word	0x000053a0


	//   ....[126]....
        /*0524*/ 	.word	0x000053b0


	//   ....[127]....
        /*0528*/ 	.word	0x000053c0


	//   ....[128]....
        /*052c*/ 	.word	0x000064d0


	//   ....[129]....
        /*0530*/ 	.word	0x00006510


	//   ....[130]....
        /*0534*/ 	.word	0x00006520


	//   ....[131]....
        /*0538*/ 	.word	0x00006530


	//   ....[132]....
        /*053c*/ 	.word	0x00006550


	//   ....[133]....
        /*0540*/ 	.word	0x00006570


	//   ....[134]....
        /*0544*/ 	.word	0x000065c0


	//   ....[135]....
        /*0548*/ 	.word	0x000065d0


	//   ....[136]....
        /*054c*/ 	.word	0x000065e0


	//   ....[137]....
        /*0550*/ 	.word	0x000065f0


	//   ....[138]....
        /*0554*/ 	.word	0x00006600


	//   ....[139]....
        /*0558*/ 	.word	0x00006610


	//   ....[140]....
        /*055c*/ 	.word	0x00006620


	//   ....[141]....
        /*0560*/ 	.word	0x00006630


	//   ....[142]....
        /*0564*/ 	.word	0x00006640


	//   ....[143]....
        /*0568*/ 	.word	0x00006650


	//   ....[144]....
        /*056c*/ 	.word	0x00006660


	//   ....[145]....
        /*0570*/ 	.word	0x00006740


	//   ....[146]....
        /*0574*/ 	.word	0x00006750


	//   ....[147]....
        /*0578*/ 	.word	0x00006760


	//   ....[148]....
        /*057c*/ 	.word	0x00006770


	//   ....[149]....
        /*0580*/ 	.word	0x00006780


	//   ....[150]....
        /*0584*/ 	.word	0x00006790


	//   ....[151]....
        /*0588*/ 	.word	0x000067a0


	//   ....[152]....
        /*058c*/ 	.word	0x000067b0


	//   ....[153]....
        /*0590*/ 	.word	0x000067c0


	//   ....[154]....
        /*0594*/ 	.word	0x000067d0


	//   ....[155]....
        /*0598*/ 	.word	0x000067e0


	//   ....[156]....
        /*059c*/ 	.word	0x000067f0


	//   ....[157]....
        /*05a0*/ 	.word	0x00006800


	//   ....[158]....
        /*05a4*/ 	.word	0x00006810


	//   ....[159]....
        /*05a8*/ 	.word	0x00006820


	//----- nvinfo : EIATTR_VRC_CTA_INIT_COUNT
	.align		4
.L_500:
        /*05ac*/ 	.byte	0x02, 0x4a
	.zero		1
	.zero		1


	//----- nvinfo : EIATTR_EXIT_INSTR_OFFSETS
	.align		4
        /*05b0*/ 	.byte	0x04, 0x1c
        /*05b2*/ 	.short	(.L_502 - .L_501)


	//   ....[0]....
.L_501:
        /*05b4*/ 	.word	0x00008e80


	//   ....[1]....
        /*05b8*/ 	.word	0x000091f0


	//----- nvinfo : EIATTR_MAX_THREADS
	.align		4
.L_502:
        /*05bc*/ 	.byte	0x04, 0x05
        /*05be*/ 	.short	(.L_504 - .L_503)
.L_503:
        /*05c0*/ 	.word	0x00000040
        /*05c4*/ 	.word	0x00000001
        /*05c8*/ 	.word	0x00000001


	//----- nvinfo : EIATTR_CRS_STACK_SIZE
	.align		4
.L_504:
        /*05cc*/ 	.byte	0x04, 0x1e
        /*05ce*/ 	.short	(.L_506 - .L_505)
.L_505:
        /*05d0*/ 	.word	0x00000000


	//----- nvinfo : EIATTR_CBANK_PARAM_SIZE
	.align		4
.L_506:
        /*05d4*/ 	.byte	0x03, 0x19
        /*05d6*/ 	.short	0x0034


	//----- nvinfo : EIATTR_PARAM_CBANK
	.align		4
        /*05d8*/ 	.byte	0x04, 0x0a
        /*05da*/ 	.short	(.L_508 - .L_507)
	.align		4
.L_507:
        /*05dc*/ 	.word	index@(.nv.constant0._ZN17fastertransformer16beam_topK_kernelIfLi16ELi64EEEvPKT_PiPS1_PKbPKiiS1_f)
        /*05e0*/ 	.short	0x0380
        /*05e2*/ 	.short	0x0034


	//----- nvinfo : EIATTR_SW_WAR
	.align		4
.L_508:
        /*05e4*/ 	.byte	0x04, 0x36
        /*05e6*/ 	.short	(.L_510 - .L_509)
.L_509:
        /*05e8*/ 	.word	0x00000008
.L_510:


//--------------------- .nv.info._ZN17fastertransformer20batch_topK_kernel_v2IfLi4ELi32EEEvPiPT_S1_ --------------------------
	.section	.nv.info._ZN17fastertransformer20batch_topK_kernel_v2IfLi4ELi32EEEvPiPT_S1_,"",@"SHT_CUDA_INFO"
	.sectionflags	@""
	.align	4


	//----- nvinfo : EIATTR_CUDA_API_VERSION
	.align		4
        /*0000*/ 	.byte	0x04, 0x37
        /*0002*/ 	.short	(.L_512 - .L_511)
.L_511:
        /*0004*/ 	.word	0x00000082


	//----- nvinfo : EIATTR_KPARAM_INFO
	.align		4
.L_512:
        /*0008*/ 	.byte	0x04, 0x17
        /*000a*/ 	.short	(.L_514 - .L_513)
.L_513:
        /*000c*/ 	.word	0x00000000
        /*0010*/ 	.short	0x0002
        /*0012*/ 	.short	0x0010
        /*0014*/ 	.byte	0x00, 0xf5, 0x21, 0x00


	//----- nvinfo : EIATTR_KPARAM_INFO
	.align		4
.L_514:
        /*0018*/ 	.byte	0x04, 0x17
        /*001a*/ 	.short	(.L_516 - .L_515)
.L_515:
        /*001c*/ 	.word	0x00000000
        /*0020*/ 	.short	0x0001
        /*0022*/ 	.short	0x0008
        /*0024*/ 	.byte	0x00, 0xf5, 0x21, 0x00


	//----- nvinfo : EIATTR_KPARAM_INFO
	.align		4
.L_516:
        /*0028*/ 	.byte	0x04, 0x17
        /*002a*/ 	.short	(.L_518 - .L_517)
.L_517:
        /*002c*/ 	.word	0x00000000
        /*0030*/ 	.short	0x0000
        /*0032*/ 	.short	0x0000
        /*0034*/ 	.byte	0x00, 0xf5, 0x21, 0x00


	//----- nvinfo : EIATTR_SPARSE_MMA_MASK
	.align		4
.L_518:
        /*0038*/ 	.byte	0x03, 0x50
        /*003a*/ 	.short	0x0000


	//----- nvinfo : EIATTR_MAXREG_COUNT
	.align		4
        /*003c*/ 	.byte	0x03, 0x1b
        /*003e*/ 	.short	0x00ff


	//----- nvinfo : EIATTR_NUM_BARRIERS
	.align		4
        /*0040*/ 	.byte	0x02, 0x4c
        /*0042*/ 	.byte	0x01
	.zero		1


	//----- nvinfo : EIATTR_MERCURY_ISA_VERSION
	.align		4
        /*0044*/ 	.byte	0x03, 0x5f
        /*0046*/ 	.short	0x0101


	//----- nvinfo : EIATTR_COOP_GROUP_MASK_REGIDS
	.align		4
        /*0048*/ 	.byte	0x04, 0x29
        /*004a*/ 	.short	(.L_520 - .L_519)


	//   ....[0]....
.L_519:
        /*004c*/ 	.word	0xffffffff


	//   ....[1]....
        /*0050*/ 	.word	0xffffffff


	//   ....[2]....
        /*0054*/ 	.word	0xffffffff


	//   ....[3]....
        /*0058*/ 	.word	0xffffffff


	//   ....[4]....
        /*005c*/ 	.word	0xffffffff


	//   ....[5]....
        /*0060*/ 	.word	0xffffffff


	//   ....[6]....
        /*0064*/ 	.word	0xffffffff


	//   ....[7]....
        /*0068*/ 	.word	0xffffffff


	//   ....[8]....
        /*006c*/ 	.word	0xffffffff


	//   ....[9]....
        /*0070*/ 	.word	0xffffffff


	//   ....[10]....
        /*0074*/ 	.word	0xffffffff


	//   ....[11]....
        /*0078*/ 	.word	0xffffffff


	//   ....[12]....
        /*007c*/ 	.word	0xffffffff


	//   ....[13]....
        /*0080*/ 	.word	0xffffffff


	//   ....[14]....
        /*0084*/ 	.word	0xffffffff


	//   ....[15]....
        /*0088*/ 	.word	0xffffffff


	//   ....[16]....
        /*008c*/ 	.word	0xffffffff


	//   ....[17]....
        /*0090*/ 	.word	0xffffffff


	//   ....[18]....
        /*0094*/ 	.word	0xffffffff


	//   ....[19]....
        /*0098*/ 	.word	0xffffffff


	//   ....[20]....
        /*009c*/ 	.word	0xffffffff


	//   ....[21]....
        /*00a0*/ 	.word	0xffffffff


	//   ....[22]....
        /*00a4*/ 	.word	0xffffffff


	//   ....[23]....
        /*00a8*/ 	.word	0xffffffff


	//   ....[24]....
        /*00ac*/ 	.word	0xffffffff


	//   ....[25]....
        /*00b0*/ 	.word	0xffffffff


	//   ....[26]....
        /*00b4*/ 	.word	0xffffffff


	//   ....[27]....
        /*00b8*/ 	.word	0xffffffff


	//   ....[28]....
        /*00bc*/ 	.word	0xffffffff


	//   ....[29]....
        /*00c0*/ 	.word	0xffffffff


	//   ....[30]....
        /*00c4*/ 	.word	0xffffffff


	//   ....[31]....
        /*00c8*/ 	.word	0xffffffff


	//----- nvinfo : EIATTR_COOP_GROUP_INSTR_OFFSETS
	.align		4
.L_520:
        /*00cc*/ 	.byte	0x04, 0x28
        /*00ce*/ 	.short	(.L_522 - .L_521)


	//   ....[0]....
.L_521:
        /*00d0*/ 	.word	0x000006b0


	//   ....[1]....
        /*00d4*/ 	.word	0x000006d0


	//   ....[2]....
        /*00d8*/ 	.word	0x000006e0


	//   ....[3]....
        /*00dc*/ 	.word	0x000006f0


	//   ....[4]....
        /*00e0*/ 	.word	0x00000700


	//   ....[5]....
        /*00e4*/ 	.word	0x00000710


	//   ....[6]....
        /*00e8*/ 	.word	0x00000720


	//   ....[7]....
        /*00ec*/ 	.word	0x00000730


	//   ....[8]....
        /*00f0*/ 	.word	0x00001390


	//   ....[9]....
        /*00f4*/ 	.word	0x000013b0


	//   ....[10]....
        /*00f8*/ 	.word	0x000013c0


	//   ....[11]....
        /*00fc*/ 	.word	0x000013d0


	//   ....[12]....
        /*0100*/ 	.word	0x000013e0


	//   ....[13]....
        /*0104*/ 	.word	0x000013f0


	//   ....[14]....
        /*0108*/ 	.word	0x00001400


	//   ....[15]....
        /*010c*/ 	.word	0x00001410


	//   ....[16]....
        /*0110*/ 	.word	0x00002070


	//   ....[17]....
        /*0114*/ 	.word	0x00002090


	//   ....[18]....
        /*0118*/ 	.word	0x000020a0


	//   ....[19]....
        /*011c*/ 	.word	0x000020b0


	//   ....[20]....
        /*0120*/ 	.word	0x000020c0


	//   ....[21]....
        /*0124*/ 	.word	0x000020d0


	//   ....[22]....
        /*0128*/ 	.word	0x000020e0


	//   ....[23]....
        /*012c*/ 	.word	0x000020f0


	//   ....[24]....
        /*0130*/ 	.word	0x00002d50


	//   ....[25]....
        /*0134*/ 	.word	0x00002d70


	//   ....[26]....
        /*0138*/ 	.word	0x00002d80


	//   ....[27]....
        /*013c*/ 	.word	0x00002d90


	//   ....[28]....
        /*0140*/ 	.word	0x00002da0


	//   ....[29]....
        /*0144*/ 	.word	0x00002db0


	//   ....[30]....
        /*0148*/ 	.word	0x00002dc0


	//   ....[31]....
        /*014c*/ 	.word	0x00002dd0


	//----- nvinfo : EIATTR_VRC_CTA_INIT_COUNT
	.align		4
.L_522:
        /*0150*/ 	.byte	0x02, 0x4a
	.zero		1
	.zero		1


	//----- nvinfo : EIATTR_EXIT_INSTR_OFFSETS
	.align		4
        /*0154*/ 	.byte	0x04, 0x1c
        /*0156*/ 	.short	(.L_524 - .L_523)


	//   ....[0]....
.L_523:
        /*0158*/ 	.word	0x000039e0


	//   ....[1]....
        /*015c*/ 	.word	0x00003a80


	//----- nvinfo : EIATTR_MAX_THREADS
	.align		4
.L_524:
        /*0160*/ 	.byte	0x04, 0x05
        /*0162*/ 	.short	(.L_526 - .L_525)
.L_525:
        /*0164*/ 	.word	0x00000020
        /*0168*/ 	.word	0x00000001
        /*016c*/ 	.word	0x00000001


	//----- nvinfo : EIATTR_CRS_STACK_SIZE
	.align		4
.L_526:
        /*0170*/ 	.byte	0x04, 0x1e
        /*0172*/ 	.short	(.L_528 - .L_527)
.L_527:
        /*0174*/ 	.word	0x00000000


	//----- nvinfo : EIATTR_CBANK_PARAM_SIZE
	.align		4
.L_528:
        /*0178*/ 	.byte	0x03, 0x19
        /*017a*/ 	.short	0x0018


	//----- nvinfo : EIATTR_PARAM_CBANK
	.align		4
        /*017c*/ 	.byte	0x04, 0x0a
        /*017e*/ 	.short	(.L_530 - .L_529)
	.align		4
.L_529:
        /*0180*/ 	.word	index@(.nv.constant0._ZN17fastertransformer20batch_topK_kernel_v2IfLi4ELi32EEEvPiPT_S1_)
        /*0184*/ 	.short	0x0380
        /*0186*/ 	.short	0x0018


	//----- nvinfo : EIATTR_SW_WAR
	.align		4
.L_530:
        /*0188*/ 	.byte	0x04, 0x36
        /*018a*/ 	.short	(.L_532 - .L_531)
.L_531:
        /*018c*/ 	.word	0x00000008
.L_532:


//--------------------- .nv.info._ZN17fastertransformer17batch_topK_kernelIfLi4ELi256EEEvPiPT_S1_ --------------------------
	.section	.nv.info._ZN17fastertransformer17batch_topK_kernelIfLi4ELi256EEEvPiPT_S1_,"",@"SHT_CUDA_INFO"
	.sectionflags	@""
	.align	4


	//----- nvinfo : EIATTR_CUDA_API_VERSION
	.align		4
        /*0000*/ 	.byte	0x04, 0x37
        /*0002*/ 	.short	(.L_534 - .L_533)
.L_533:
        /*0004*/ 	.word	0x00000082


	//----- nvinfo : EIATTR_KPARAM_INFO
	.align		4
.L_534:
        /*0008*/ 	.byte	0x04, 0x17
        /*000a*/ 	.short	(.L_536 - .L_535)
.L_535:
        /*000c*/ 	.word	0x00000000
        /*0010*/ 	.short	0x0002
        /*0012*/ 	.short	0x0010
        /*0014*/ 	.byte	0x00, 0xf5, 0x21, 0x00


	//----- nvinfo : EIATTR_KPARAM_INFO
	.align		4
.L_536:
        /*0018*/ 	.byte	0x04, 0x17
        /*001a*/ 	.short	(.L_538 - .L_537)
.L_537:
        /*001c*/ 	.word	0x00000000
        /*0020*/ 	.short	0x0001
        /*0022*/ 	.short	0x0008
        /*0024*/ 	.byte	0x00, 0xf5, 0x21, 0x00


	//----- nvinfo : EIATTR_KPARAM_INFO
	.align		4
.L_538:
        /*0028*/ 	.byte	0x04, 0x17
        /*002a*/ 	.short	(.L_540 - .L_539)
.L_539:
        /*002c*/ 	.word	0x00000000
        /*0030*/ 	.short	0x0000
        /*0032*/ 	.short	0x0000
        /*0034*/ 	.byte	0x00, 0xf5, 0x21, 0x00


	//----- nvinfo : EIATTR_SPARSE_MMA_MASK
	.align		4
.L_540:
        /*0038*/ 	.byte	0x03, 0x50
        /*003a*/ 	.short	0x0000


	//----- nvinfo : EIATTR_MAXREG_COUNT
	.align		4
        /*003c*/ 	.byte	0x03, 0x1b
        /*003e*/ 	.short	0x00ff


	//----- nvinfo : EIATTR_MERCURY_ISA_VERSION
	.align		4
        /*0040*/ 	.byte	0x03, 0x5f
        /*0042*/ 	.short	0x0101


	//----- nvinfo : EIATTR_VRC_CTA_INIT_COUNT
	.align		4
        /*0044*/ 	.byte	0x02, 0x4a
	.zero		1
	.zero		1


	//----- nvinfo : EIATTR_EXIT_INSTR_OFFSETS
	.align		4
        /*0048*/ 	.byte	0x04, 0x1c
        /*004a*/ 	.short	(.L_542 - .L_541)


	//   ....[0]....
.L_541:
        /*004c*/ 	.word	0x00000030


	//   ....[1]....
        /*0050*/ 	.word	0x00000d90


	//----- nvinfo : EIATTR_MAX_THREADS
	.align		4
.L_542:
        /*0054*/ 	.byte	0x04, 0x05
        /*0056*/ 	.short	(.L_544 - .L_543)
.L_543:
        /*0058*/ 	.word	0x00000100
        /*005c*/ 	.word	0x00000001
        /*0060*/ 	.word	0x00000001


	//----- nvinfo : EIATTR_CBANK_PARAM_SIZE
	.align		4
.L_544:
        /*0064*/ 	.byte	0x03, 0x19
        /*0066*/ 	.short	0x0018


	//----- nvinfo : EIATTR_PARAM_CBANK
	.align		4
        /*0068*/ 	.byte	0x04, 0x0a
        /*006a*/ 	.short	(.L_546 - .L_545)
	.align		4
.L_545:
        /*006c*/ 	.word	index@(.nv.constant0._ZN17fastertransformer17batch_topK_kernelIfLi4ELi256EEEvPiPT_S1_)
        /*0070*/ 	.short	0x0380
        /*0072*/ 	.short	0x0018


	//----- nvinfo : EIATTR_SW_WAR
	.align		4
.L_546:
        /*0074*/ 	.byte	0x04, 0x36
        /*0076*/ 	.short	(.L_548 - .L_547)
.L_547:
        /*0078*/ 	.word	0x00000008
.L_548:


//--------------------- .nv.info._ZN17fastertransformer16beam_topK_kernelIfLi4ELi256EEEvPKT_PiPS1_PKbPKiiS1_f --------------------------
	.section	.nv.info._ZN17fastertransformer16beam_topK_kernelIfLi4ELi256EEEvPKT_PiPS1_PKbPKiiS1_f,"",@"SHT_CUDA_INFO"
	.sectionflags	@""
	.align	4


	//----- nvinfo : EIATTR_CUDA_API_VERSION
	.align		4
        /*0000*/ 	.byte	0x04, 0x37
        /*0002*/ 	.short	(.L_550 - .L_549)
.L_549:
        /*0004*/ 	.word	0x00000082


	//----- nvinfo : EIATTR_KPARAM_INFO
	.align		4
.L_550:
        /*0008*/ 	.byte	0x04, 0x17
        /*000a*/ 	.short	(.L_552 - .L_551)
.L_551:
        /*000c*/ 	.word	0x00000000
        /*0010*/ 	.short	0x0007
        /*0012*/ 	.short	0x0030
        /*0014*/ 	.byte	0x00, 0xf0, 0x11, 0x00


	//----- nvinfo : EIATTR_KPARAM_INFO
	.align		4
.L_552:
        /*0018*/ 	.byte	0x04, 0x17
        /*001a*/ 	.short	(.L_554 - .L_553)
.L_553:
        /*001c*/ 	.word	0x00000000
        /*0020*/ 	.short	0x0006
        /*0022*/ 	.short	0x002c
        /*0024*/ 	.byte	0x00, 0xf0, 0x11, 0x00


	//----- nvinfo : EIATTR_KPARAM_INFO
	.align		4
.L_554:
        /*0028*/ 	.byte	0x04, 0x17
        /*002a*/ 	.short	(.L_556 - .L_555)
.L_555:
        /*002c*/ 	.word	0x00000000
        /*0030*/ 	.short	0x0005
        /*0032*/ 	.short	0x0028
        /*0034*/ 	.byte	0x00, 0xf0, 0x11, 0x00


	//----- nvinfo : EIATTR_KPARAM_INFO
	.align		4
.L_556:
        /*0038*/ 	.byte	0x04, 0x17
        /*003a*/ 	.short	(.L_558 - .L_557)
.L_557:
        /*003c*/ 	.word	0x00000000
        /*0040*/ 	.short	0x0004
        /*0042*/ 	.short	0x0020
        /*0044*/ 	.byte	0x00, 0xf5, 0x21, 0x00


	//----- nvinfo : EIATTR_KPARAM_INFO
	.align		4
.L_558:
        /*0048*/ 	.byte	0x04, 0x17
        /*004a*/ 	.short	(.L_560 - .L_559)
.L_559:
        /*004c*/ 	.word	0x00000000
        /*0050*/ 	.short	0x0003
        /*0052*/ 	.short	0x0018
        /*0054*/ 	.byte	0x00, 0xf5, 0x21, 0x00


	//----- nvinfo : EIATTR_KPARAM_INFO
	.align		4
.L_560:
        /*0058*/ 	.byte	0x04, 0x17
        /*005a*/ 	.short	(.L_562 - .L_561)
.L_561:
        /*005c*/ 	.word	0x00000000
        /*0060*/ 	.short	0x0002
        /*0062*/ 	.short	0x0010
        /*0064*/ 	.byte	0x00, 0xf5, 0x21, 0x00


	//----- nvinfo : EIATTR_KPARAM_INFO
	.align		4
.L_562:
        /*0068*/ 	.byte	0x04, 0x17
        /*006a*/ 	.short	(.L_564 - .L_563)
.L_563:
        /*006c*/ 	.word	0x00000000
        /*0070*/ 	.short	0x0001
        /*0072*/ 	.short	0x0008
        /*0074*/ 	.byte	0x00, 0xf5, 0x21, 0x00


	//----- nvinfo : EIATTR_KPARAM_INFO
	.align		4
.L_564:
        /*0078*/ 	.byte	0x04, 0x17
        /*007a*/ 	.short	(.L_566 - .L_565)
.L_565:
        /*007c*/ 	.word	0x00000000
        /*0080*/ 	.short	0x0000
        /*0082*/ 	.short	0x0000
        /*0084*/ 	.byte	0x00, 0xf5, 0x21, 0x00


	//----- nvinfo : EIATTR_SPARSE_MMA_MASK
	.align		4
.L_566:
        /*0088*/ 	.byte	0x03, 0x50
        /*008a*/ 	.short	0x0000


	//----- nvinfo : EIATTR_MAXREG_COUNT
	.align		4
        /*008c*/ 	.byte	0x03, 0x1b
        /*008e*/ 	.short	0x00ff


	//----- nvinfo : EIATTR_NUM_BARRIERS
	.align		4
        /*0090*/ 	.byte	0x02, 0x4c
        /*0092*/ 	.byte	0x01
	.zero		1


	//----- nvinfo : EIATTR_MERCURY_ISA_VERSION
	.align		4
        /*0094*/ 	.byte	0x03, 0x5f
        /*0096*/ 	.short	0x0101


	//----- nvinfo : EIATTR_COOP_GROUP_MASK_REGIDS
	.align		4
        /*0098*/ 	.byte	0x04, 0x29
        /*009a*/ 	.short	(.L_568 - .L_567)


	//   ....[0]....
.L_567:
        /*009c*/ 	.word	0xffffffff


	//   ....[1]....
        /*00a0*/ 	.word	0xffffffff


	//   ....[2]....
        /*00a4*/ 	.word	0xffffffff


	//   ....[3]....
        /*00a8*/ 	.word	0xffffffff


	//   ....[4]....
        /*00ac*/ 	.word	0xffffffff


	//   ....[5]....
        /*00b0*/ 	.word	0xffffffff


	//   ....[6]....
        /*00b4*/ 	.word	0xffffffff


	//   ....[7]....
        /*00b8*/ 	.word	0xffffffff


	//   ....[8]....
        /*00bc*/ 	.word	0xffffffff


	//   ....[9]....
        /*00c0*/ 	.word	0xffffffff


	//   ....[10]....
        /*00c4*/ 	.word	0xffffffff


	//   ....[11]....
        /*00c8*/ 	.word	0xffffffff


	//   ....[12]....
        /*00cc*/ 	.word	0xffffffff


	//   ....[13]....
        /*00d0*/ 	.word	0xffffffff


	//   ....[14]....
        /*00d4*/ 	.word	0xffffffff


	//   ....[15]....
        /*00d8*/ 	.word	0xffffffff


	//   ....[16]....
        /*00dc*/ 	.word	0xffffffff


	//   ....[17]....
        /*00e0*/ 	.word	0xffffffff


	//   ....[18]....
        /*00e4*/ 	.word	0xffffffff


	//   ....[19]....
        /*00e8*/ 	.word	0xffffffff


	//   ....[20]....
        /*00ec*/ 	.word	0xffffffff


	//   ....[21]....
        /*00f0*/ 	.word	0xffffffff


	//   ....[22]....
        /*00f4*/ 	.word	0xffffffff


	//   ....[23]....
        /*00f8*/ 	.word	0xffffffff


	//   ....[24]....
        /*00fc*/ 	.word	0xffffffff


	//   ....[25]....
        /*0100*/ 	.word	0xffffffff


	//   ....[26]....
        /*0104*/ 	.word	0xffffffff


	//   ....[27]....
        /*0108*/ 	.word	0xffffffff


	//   ....[28]....
        /*010c*/ 	.word	0xffffffff


	//   ....[29]....
        /*0110*/ 	.word	0xffffffff


	//   ....[30]....
        /*0114*/ 	.word	0xffffffff


	//   ....[31]....
        /*0118*/ 	.word	0xffffffff


	//   ....[32]....
        /*011c*/ 	.word	0xffffffff


	//   ....[33]....
        /*0120*/ 	.word	0xffffffff


	//   ....[34]....
        /*0124*/ 	.word	0xffffffff


	//   ....[35]....
        /*0128*/ 	.word	0xffffffff


	//   ....[36]....
        /*012c*/ 	.word	0xffffffff


	//   ....[37]....
        /*0130*/ 	.word	0xffffffff


	//   ....[38]....
        /*0134*/ 	.word	0xffffffff


	//   ....[39]....
        /*0138*/ 	.word	0xffffffff


	//----- nvinfo : EIATTR_COOP_GROUP_INSTR_OFFSETS
	.align		4
.L_568:
        /*013c*/ 	.byte	0x04, 0x28
        /*013e*/ 	.short	(.L_570 - .L_569)


	//   ....[0]....
.L_569:
        /*0140*/ 	.word	0x00000d50


	//   ....[1]....
        /*0144*/ 	.word	0x00000d60


	//   ....[2]....
        /*0148*/ 	.word	0x00000d70


	//   ....[3]....
        /*014c*/ 	.word	0x00000d80


	//   ....[4]....
        /*0150*/ 	.word	0x00000d90


	//   ....[5]....
        /*0154*/ 	.word	0x00000da0


	//   ....[6]....
        /*0158*/ 	.word	0x00000db0


	//   ....[7]....
        /*015c*/ 	.word	0x00000dd0


	//   ....[8]....
        /*0160*/ 	.word	0x00001a30


	//   ....[9]....
        /*0164*/ 	.word	0x00001a50


	//   ....[10]....
        /*0168*/ 	.word	0x00001a60


	//   ....[11]....
        /*016c*/ 	.word	0x00001a70


	//   ....[12]....
        /*0170*/ 	.word	0x00001a80


	//   ....[13]....
        /*0174*/ 	.word	0x00001a90


	//   ....[14]....
        /*0178*/ 	.word	0x00001aa0


	//   ....[15]....
        /*017c*/ 	.word	0x00001ab0


	//   ....[16]....
        /*0180*/ 	.word	0x00002710


	//   ....[17]....
        /*0184*/ 	.word	0x00002730


	//   ....[18]....
        /*0188*/ 	.word	0x00002740


	//   ....[19]....
        /*018c*/ 	.word	0x00002750


	//   ....[20]....
        /*0190*/ 	.word	0x00002760


	//   ....[21]....
        /*0194*/ 	.word	0x00002770


	//   ....[22]....
        /*0198*/ 	.word	0x00002780


	//   ....[23]....
        /*019c*/ 	.word	0x00002790


	//   ....[24]....
        /*01a0*/ 	.word	0x000033f0


	//   ....[25]....
        /*01a4*/ 	.word	0x00003410


	//   ....[26]....
        /*01a8*/ 	.word	0x00003420


	//   ....[27]....
        /*01ac*/ 	.word	0x00003430


	//   ....[28]....
        /*01b0*/ 	.word	0x00003440


	//   ....[29]....
        /*01b4*/ 	.word	0x00003450


	//   ....[30]....
        /*01b8*/ 	.word	0x00003460


	//   ....[31]....
        /*01bc*/ 	.word	0x00003470


	//   ....[32]....
        /*01c0*/ 	.word	0x000040d0


	//   ....[33]....
        /*01c4*/ 	.word	0x000040f0


	//   ....[34]....
        /*01c8*/ 	.word	0x00004100


	//   ....[35]....
        /*01cc*/ 	.word	0x00004110


	//   ....[36]....
        /*01d0*/ 	.word	0x00004120


	//   ....[37]....
        /*01d4*/ 	.word	0x00004130


	//   ....[38]....
        /*01d8*/ 	.word	0x00004140


	//   ....[39]....
        /*01dc*/ 	.word	0x00004150


	//----- nvinfo : EIATTR_VRC_CTA_INIT_COUNT
	.align		4
.L_570:
        /*01e0*/ 	.byte	0x02, 0x4a
	.zero		1
	.zero		1


	//----- nvinfo : EIATTR_EXIT_INSTR_OFFSETS
	.align		4
        /*01e4*/ 	.byte	0x04, 0x1c
        /*01e6*/ 	.short	(.L_572 - .L_571)


	//   ....[0]....
.L_571:
        /*01e8*/ 	.word	0x0000a560


	//   ....[1]....
        /*01ec*/ 	.word	0x0000a690


	//----- nvinfo : EIATTR_MAX_THREADS
	.align		4
.L_572:
        /*01f0*/ 	.byte	0x04, 0x05
        /*01f2*/ 	.short	(.L_574 - .L_573)
.L_573:
        /*01f4*/ 	.word	0x00000100
        /*01f8*/ 	.word	0x00000001
        /*01fc*/ 	.word	0x00000001


	//----- nvinfo : EIATTR_CRS_STACK_SIZE
	.align		4
.L_574:
        /*0200*/ 	.byte	0x04, 0x1e
        /*0202*/ 	.short	(.L_576 - .L_575)
.L_575:
        /*0204*/ 	.word	0x00000000


	//----- nvinfo : EIATTR_CBANK_PARAM_SIZE
	.align		4
.L_576:
        /*0208*/ 	.byte	0x03, 0x19
        /*020a*/ 	.short	0x0034


	//----- nvinfo : EIATTR_PARAM_CBANK
	.align		4
        /*020c*/ 	.byte	0x04, 0x0a
        /*020e*/ 	.short	(.L_578 - .L_577)
	.align		4
.L_577:
        /*0210*/ 	.word	index@(.nv.constant0._ZN17fastertransformer16beam_topK_kernelIfLi4ELi256EEEvPKT_PiPS1_PKbPKiiS1_f)
        /*0214*/ 	.short	0x0380
        /*0216*/ 	.short	0x0034


	//----- nvinfo : EIATTR_SW_WAR
	.align		4
.L_578:
        /*0218*/ 	.byte	0x04, 0x36
        /*021a*/ 	.short	(.L_580 - .L_579)
.L_579:
        /*021c*/ 	.word	0x00000008
.L_580:


//--------------------- .nv.info._ZN17fastertransformer20batch_topK_kernel_v2IfLi1ELi32EEEvPiPT_S1_ --------------------------
	.section	.nv.info._ZN17fastertransformer20batch_topK_kernel_v2IfLi1ELi32EEEvPiPT_S1_,"",@"SHT_CUDA_INFO"
	.sectionflags	@""
	.align	4


	//----- nvinfo : EIATTR_CUDA_API_VERSION
	.align		4
        /*0000*/ 	.byte	0x04, 0x37
        /*0002*/ 	.short	(.L_582 - .L_581)
.L_581:
        /*0004*/ 	.word	0x00000082


	//----- nvinfo : EIATTR_KPARAM_INFO
	.align		4
.L_582:
        /*0008*/ 	.byte	0x04, 0x17
        /*000a*/ 	.short	(.L_584 - .L_583)
.L_583:
        /*000c*/ 	.word	0x00000000
        /*0010*/ 	.short	0x0002
        /*0012*/ 	.short	0x0010
        /*0014*/ 	.byte	0x00, 0xf5, 0x21, 0x00


	//----- nvinfo : EIATTR_KPARAM_INFO
	.align		4
.L_584:
        /*0018*/ 	.byte	0x04, 0x17
        /*001a*/ 	.short	(.L_586 - .L_585)
.L_585:
        /*001c*/ 	.word	0x00000000
        /*0020*/ 	.short	0x0001
        /*0022*/ 	.short	0x0008
        /*0024*/ 	.byte	0x00, 0xf5, 0x21, 0x00


	//----- nvinfo : EIATTR_KPARAM_INFO
	.align		4
.L_586:
        /*0028*/ 	.byte	0x04, 0x17
        /*002a*/ 	.short	(.L_588 - .L_587)
.L_587:
        /*002c*/ 	.word	0x00000000
        /*0030*/ 	.short	0x0000
        /*0032*/ 	.short	0x0000
        /*0034*/ 	.byte	0x00, 0xf5, 0x21, 0x00


	//----- nvinfo : EIATTR_SPARSE_MMA_MASK
	.align		4
.L_588:
        /*0038*/ 	.byte	0x03, 0x50
        /*003a*/ 	.short	0x0000


	//----- nvinfo : EIATTR_MAXREG_COUNT
	.align		4
        /*003c*/ 	.byte	0x03, 0x1b
        /*003e*/ 	.short	0x00ff


	//----- nvinfo : EIATTR_NUM_BARRIERS
	.align		4
        /*0040*/ 	.byte	0x02, 0x4c
        /*0042*/ 	.byte	0x01
	.zero		1


	//----- nvinfo : EIATTR_MERCURY_ISA_VERSION
	.align		4
        /*0044*/ 	.byte	0x03, 0x5f
        /*0046*/ 	.short	0x0101


	//----- nvinfo : EIATTR_COOP_GROUP_MASK_REGIDS
	.align		4
        /*0048*/ 	.byte	0x04, 0x29
        /*004a*/ 	.short	(.L_590 - .L_589)


	//   ....[0]....
.L_589:
        /*004c*/ 	.word	0xffffffff


	//   ....[1]....
        /*0050*/ 	.word	0xffffffff


	//   ....[2]....
        /*0054*/ 	.word	0xffffffff


	//   ....[3]....
        /*0058*/ 	.word	0xffffffff


	//   ....[4]....
        /*005c*/ 	.word	0xffffffff


	//   ....[5]....
        /*0060*/ 	.word	0xffffffff


	//   ....[6]....
        /*0064*/ 	.word	0xffffffff


	//   ....[7]....
        /*0068*/ 	.word	0xffffffff


	//----- nvinfo : EIATTR_COOP_GROUP_INSTR_OFFSETS
	.align		4
.L_590:
        /*006c*/ 	.byte	0x04, 0x28
        /*006e*/ 	.short	(.L_592 - .L_591)


	//   ....[0]....
.L_591:
        /*0070*/ 	.word	0x000000d0


	//   ....[1]....
        /*0074*/ 	.word	0x000000f0


	//   ....[2]....
        /*0078*/ 	.word	0x00000190


	//   ....[3]....
        /*007c*/ 	.word	0x000001b0


	//   ....[4]....
        /*0080*/ 	.word	0x00000250


	//   ....[5]....
        /*0084*/ 	.word	0x00000270


	//   ....[6]....
        /*0088*/ 	.word	0x00000310


	//   ....[7]....
        /*008c*/ 	.word	0x00000330


	//----- nvinfo : EIATTR_VRC_CTA_INIT_COUNT
	.align		4
.L_592:
        /*0090*/ 	.byte	0x02, 0x4a
	.zero		1
	.zero		1


	//----- nvinfo : EIATTR_EXIT_INSTR_OFFSETS
	.align		4
        /*0094*/ 	.byte	0x04, 0x1c
        /*0096*/ 	.short	(.L_594 - .L_593)


	//   ....[0]....
.L_593:
        /*0098*/ 	.word	0x000003d0


	//   ....[1]....
        /*009c*/ 	.word	0x00000430


	//----- nvinfo : EIATTR_MAX_THREADS
	.align		4
.L_594:
        /*00a0*/ 	.byte	0x04, 0x05
        /*00a2*/ 	.short	(.L_596 - .L_595)
.L_595:
        /*00a4*/ 	.word	0x00000020
        /*00a8*/ 	.word	0x00000001
        /*00ac*/ 	.word	0x00000001


	//----- nvinfo : EIATTR_CRS_STACK_SIZE
	.align		4
.L_596:
        /*00b0*/ 	.byte	0x04, 0x1e
        /*00b2*/ 	.short	(.L_598 - .L_597)
.L_597:
        /*00b4*/ 	.word	0x00000000


	//----- nvinfo : EIATTR_CBANK_PARAM_SIZE
	.align		4
.L_598:
        /*00b8*/ 	.byte	0x03, 0x19
        /*00ba*/ 	.short	0x0018


	//----- nvinfo : EIATTR_PARAM_CBANK
	.align		4
        /*00bc*/ 	.byte	0x04, 0x0a
        /*00be*/ 	.short	(.L_600 - .L_599)
	.align		4
.L_599:
        /*00c0*/ 	.word	index@(.nv.constant0._ZN17fastertransformer20batch_topK_kernel_v2IfLi1ELi32EEEvPiPT_S1_)
        /*00c4*/ 	.short	0x0380
        /*00c6*/ 	.short	0x0018


	//----- nvinfo : EIATTR_SW_WAR
	.align		4
.L_600:
        /*00c8*/ 	.byte	0x04, 0x36
        /*00ca*/ 	.short	(.L_602 - .L_601)
.L_601:
        /*00cc*/ 	.word	0x00000008
.L_602:


//--------------------- .nv.info._ZN17fastertransformer17batch_topK_kernelIfLi1ELi256EEEvPiPT_S1_ --------------------------
	.section	.nv.info._ZN17fastertransformer17batch_topK_kernelIfLi1ELi256EEEvPiPT_S1_,"",@"SHT_CUDA_INFO"
	.sectionflags	@""
	.align	4


	//----- nvinfo : EIATTR_CUDA_API_VERSION
	.align		4
        /*0000*/ 	.byte	0x04, 0x37
        /*0002*/ 	.short	(.L_604 - .L_603)
.L_603:
        /*0004*/ 	.word	0x00000082


	//----- nvinfo : EIATTR_KPARAM_INFO
	.align		4
.L_604:
        /*0008*/ 	.byte	0x04, 0x17
        /*000a*/ 	.short	(.L_606 - .L_605)
.L_605:
        /*000c*/ 	.word	0x00000000
        /*0010*/ 	.short	0x0002
        /*0012*/ 	.short	0x0010
        /*0014*/ 	.byte	0x00, 0xf5, 0x21, 0x00


	//----- nvinfo : EIATTR_KPARAM_INFO
	.align		4
.L_606:
        /*0018*/ 	.byte	0x04, 0x17
        /*001a*/ 	.short	(.L_608 - .L_607)
.L_607:
        /*001c*/ 	.word	0x00000000
        /*0020*/ 	.short	0x0001
        /*0022*/ 	.short	0x0008
        /*0024*/ 	.byte	0x00, 0xf5, 0x21, 0x00


	//----- nvinfo : EIATTR_KPARAM_INFO
	.align		4
.L_608:
        /*0028*/ 	.byte	0x04, 0x17
        /*002a*/ 	.short	(.L_610 - .L_609)
.L_609:
        /*002c*/ 	.word	0x00000000
        /*0030*/ 	.short	0x0000
        /*0032*/ 	.short	0x0000
        /*0034*/ 	.byte	0x00, 0xf5, 0x21, 0x00


	//----- nvinfo : EIATTR_SPARSE_MMA_MASK
	.align		4
.L_610:
        /*0038*/ 	.byte	0x03, 0x50
        /*003a*/ 	.short	0x0000


	//----- nvinfo : EIATTR_MAXREG_COUNT
	.align		4
        /*003c*/ 	.byte	0x03, 0x1b
        /*003e*/ 	.short	0x00ff


	//----- nvinfo : EIATTR_MERCURY_ISA_VERSION
	.align		4
        /*0040*/ 	.byte	0x03, 0x5f
        /*0042*/ 	.short	0x0101


	//----- nvinfo : EIATTR_VRC_CTA_INIT_COUNT
	.align		4
        /*0044*/ 	.byte	0x02, 0x4a
	.zero		1
	.zero		1


	//----- nvinfo : EIATTR_EXIT_INSTR_OFFSETS
	.align		4
        /*0048*/ 	.byte	0x04, 0x1c
        /*004a*/ 	.short	(.L_612 - .L_611)


	//   ....[0]....
.L_611:
        /*004c*/ 	.word	0x00000030


	//   ....[1]....
        /*0050*/ 	.word	0x000000c0


	//----- nvinfo : EIATTR_MAX_THREADS
	.align		4
.L_612:
        /*0054*/ 	.byte	0x04, 0x05
        /*0056*/ 	.short	(.L_614 - .L_613)
.L_613:
        /*0058*/ 	.word	0x00000100
        /*005c*/ 	.word	0x00000001
        /*0060*/ 	.word	0x00000001


	//----- nvinfo : EIATTR_CBANK_PARAM_SIZE
	.align		4
.L_614:
        /*0064*/ 	.byte	0x03, 0x19
        /*0066*/ 	.short	0x0018


	//----- nvinfo : EIATTR_PARAM_CBANK
	.align		4
        /*0068*/ 	.byte	0x04, 0x0a
        /*006a*/ 	.short	(.L_616 - .L_615)
	.align		4
.L_615:
        /*006c*/ 	.word	index@(.nv.constant0._ZN17fastertransformer17batch_topK_kernelIfLi1ELi256EEEvPiPT_S1_)
        /*0070*/ 	.short	0x0380
        /*0072*/ 	.short	0x0018


	//----- nvinfo : EIATTR_SW_WAR
	.align		4
.L_616:
        /*0074*/ 	.byte	0x04, 0x36
        /*0076*/ 	.short	(.L_618 - .L_617)
.L_617:
        /*0078*/ 	.word	0x00000008
.L_618:


//--------------------- .nv.info._ZN17fastertransformer16beam_topK_kernelIfLi1ELi256EEEvPKT_PiPS1_PKbPKiiS1_f --------------------------
	.section	.nv.info._ZN17fastertransformer16beam_topK_kernelIfLi1ELi256EEEvPKT_PiPS1_PKbPKiiS1_f,"",@"SHT_CUDA_INFO"
	.sectionflags	@""
	.align	4


	//----- nvinfo : EIATTR_CUDA_API_VERSION
	.align		4
        /*0000*/ 	.byte	0x04, 0x37
        /*0002*/ 	.short	(.L_620 - .L_619)
.L_619:
        /*0004*/ 	.word	0x00000082


	//----- nvinfo : EIATTR_KPARAM_INFO
	.align		4
.L_620:
        /*0008*/ 	.byte	0x04, 0x17
        /*000a*/ 	.short	(.L_622 - .L_621)
.L_621:
        /*000c*/ 	.word	0x00000000
        /*0010*/ 	.short	0x0007
        /*0012*/ 	.short	0x0030
        /*0014*/ 	.byte	0x00, 0xf0, 0x11, 0x00


	//----- nvinfo : EIATTR_KPARAM_INFO
	.align		4
.L_622:
        /*0018*/ 	.byte	0x04, 0x17
        /*001a*/ 	.short	(.L_624 - .L_623)
.L_623:
        /*001c*/ 	.word	0x00000000
        /*0020*/ 	.short	0x0006
        /*0022*/ 	.short	0x002c
        /*0024*/ 	.byte	0x00, 0xf0, 0x11, 0x00


	//----- nvinfo : EIATTR_KPARAM_INFO
	.align		4
.L_624:
        /*0028*/ 	.byte	0x04, 0x17
        /*002a*/ 	.short	(.L_626 - .L_625)
.L_625:
        /*002c*/ 	.word	0x00000000
        /*0030*/ 	.short	0x0005
        /*0032*/ 	.short	0x0028
        /*0034*/ 	.byte	0x00, 0xf0, 0x11, 0x00


	//----- nvinfo : EIATTR_KPARAM_INFO
	.align		4
.L_626:
        /*0038*/ 	.byte	0x04, 0x17
        /*003a*/ 	.short	(.L_628 - .L_627)
.L_627:
        /*003c*/ 	.word	0x00000000
        /*0040*/ 	.short	0x0004
        /*0042*/ 	.short	0x0020
        /*0044*/ 	.byte	0x00, 0xf5, 0x21, 0x00


	//----- nvinfo : EIATTR_KPARAM_INFO
	.align		4
.L_628:
        /*0048*/ 	.byte	0x04, 0x17
        /*004a*/ 	.short	(.L_630 - .L_629)
.L_629:
        /*004c*/ 	.word	0x00000000
        /*0050*/ 	.short	0x0003
        /*0052*/ 	.short	0x0018
        /*0054*/ 	.byte	0x00, 0xf5, 0x21, 0x00


	//----- nvinfo : EIATTR_KPARAM_INFO
	.align		4
.L_630:
        /*0058*/ 	.byte	0x04, 0x17
        /*005a*/ 	.short	(.L_632 - .L_631)
.L_631:
        /*005c*/ 	.word	0x00000000
        /*0060*/ 	.short	0x0002
        /*0062*/ 	.short	0x0010
        /*0064*/ 	.byte	0x00, 0xf5, 0x21, 0x00


	//----- nvinfo : EIATTR_KPARAM_INFO
	.align		4
.L_632:
        /*0068*/ 	.byte	0x04, 0x17
        /*006a*/ 	.short	(.L_634 - .L_633)
.L_633:
        /*006c*/ 	.word	0x00000000
        /*0070*/ 	.short	0x0001
        /*0072*/ 	.short	0x0008
        /*0074*/ 	.byte	0x00, 0xf5, 0x21, 0x00


	//----- nvinfo : EIATTR_KPARAM_INFO
	.align		4
.L_634:
        /*0078*/ 	.byte	0x04, 0x17
        /*007a*/ 	.short	(.L_636 - .L_635)
.L_635:
        /*007c*/ 	.word	0x00000000
        /*0080*/ 	.short	0x0000
        /*0082*/ 	.short	0x0000
        /*0084*/ 	.byte	0x00, 0xf5, 0x21, 0x00


	//----- nvinfo : EIATTR_SPARSE_MMA_MASK
	.align		4
.L_636:
        /*0088*/ 	.byte	0x03, 0x50
        /*008a*/ 	.short	0x0000


	//----- nvinfo : EIATTR_MAXREG_COUNT
	.align		4
        /*008c*/ 	.byte	0x03, 0x1b
        /*008e*/ 	.short	0x00ff


	//----- nvinfo : EIATTR_NUM_BARRIERS
	.align		4
        /*0090*/ 	.byte	0x02, 0x4c
        /*0092*/ 	.byte	0x01
	.zero		1


	//----- nvinfo : EIATTR_MERCURY_ISA_VERSION
	.align		4
        /*0094*/ 	.byte	0x03, 0x5f
        /*0096*/ 	.short	0x0101


	//----- nvinfo : EIATTR_COOP_GROUP_MASK_REGIDS
	.align		4
        /*0098*/ 	.byte	0x04, 0x29
        /*009a*/ 	.short	(.L_638 - .L_637)


	//   ....[0]....
.L_637:
        /*009c*/ 	.word	0xffffffff


	//   ....[1]....
        /*00a0*/ 	.word	0xffffffff


	//   ....[2]....
        /*00a4*/ 	.word	0xffffffff


	//   ....[3]....
        /*00a8*/ 	.word	0xffffffff


	//   ....[4]....
        /*00ac*/ 	.word	0xffffffff


	//   ....[5]....
        /*00b0*/ 	.word	0xffffffff


	//   ....[6]....
        /*00b4*/ 	.word	0xffffffff


	//   ....[7]....
        /*00b8*/ 	.word	0xffffffff


	//   ....[8]....
        /*00bc*/ 	.word	0xffffffff


	//   ....[9]....
        /*00c0*/ 	.word	0xffffffff


	//----- nvinfo : EIATTR_COOP_GROUP_INSTR_OFFSETS
	.align		4
.L_638:
        /*00c4*/ 	.byte	0x04, 0x28
        /*00c6*/ 	.short	(.L_640 - .L_639)


	//   ....[0]....
.L_639:
        /*00c8*/ 	.word	0x00000f00


	//   ....[1]....
        /*00cc*/ 	.word	0x00000f10


	//   ....[2]....
        /*00d0*/ 	.word	0x00001000


	//   ....[3]....
        /*00d4*/ 	.word	0x00001020


	//   ....[4]....
        /*00d8*/ 	.word	0x000010c0


	//   ....[5]....
        /*00dc*/ 	.word	0x000010e0


	//   ....[6]....
        /*00e0*/ 	.word	0x00001180


	//   ....[7]....
        /*00e4*/ 	.word	0x000011a0


	//   ....[8]....
        /*00e8*/ 	.word	0x00001240


	//   ....[9]....
        /*00ec*/ 	.word	0x00001260


	//----- nvinfo : EIATTR_VRC_CTA_INIT_COUNT
	.align		4
.L_640:
        /*00f0*/ 	.byte	0x02, 0x4a
	.zero		1
	.zero		1


	//----- nvinfo : EIATTR_EXIT_INSTR_OFFSETS
	.align		4
        /*00f4*/ 	.byte	0x04, 0x1c
        /*00f6*/ 	.short	(.L_642 - .L_641)


	//   ....[0]....
.L_641:
        /*00f8*/ 	.word	0x00001740


	//   ....[1]....
        /*00fc*/ 	.word	0x000017d0


	//----- nvinfo : EIATTR_MAX_THREADS
	.align		4
.L_642:
        /*0100*/ 	.byte	0x04, 0x05
        /*0102*/ 	.short	(.L_644 - .L_643)
.L_643:
        /*0104*/ 	.word	0x00000100
        /*0108*/ 	.word	0x00000001
        /*010c*/ 	.word	0x00000001


	//----- nvinfo : EIATTR_CRS_STACK_SIZE
	.align		4
.L_644:
        /*0110*/ 	.byte	0x04, 0x1e
        /*0112*/ 	.short	(.L_646 - .L_645)
.L_645:
        /*0114*/ 	.word	0x00000000


	//----- nvinfo : EIATTR_CBANK_PARAM_SIZE
	.align		4
.L_646:
        /*0118*/ 	.byte	0x03, 0x19
        /*011a*/ 	.short	0x0034


	//----- nvinfo : EIATTR_PARAM_CBANK
	.align		4
        /*011c*/ 	.byte	0x04, 0x0a
        /*011e*/ 	.short	(.L_648 - .L_647)
	.align		4
.L_647:
        /*0120*/ 	.word	index@(.nv.constant0._ZN17fastertransformer16beam_topK_kernelIfLi1ELi256EEEvPKT_PiPS1_PKbPKiiS1_f)
        /*0124*/ 	.short	0x0380
        /*0126*/ 	.short	0x0034


	//----- nvinfo : EIATTR_SW_WAR
	.align		4
.L_648:
        /*0128*/ 	.byte	0x04, 0x36
        /*012a*/ 	.short	(.L_650 - .L_649)
.L_649:
        /*012c*/ 	.word	0x00000008
.L_650:


//--------------------- .nv.info._ZN17fastertransformer25topk_stage_2_opt2_generalIfLi128ELi1EEEvPKiPT_PiNS_14BeamHypothesesES2_ii --------------------------
	.section	.nv.info._ZN17fastertransformer25topk_stage_2_opt2_generalIfLi128ELi1EEEvPKiPT_PiNS_14BeamHypothesesES2_ii,"",@"SHT_CUDA_INFO"
	.sectionflags	@""
	.align	4


	//----- nvinfo : EIATTR_CUDA_API_VERSION
	.align		4
        /*0000*/ 	.byte	0x04, 0x37
        /*0002*/ 	.short	(.L_652 - .L_651)
.L_651:
        /*0004*/ 	.word	0x00000082


	//----- nvinfo : EIATTR_KPARAM_INFO
	.align		4
.L_652:
        /*0008*/ 	.byte	0x04, 0x17
        /*000a*/ 	.short	(.L_654 - .L_653)
.L_653:
        /*000c*/ 	.word	0x00000000
        /*0010*/ 	.short	0x0006
        /*0012*/ 	.short	0x00ac
        /*0014*/ 	.byte	0x00, 0xf0, 0x11, 0x00


	//----- nvinfo : EIATTR_KPARAM_INFO
	.align		4
.L_654:
        /*0018*/ 	.byte	0x04, 0x17
        /*001a*/ 	.short	(.L_656 - .L_655)
.L_655:
        /*001c*/ 	.word	0x00000000
        /*0020*/ 	.short	0x0005
        /*0022*/ 	.short	0x00a8
        /*0024*/ 	.byte	0x00, 0xf0, 0x11, 0x00


	//----- nvinfo : EIATTR_KPARAM_INFO
	.align		4
.L_656:
        /*0028*/ 	.byte	0x04, 0x17
        /*002a*/ 	.short	(.L_658 - .L_657)
.L_657:
        /*002c*/ 	.word	0x00000000
        /*0030*/ 	.short	0x0004
        /*0032*/ 	.short	0x00a0
        /*0034*/ 	.byte	0x00, 0xf5, 0x21, 0x00


	//----- nvinfo : EIATTR_KPARAM_INFO
	.align		4
.L_658:
        /*0038*/ 	.byte	0x04, 0x17
        /*003a*/ 	.short	(.L_660 - .L_659)
.L_659:
        /*003c*/ 	.word	0x00000000
        /*0040*/ 	.short	0x0003
        /*0042*/ 	.short	0x0018
        /*0044*/ 	.byte	0x00, 0xf0, 0x21, 0x02


	//----- nvinfo : EIATTR_KPARAM_INFO
	.align		4
.L_660:
        /*0048*/ 	.byte	0x04, 0x17
        /*004a*/ 	.short	(.L_662 - .L_661)
.L_661:
        /*004c*/ 	.word	0x00000000
        /*0050*/ 	.short	0x0002
        /*0052*/ 	.short	0x0010
        /*0054*/ 	.byte	0x00, 0xf5, 0x21, 0x00


	//----- nvinfo : EIATTR_KPARAM_INFO
	.align		4
.L_662:
        /*0058*/ 	.byte	0x04, 0x17
        /*005a*/ 	.short	(.L_664 - .L_663)
.L_663:
        /*005c*/ 	.word	0x00000000
        /*0060*/ 	.short	0x0001
        /*0062*/ 	.short	0x0008
        /*0064*/ 	.byte	0x00, 0xf5, 0x21, 0x00


	//----- nvinfo : EIATTR_KPARAM_INFO
	.align		4
.L_664:
        /*0068*/ 	.byte	0x04, 0x17
        /*006a*/ 	.short	(.L_666 - .L_665)
.L_665:
        /*006c*/ 	.word	0x00000000
        /*0070*/ 	.short	0x0000
        /*0072*/ 	.short	0x0000
        /*0074*/ 	.byte	0x00, 0xf5, 0x21, 0x00


	//----- nvinfo : EIATTR_SPARSE_MMA_MASK
	.align		4
.L_666:
        /*0078*/ 	.byte	0x03, 0x50
        /*007a*/ 	.short	0x0000


	//----- nvinfo : EIATTR_MAXREG_COUNT
	.align		4
        /*007c*/ 	.byte	0x03, 0x1b
        /*007e*/ 	.short	0x00ff


	//----- nvinfo : EIATTR_NUM_BARRIERS
	.align		4
        /*0080*/ 	.byte	0x02, 0x4c
        /*0082*/ 	.byte	0x01
	.zero		1


	//----- nvinfo : EIATTR_MERCURY_ISA_VERSION
	.align		4
        /*0084*/ 	.byte	0x03, 0x5f
        /*0086*/ 	.short	0x0101


	//----- nvinfo : EIATTR_COOP_GROUP_MASK_REGIDS
	.align		4
        /*0088*/ 	.byte	0x04, 0x29
        /*008a*/ 	.short	(.L_668 - .L_667)


	//   ....[0]....
.L_667:
        /*008c*/ 	.word	0xffffffff


	//   ....[1]....
        /*0090*/ 	.word	0xffffffff


	//   ....[2]....
        /*0094*/ 	.word	0xffffffff


	//   ....[3]....
        /*0098*/ 	.word	0xffffffff


	//   ....[4]....
        /*009c*/ 	.word	0xffffffff


	//   ....[5]....
        /*00a0*/ 	.word	0xffffffff


	//   ....[6]....
        /*00a4*/ 	.word	0xffffffff


	//   ....[7]....
        /*00a8*/ 	.word	0xffffffff


	//   ....[8]....
        /*00ac*/ 	.word	0xffffffff


	//   ....[9]....
        /*00b0*/ 	.word	0xffffffff


	//   ....[10]....
        /*00b4*/ 	.word	0x05000012


	//   ....[11]....
        /*00b8*/ 	.word	0x05000012


	//   ....[12]....
        /*00bc*/ 	.word	0x05000012


	//   ....[13]....
        /*00c0*/ 	.word	0x05000012


	//   ....[14]....
        /*00c4*/ 	.word	0x05000012


	//   ....[15]....
        /*00c8*/ 	.word	0x05000012


	//   ....[16]....
        /*00cc*/ 	.word	0x05000012


	//   ....[17]....
        /*00d0*/ 	.word	0x05000012


	//   ....[18]....
        /*00d4*/ 	.word	0x05000012


	//   ....[19]....
        /*00d8*/ 	.word	0x05000012


	//----- nvinfo : EIATTR_COOP_GROUP_INSTR_OFFSETS
	.align		4
.L_668:
        /*00dc*/ 	.byte	0x04, 0x28
        /*00de*/ 	.short	(.L_670 - .L_669)


	//   ....[0]....
.L_669:
        /*00e0*/ 	.word	0x00000f70


	//   ....[1]....
        /*00e4*/ 	.word	0x00000f80


	//   ....[2]....
        /*00e8*/ 	.word	0x00000fd0


	//   ....[3]....
        /*00ec*/ 	.word	0x00000fe0


	//   ....[4]....
        /*00f0*/ 	.word	0x00001030


	//   ....[5]....
        /*00f4*/ 	.word	0x00001040


	//   ....[6]....
        /*00f8*/ 	.word	0x00001090


	//   ....[7]....
        /*00fc*/ 	.word	0x000010a0


	//   ....[8]....
        /*0100*/ 	.word	0x000010f0


	//   ....[9]....
        /*0104*/ 	.word	0x00001100


	//   ....[10]....
        /*0108*/ 	.word	0x00003770


	//   ....[11]....
        /*010c*/ 	.word	0x000037c0


	//   ....[12]....
        /*0110*/ 	.word	0x00003860


	//   ....[13]....
        /*0114*/ 	.word	0x000038b0


	//   ....[14]....
        /*0118*/ 	.word	0x00003950


	//   ....[15]....
        /*011c*/ 	.word	0x000039a0


	//   ....[16]....
        /*0120*/ 	.word	0x00003a40


	//   ....[17]....
        /*0124*/ 	.word	0x00003a90


	//   ....[18]....
        /*0128*/ 	.word	0x00003b30


	//   ....[19]....
        /*012c*/ 	.word	0x00003b80


	//----- nvinfo : EIATTR_VRC_CTA_INIT_COUNT
	.align		4
.L_670:
        /*0130*/ 	.byte	0x02, 0x4a
	.zero		1
	.zero		1


	//----- nvinfo : EIATTR_EXIT_INSTR_OFFSETS
	.align		4
        /*0134*/ 	.byte	0x04, 0x1c
        /*0136*/ 	.short	(.L_672 - .L_671)


	//   ....[0]....
.L_671:
        /*0138*/ 	.word	0x00000250


	//   ....[1]....
        /*013c*/ 	.word	0x00003640


	//   ....[2]....
        /*0140*/ 	.word	0x00003710


	//----- nvinfo : EIATTR_CRS_STACK_SIZE
	.align		4
.L_672:
        /*0144*/ 	.byte	0x04, 0x1e
        /*0146*/ 	.short	(.L_674 - .L_673)
.L_673:
        /*0148*/ 	.word	0x00000000


	//----- nvinfo : EIATTR_CBANK_PARAM_SIZE
	.align		4
.L_674:
        /*014c*/ 	.byte	0x03, 0x19
        /*014e*/ 	.short	0x00b0


	//----- nvinfo : EIATTR_PARAM_CBANK
	.align		4
        /*0150*/ 	.byte	0x04, 0x0a
        /*0152*/ 	.short	(.L_676 - .L_675)
	.align		4
.L_675:
        /*0154*/ 	.word	index@(.nv.constant0._ZN17fastertransformer25topk_stage_2_opt2_generalIfLi128ELi1EEEvPKiPT_PiNS_14BeamHypothesesES2_ii)
        /*0158*/ 	.short	0x0380
        /*015a*/ 	.short	0x00b0


	//----- nvinfo : EIATTR_SW_WAR
	.align		4
.L_676:
        /*015c*/ 	.byte	0x04, 0x36
        /*015e*/ 	.short	(.L_678 - .L_677)
.L_677:
        /*0160*/ 	.word	0x00000008
.L_678:


//--------------------- .nv.info._ZN17fastertransformer25topk_stage_1_opt2_generalIfLi128ELi1EEEvPKT_PS1_PiS4_PKbPKiiif --------------------------
	.section	.nv.info._ZN17fastertransformer25topk_stage_1_opt2_generalIfLi128ELi1EEEvPKT_PS1_PiS4_PKbPKiiif,"",@"SHT_CUDA_INFO"
	.sectionflags	@""
	.align	4


	//----- nvinfo : EIATTR_CUDA_API_VERSION
	.align		4
        /*0000*/ 	.byte	0x04, 0x37
        /*0002*/ 	.short	(.L_680 - .L_679)
.L_679:
        /*0004*/ 	.word	0x00000082


	//----- nvinfo : EIATTR_KPARAM_INFO
	.align		4
.L_680:
        /*0008*/ 	.byte	0x04, 0x17
        /*000a*/ 	.short	(.L_682 - .L_681)
.L_681:
        /*000c*/ 	.word	0x00000000
        /*0010*/ 	.short	0x0008
        /*0012*/ 	.short	0x0038
        /*0014*/ 	.byte	0x00, 0xf0, 0x11, 0x00


	//----- nvinfo : EIATTR_KPARAM_INFO
	.align		4
.L_682:
        /*0018*/ 	.byte	0x04, 0x17
        /*001a*/ 	.short	(.L_684 - .L_683)
.L_683:
        /*001c*/ 	.word	0x00000000
        /*0020*/ 	.short	0x0007
        /*0022*/ 	.short	0x0034
        /*0024*/ 	.byte	0x00, 0xf0, 0x11, 0x00


	//----- nvinfo : EIATTR_KPARAM_INFO
	.align		4
.L_684:
        /*0028*/ 	.byte	0x04, 0x17
        /*002a*/ 	.short	(.L_686 - .L_685)
.L_685:
        /*002c*/ 	.word	0x00000000
        /*0030*/ 	.short	0x0006
        /*0032*/ 	.short	0x0030
        /*0034*/ 	.byte	0x00, 0xf0, 0x11, 0x00


	//----- nvinfo : EIATTR_KPARAM_INFO
	.align		4
.L_686:
        /*0038*/ 	.byte	0x04, 0x17
        /*003a*/ 	.short	(.L_688 - .L_687)
.L_687:
        /*003c*/ 	.word	0x00000000
        /*0040*/ 	.short	0x0005
        /*0042*/ 	.short	0x0028
        /*0044*/ 	.byte	0x00, 0xf5, 0x21, 0x00


	//----- nvinfo : EIATTR_KPARAM_INFO
	.align		4
.L_688:
        /*0048*/ 	.byte	0x04, 0x17
        /*004a*/ 	.short	(.L_690 - .L_689)
.L_689:
        /*004c*/ 	.word	0x00000000
        /*0050*/ 	.short	0x0004
        /*0052*/ 	.short	0x0020
        /*0054*/ 	.byte	0x00, 0xf5, 0x21, 0x00


	//----- nvinfo : EIATTR_KPARAM_INFO
	.align		4
.L_690:
        /*0058*/ 	.byte	0x04, 0x17
        /*005a*/ 	.short	(.L_692 - .L_691)
.L_691:
        /*005c*/ 	.word	0x00000000
        /*0060*/ 	.short	0x0003
        /*0062*/ 	.short	0x0018
        /*0064*/ 	.byte	0x00, 0xf5, 0x21, 0x00


	//----- nvinfo : EIATTR_KPARAM_INFO
	.align		4
.L_692:
        /*0068*/ 	.byte	0x04, 0x17
        /*006a*/ 	.short	(.L_694 - .L_693)
.L_693:
        /*006c*/ 	.word	0x00000000
        /*0070*/ 	.short	0x0002
        /*0072*/ 	.short	0x0010
        /*0074*/ 	.byte	0x00, 0xf5, 0x21, 0x00


	//----- nvinfo : EIATTR_KPARAM_INFO
	.align		4
.L_694:
        /*0078*/ 	.byte	0x04, 0x17
        /*007a*/ 	.short	(.L_696 - .L_695)
.L_695:
        /*007c*/ 	.word	0x00000000
        /*0080*/ 	.short	0x0001
        /*0082*/ 	.short	0x0008
        /*0084*/ 	.byte	0x00, 0xf5, 0x21, 0x00


	//----- nvinfo : EIATTR_KPARAM_INFO
	.align		4
.L_696:
        /*0088*/ 	.byte	0x04, 0x17
        /*008a*/ 	.short	(.L_698 - .L_697)
.L_697:
        /*008c*/ 	.word	0x00000000
        /*0090*/ 	.short	0x0000
        /*0092*/ 	.short	0x0000
        /*0094*/ 	.byte	0x00, 0xf5, 0x21, 0x00


	//----- nvinfo : EIATTR_SPARSE_MMA_MASK
	.align		4
.L_698:
        /*0098*/ 	.byte	0x03, 0x50
        /*009a*/ 	.short	0x0000


	//----- nvinfo : EIATTR_MAXREG_COUNT
	.align		4
        /*009c*/ 	.byte	0x03, 0x1b
        /*009e*/ 	.short	0x00ff


	//----- nvinfo : EIATTR_NUM_BARRIERS
	.align		4
        /*00a0*/ 	.byte	0x02, 0x4c
        /*00a2*/ 	.byte	0x01
	.zero		1


	//----- nvinfo : EIATTR_MERCURY_ISA_VERSION
	.align		4
        /*00a4*/ 	.byte	0x03, 0x5f
        /*00a6*/ 	.short	0x0101


	//----- nvinfo : EIATTR_COOP_GROUP_MASK_REGIDS
	.align		4
        /*00a8*/ 	.byte	0x04, 0x29
        /*00aa*/ 	.short	(.L_700 - .L_699)


	//   ....[0]....
.L_699:
        /*00ac*/ 	.word	0xffffffff


	//   ....[1]....
        /*00b0*/ 	.word	0xffffffff


	//   ....[2]....
        /*00b4*/ 	.word	0xffffffff


	//   ....[3]....
        /*00b8*/ 	.word	0xffffffff


	//   ....[4]....
        /*00bc*/ 	.word	0xffffffff


	//   ....[5]....
        /*00c0*/ 	.word	0xffffffff


	//   ....[6]....
        /*00c4*/ 	.word	0xffffffff


	//   ....[7]....
        /*00c8*/ 	.word	0xffffffff


	//   ....[8]....
        /*00cc*/ 	.word	0xffffffff


	//   ....[9]....
        /*00d0*/ 	.word	0xffffffff


	//----- nvinfo : EIATTR_COOP_GROUP_INSTR_OFFSETS
	.align		4
.L_700:
        /*00d4*/ 	.byte	0x04, 0x28
        /*00d6*/ 	.short	(.L_702 - .L_701)


	//   ....[0]....
.L_701:
        /*00d8*/ 	.word	0x00001020


	//   ....[1]....
        /*00dc*/ 	.word	0x00001040


	//   ....[2]....
        /*00e0*/ 	.word	0x00001090


	//   ....[3]....
        /*00e4*/ 	.word	0x000010a0


	//   ....[4]....
        /*00e8*/ 	.word	0x00001100


	//   ....[5]....
        /*00ec*/ 	.word	0x00001110


	//   ....[6]....
        /*00f0*/ 	.word	0x00001160


	//   ....[7]....
        /*00f4*/ 	.word	0x00001170


	//   ....[8]....
        /*00f8*/ 	.word	0x000011c0


	//   ....[9]....
        /*00fc*/ 	.word	0x000011d0


	//----- nvinfo : EIATTR_VRC_CTA_INIT_COUNT
	.align		4
.L_702:
        /*0100*/ 	.byte	0x02, 0x4a
	.zero		1
	.zero		1


	//----- nvinfo : EIATTR_EXIT_INSTR_OFFSETS
	.align		4
        /*0104*/ 	.byte	0x04, 0x1c
        /*0106*/ 	.short	(.L_704 - .L_703)


	//   ....[0]....
.L_703:
        /*0108*/ 	.word	0x00000340


	//   ....[1]....
        /*010c*/ 	.word	0x00001450


	//----- nvinfo : EIATTR_CRS_STACK_SIZE
	.align		4
.L_704:
        /*0110*/ 	.byte	0x04, 0x1e
        /*0112*/ 	.short	(.L_706 - .L_705)
.L_705:
        /*0114*/ 	.word	0x00000000


	//----- nvinfo : EIATTR_CBANK_PARAM_SIZE
	.align		4
.L_706:
        /*0118*/ 	.byte	0x03, 0x19
        /*011a*/ 	.short	0x003c


	//----- nvinfo : EIATTR_PARAM_CBANK
	.align		4
        /*011c*/ 	.byte	0x04, 0x0a
        /*011e*/ 	.short	(.L_708 - .L_707)
	.align		4
.L_707:
        /*0120*/ 	.word	index@(.nv.constant0._ZN17fastertransformer25topk_stage_1_opt2_generalIfLi128ELi1EEEvPKT_PS1_PiS4_PKbPKiiif)
        /*0124*/ 	.short	0x0380
        /*0126*/ 	.short	0x003c


	//----- nvinfo : EIATTR_SW_WAR
	.align		4
.L_708:
        /*0128*/ 	.byte	0x04, 0x36
        /*012a*/ 	.short	(.L_710 - .L_709)
.L_709:
        /*012c*/ 	.word	0x00000008
.L_710:


//--------------------- .nv.info._ZN17fastertransformer17topk_stage_2_opt3IfLi256ELi1EEEvPKiPT_PiNS_14BeamHypothesesES2_ii --------------------------
	.section	.nv.info._ZN17fastertransformer17topk_stage_2_opt3IfLi256ELi1EEEvPKiPT_PiNS_14BeamHypothesesES2_ii,"",@"SHT_CUDA_INFO"
	.sectionflags	@""
	.align	4


	//----- nvinfo : EIATTR_CUDA_API_VERSION
	.align		4
        /*0000*/ 	.byte	0x04, 0x37
        /*0002*/ 	.short	(.L_712 - .L_711)
.L_711:
        /*0004*/ 	.word	0x00000082


	//----- nvinfo : EIATTR_KPARAM_INFO
	.align		4
.L_712:
        /*0008*/ 	.byte	0x04, 0x17
        /*000a*/ 	.short	(.L_714 - .L_713)
.L_713:
        /*000c*/ 	.word	0x00000000
        /*0010*/ 	.short	0x0006
        /*0012*/ 	.short	0x00ac
        /*0014*/ 	.byte	0x00, 0xf0, 0x11, 0x00


	//----- nvinfo : EIATTR_KPARAM_INFO
	.align		4
.L_714:
        /*0018*/ 	.byte	0x04, 0x17
        /*001a*/ 	.short	(.L_716 - .L_715)
.L_715:
        /*001c*/ 	.word	0x00000000
        /*0020*/ 	.short	0x0005
        /*0022*/ 	.short	0x00a8
        /*0024*/ 	.byte	0x00, 0xf0, 0x11, 0x00


	//----- nvinfo : EIATTR_KPARAM_INFO
	.align		4
.L_716:
        /*0028*/ 	.byte	0x04, 0x17
        /*002a*/ 	.short	(.L_718 - .L_717)
.L_717:
        /*002c*/ 	.word	0x00000000
        /*0030*/ 	.short	0x0004
        /*0032*/ 	.short	0x00a0
        /*0034*/ 	.byte	0x00, 0xf5, 0x21, 0x00


	//----- nvinfo : EIATTR_KPARAM_INFO
	.align		4
.L_718:
        /*0038*/ 	.byte	0x04, 0x17
        /*003a*/ 	.short	(.L_720 - .L_719)
.L_719:
        /*003c*/ 	.word	0x00000000
        /*0040*/ 	.short	0x0003
        /*0042*/ 	.short	0x0018
        /*0044*/ 	.byte	0x00, 0xf0, 0x21, 0x02


	//----- nvinfo : EIATTR_KPARAM_INFO
	.align		4
.L_720:
        /*0048*/ 	.byte	0x04, 0x17
        /*004a*/ 	.short	(.L_722 - .L_721)
.L_721:
        /*004c*/ 	.word	0x00000000
        /*0050*/ 	.short	0x0002
        /*0052*/ 	.short	0x0010
        /*0054*/ 	.byte	0x00, 0xf5, 0x21, 0x00


	//----- nvinfo : EIATTR_KPARAM_INFO
	.align		4
.L_722:
        /*0058*/ 	.byte	0x04, 0x17
        /*005a*/ 	.short	(.L_724 - .L_723)
.L_723:
        /*005c*/ 	.word	0x00000000
        /*0060*/ 	.short	0x0001
        /*0062*/ 	.short	0x0008
        /*0064*/ 	.byte	0x00, 0xf5, 0x21, 0x00


	//----- nvinfo : EIATTR_KPARAM_INFO
	.align		4
.L_724:
        /*0068*/ 	.byte	0x04, 0x17
        /*006a*/ 	.short	(.L_726 - .L_725)
.L_725:
        /*006c*/ 	.word	0x00000000
        /*0070*/ 	.short	0x0000
        /*0072*/ 	.short	0x0000
        /*0074*/ 	.byte	0x00, 0xf5, 0x21, 0x00


	//----- nvinfo : EIATTR_SPARSE_MMA_MASK
	.align		4
.L_726:
        /*0078*/ 	.byte	0x03, 0x50
        /*007a*/ 	.short	0x0000


	//----- nvinfo : EIATTR_MAXREG_COUNT
	.align		4
        /*007c*/ 	.byte	0x03, 0x1b
        /*007e*/ 	.short	0x00ff


	//----- nvinfo : EIATTR_NUM_BARRIERS
	.align		4
        /*0080*/ 	.byte	0x02, 0x4c
        /*0082*/ 	.byte	0x01
	.zero		1


	//----- nvinfo : EIATTR_MERCURY_ISA_VERSION
	.align		4
        /*0084*/ 	.byte	0x03, 0x5f
        /*0086*/ 	.short	0x0101


	//----- nvinfo : EIATTR_COOP_GROUP_MASK_REGIDS
	.align		4
        /*0088*/ 	.byte	0x04, 0x29
        /*008a*/ 	.short	(.L_728 - .L_727)


	//   ....[0]....
.L_727:
        /*008c*/ 	.word	0xffffffff


	//   ....[1]....
        /*0090*/ 	.word	0xffffffff


	//   ....[2]....
        /*0094*/ 	.word	0xffffffff


	//   ....[3]....
        /*0098*/ 	.word	0xffffffff


	//   ....[4]....
        /*009c*/ 	.word	0xffffffff


	//   ....[5]....
        /*00a0*/ 	.word	0xffffffff


	//   ....[6]....
        /*00a4*/ 	.word	0xffffffff


	//   ....[7]....
        /*00a8*/ 	.word	0xffffffff


	//   ....[8]....
        /*00ac*/ 	.word	0xffffffff


	//   ....[9]....
        /*00b0*/ 	.word	0xffffffff


	//   ....[10]....
        /*00b4*/ 	.word	0x0500000e


	//   ....[11]....
        /*00b8*/ 	.word	0x0500000e


	//   ....[12]....
        /*00bc*/ 	.word	0x0500000e


	//   ....[13]....
        /*00c0*/ 	.word	0x0500000e


	//   ....[14]....
        /*00c4*/ 	.word	0x0500000e


	//   ....[15]....
        /*00c8*/ 	.word	0x0500000e


	//   ....[16]....
        /*00cc*/ 	.word	0x0500000e


	//   ....[17]....
        /*00d0*/ 	.word	0x0500000e


	//   ....[18]....
        /*00d4*/ 	.word	0x0500000e


	//   ....[19]....
        /*00d8*/ 	.word	0x0500000e


	//----- nvinfo : EIATTR_COOP_GROUP_INSTR_OFFSETS
	.align		4
.L_728:
        /*00dc*/ 	.byte	0x04, 0x28
        /*00de*/ 	.short	(.L_730 - .L_729)


	//   ....[0]....
.L_729:
        /*00e0*/ 	.word	0x00000f70


	//   ....[1]....
        /*00e4*/ 	.word	0x00000f80


	//   ....[2]....
        /*00e8*/ 	.word	0x00000fd0


	//   ....[3]....
        /*00ec*/ 	.word	0x00000fe0


	//   ....[4]....
        /*00f0*/ 	.word	0x00001030


	//   ....[5]....
        /*00f4*/ 	.word	0x00001040


	//   ....[6]....
        /*00f8*/ 	.word	0x00001090


	//   ....[7]....
        /*00fc*/ 	.word	0x000010a0


	//   ....[8]....
        /*0100*/ 	.word	0x000010f0


	//   ....[9]....
        /*0104*/ 	.word	0x00001100


	//   ....[10]....
        /*0108*/ 	.word	0x00003830


	//   ....[11]....
        /*010c*/ 	.word	0x00003880


	//   ....[12]....
        /*0110*/ 	.word	0x00003920


	//   ....[13]....
        /*0114*/ 	.word	0x00003970


	//   ....[14]....
        /*0118*/ 	.word	0x00003a10


	//   ....[15]....
        /*011c*/ 	.word	0x00003a60


	//   ....[16]....
        /*0120*/ 	.word	0x00003b00


	//   ....[17]....
        /*0124*/ 	.word	0x00003b50


	//   ....[18]....
        /*0128*/ 	.word	0x00003bf0


	//   ....[19]....
        /*012c*/ 	.word	0x00003c40


	//----- nvinfo : EIATTR_VRC_CTA_INIT_COUNT
	.align		4
.L_730:
        /*0130*/ 	.byte	0x02, 0x4a
	.zero		1
	.zero		1


	//----- nvinfo : EIATTR_EXIT_INSTR_OFFSETS
	.align		4
        /*0134*/ 	.byte	0x04, 0x1c
        /*0136*/ 	.short	(.L_732 - .L_731)


	//   ....[0]....
.L_731:
        /*0138*/ 	.word	0x00000250


	//   ....[1]....
        /*013c*/ 	.word	0x00003700


	//   ....[2]....
        /*0140*/ 	.word	0x000037d0


	//----- nvinfo : EIATTR_CRS_STACK_SIZE
	.align		4
.L_732:
        /*0144*/ 	.byte	0x04, 0x1e
        /*0146*/ 	.short	(.L_734 - .L_733)
.L_733:
        /*0148*/ 	.word	0x00000000


	//----- nvinfo : EIATTR_CBANK_PARAM_SIZE
	.align		4
.L_734:
        /*014c*/ 	.byte	0x03, 0x19
        /*014e*/ 	.short	0x00b0


	//----- nvinfo : EIATTR_PARAM_CBANK
	.align		4
        /*0150*/ 	.byte	0x04, 0x0a
        /*0152*/ 	.short	(.L_736 - .L_735)
	.align		4
.L_735:
        /*0154*/ 	.word	index@(.nv.constant0._ZN17fastertransformer17topk_stage_2_opt3IfLi256ELi1EEEvPKiPT_PiNS_14BeamHypothesesES2_ii)
        /*0158*/ 	.short	0x0380
        /*015a*/ 	.short	0x00b0


	//----- nvinfo : EIATTR_SW_WAR
	.align		4
.L_736:
        /*015c*/ 	.byte	0x04, 0x36
        /*015e*/ 	.short	(.L_738 - .L_737)
.L_737:
        /*0160*/ 	.word	0x00000008
.L_738:


//--------------------- .nv.info._ZN17fastertransformer17topk_stage_2_opt3IfLi128ELi1EEEvPKiPT_PiNS_14BeamHypothesesES2_ii --------------------------
	.section	.nv.info._ZN17fastertransformer17topk_stage_2_opt3IfLi128ELi1EEEvPKiPT_PiNS_14BeamHypothesesES2_ii,"",@"SHT_CUDA_INFO"
	.sectionflags	@""
	.align	4


	//----- nvinfo : EIATTR_CUDA_API_VERSION
	.align		4
        /*0000*/ 	.byte	0x04, 0x37
        /*0002*/ 	.short	(.L_740 - .L_739)
.L_739:
        /*0004*/ 	.word	0x00000082


	//----- nvinfo : EIATTR_KPARAM_INFO
	.align		4
.L_740:
        /*0008*/ 	.byte	0x04, 0x17
        /*000a*/ 	.short	(.L_742 - .L_741)
.L_741:
        /*000c*/ 	.word	0x00000000
        /*0010*/ 	.short	0x0006
        /*0012*/ 	.short	0x00ac
        /*0014*/ 	.byte	0x00, 0xf0, 0x11, 0x00


	//----- nvinfo : EIATTR_KPARAM_INFO
	.align		4
.L_742:
        /*0018*/ 	.byte	0x04, 0x17
        /*001a*/ 	.short	(.L_744 - .L_743)
.L_743:
        /*001c*/ 	.word	0x00000000
        /*0020*/ 	.short	0x0005
        /*0022*/ 	.short	0x00a8
        /*0024*/ 	.byte	0x00, 0xf0, 0x11, 0x00


	//----- nvinfo : EIATTR_KPARAM_INFO
	.align		4
.L_744:
        /*0028*/ 	.byte	0x04, 0x17
        /*002a*/ 	.short	(.L_746 - .L_745)
.L_745:
        /*002c*/ 	.word	0x00000000
        /*0030*/ 	.short	0x0004
        /*0032*/ 	.short	0x00a0
        /*0034*/ 	.byte	0x00, 0xf5, 0x21, 0x00


	//----- nvinfo : EIATTR_KPARAM_INFO
	.align		4
.L_746:
        /*0038*/ 	.byte	0x04, 0x17
        /*003a*/ 	.short	(.L_748 - .L_747)
.L_747:
        /*003c*/ 	.word	0x00000000
        /*0040*/ 	.short	0x0003
        /*0042*/ 	.short	0x0018
        /*0044*/ 	.byte	0x00, 0xf0, 0x21, 0x02


	//----- nvinfo : EIATTR_KPARAM_INFO
	.align		4
.L_748:
        /*0048*/ 	.byte	0x04, 0x17
        /*004a*/ 	.short	(.L_750 - .L_749)
.L_749:
        /*004c*/ 	.word	0x00000000
        /*0050*/ 	.short	0x0002
        /*0052*/ 	.short	0x0010
        /*0054*/ 	.byte	0x00, 0xf5, 0x21, 0x00


	//----- nvinfo : EIATTR_KPARAM_INFO
	.align		4
.L_750:
        /*0058*/ 	.byte	0x04, 0x17
        /*005a*/ 	.short	(.L_752 - .L_751)
.L_751:
        /*005c*/ 	.word	0x00000000
        /*0060*/ 	.short	0x0001
        /*0062*/ 	.short	0x0008
        /*0064*/ 	.byte	0x00, 0xf5, 0x21, 0x00


	//----- nvinfo : EIATTR_KPARAM_INFO
	.align		4
.L_752:
        /*0068*/ 	.byte	0x04, 0x17
        /*006a*/ 	.short	(.L_754 - .L_753)
.L_753:
        /*006c*/ 	.word	0x00000000
        /*0070*/ 	.short	0x0000
        /*0072*/ 	.short	0x0000
        /*0074*/ 	.byte	0x00, 0xf5, 0x21, 0x00


	//----- nvinfo : EIATTR_SPARSE_MMA_MASK
	.align		4
.L_754:
        /*0078*/ 	.byte	0x03, 0x50
        /*007a*/ 	.short	0x0000


	//----- nvinfo : EIATTR_MAXREG_COUNT
	.align		4
        /*007c*/ 	.byte	0x03, 0x1b
        /*007e*/ 	.short	0x00ff


	//----- nvinfo : EIATTR_NUM_BARRIERS
	.align		4
        /*0080*/ 	.byte	0x02, 0x4c
        /*0082*/ 	.byte	0x01
	.zero		1


	//----- nvinfo : EIATTR_MERCURY_ISA_VERSION
	.align		4
        /*0084*/ 	.byte	0x03, 0x5f
        /*0086*/ 	.short	0x0101


	//----- nvinfo : EIATTR_COOP_GROUP_MASK_REGIDS
	.align		4
        /*0088*/ 	.byte	0x04, 0x29
        /*008a*/ 	.short	(.L_756 - .L_755)


	//   ....[0]....
.L_755:
        /*008c*/ 	.word	0xffffffff


	//   ....[1]....
        /*0090*/ 	.word	0xffffffff


	//   ....[2]....
        /*0094*/ 	.word	0xffffffff


	//   ....[3]....
        /*0098*/ 	.word	0xffffffff


	//   ....[4]....
        /*009c*/ 	.word	0xffffffff


	//   ....[5]....
        /*00a0*/ 	.word	0xffffffff


	//   ....[6]....
        /*00a4*/ 	.word	0xffffffff


	//   ....[7]....
        /*00a8*/ 	.word	0xffffffff


	//   ....[8]....
        /*00ac*/ 	.word	0xffffffff


	//   ....[9]....
        /*00b0*/ 	.word	0xffffffff


	//   ....[10]....
        /*00b4*/ 	.word	0x05000012


	//   ....[11]....
        /*00b8*/ 	.word	0x05000012


	//   ....[12]....
        /*00bc*/ 	.word	0x05000012


	//   ....[13]....
        /*00c0*/ 	.word	0x05000012


	//   ....[14]....
        /*00c4*/ 	.word	0x05000012


	//   ....[15]....
        /*00c8*/ 	.word	0x05000012


	//   ....[16]....
        /*00cc*/ 	.word	0x05000012


	//   ....[17]....
        /*00d0*/ 	.word	0x05000012


	//   ....[18]....
        /*00d4*/ 	.word	0x05000012


	//   ....[19]....
        /*00d8*/ 	.word	0x05000012


	//----- nvinfo : EIATTR_COOP_GROUP_INSTR_OFFSETS
	.align		4
.L_756:
        /*00dc*/ 	.byte	0x04, 0x28
        /*00de*/ 	.short	(.L_758 - .L_757)


	//   ....[0]....
.L_757:
        /*00e0*/ 	.word	0x00000f70


	//   ....[1]....
        /*00e4*/ 	.word	0x00000f80


	//   ....[2]....
        /*00e8*/ 	.word	0x00000fd0


	//   ....[3]....
        /*00ec*/ 	.word	0x00000fe0


	//   ....[4]....
        /*00f0*/ 	.word	0x00001030


	//   ....[5]....
        /*00f4*/ 	.word	0x00001040


	//   ....[6]....
        /*00f8*/ 	.word	0x00001090


	//   ....[7]....
        /*00fc*/ 	.word	0x000010a0


	//   ....[8]....
        /*0100*/ 	.word	0x000010f0


	//   ....[9]....
        /*0104*/ 	.word	0x00001100


	//   ....[10]....
        /*0108*/ 	.word	0x00003770


	//   ....[11]....
        /*010c*/ 	.word	0x000037c0


	//   ....[12]....
        /*0110*/ 	.word	0x00003860


	//   ....[13]....
        /*0114*/ 	.word	0x000038b0


	//   ....[14]....
        /*0118*/ 	.word	0x00003950


	//   ....[15]....
        /*011c*/ 	.word	0x000039a0


	//   ....[16]....
        /*0120*/ 	.word	0x00003a40


	//   ....[17]....
        /*0124*/ 	.word	0x00003a90


	//   ....[18]....
        /*0128*/ 	.word	0x00003b30


	//   ....[19]....
        /*012c*/ 	.word	0x00003b80


	//----- nvinfo : EIATTR_VRC_CTA_INIT_COUNT
	.align		4
.L_758:
        /*0130*/ 	.byte	0x02, 0x4a
	.zero		1
	.zero		1


	//----- nvinfo : EIATTR_EXIT_INSTR_OFFSETS
	.align		4
        /*0134*/ 	.byte	0x04, 0x1c
        /*0136*/ 	.short	(.L_760 - .L_759)


	//   ....[0]....
.L_759:
        /*0138*/ 	.word	0x00000250


	//   ....[1]....
        /*013c*/ 	.word	0x00003640


	//   ....[2]....
        /*0140*/ 	.word	0x00003710


	//----- nvinfo : EIATTR_CRS_STACK_SIZE
	.align		4
.L_760:
        /*0144*/ 	.byte	0x04, 0x1e
        /*0146*/ 	.short	(.L_762 - .L_761)
.L_761:
        /*0148*/ 	.word	0x00000000


	//----- nvinfo : EIATTR_CBANK_PARAM_SIZE
	.align		4
.L_762:
        /*014c*/ 	.byte	0x03, 0x19
        /*014e*/ 	.short	0x00b0


	//----- nvinfo : EIATTR_PARAM_CBANK
	.align		4
        /*0150*/ 	.byte	0x04, 0x0a
        /*0152*/ 	.short	(.L_764 - .L_763)
	.align		4
.L_763:
        /*0154*/ 	.word	index@(.nv.constant0._ZN17fastertransformer17topk_stage_2_opt3IfLi128ELi1EEEvPKiPT_PiNS_14BeamHypothesesES2_ii)
        /*0158*/ 	.short	0x0380
        /*015a*/ 	.short	0x00b0


	//----- nvinfo : EIATTR_SW_WAR
	.align		4
.L_764:
        /*015c*/ 	.byte	0x04, 0x36
        /*015e*/ 	.short	(.L_766 - .L_765)
.L_765:
        /*0160*/ 	.word	0x00000008
.L_766:


//--------------------- .nv.info._ZN17fastertransformer17topk_stage_1_opt3IfLi256ELi1EEEvPKT_PS1_PiS4_PKbPKiiifS9_ --------------------------
	.section	.nv.info._ZN17fastertransformer17topk_stage_1_opt3IfLi256ELi1EEEvPKT_PS1_PiS4_PKbPKiiifS9_,"",@"SHT_CUDA_INFO"
	.sectionflags	@""
	.align	4


	//----- nvinfo : EIATTR_CUDA_API_VERSION
	.align		4
        /*0000*/ 	.byte	0x04, 0x37
        /*0002*/ 	.short	(.L_768 - .L_767)
.L_767:
        /*0004*/ 	.word	0x00000082


	//----- nvinfo : EIATTR_KPARAM_INFO
	.align		4
.L_768:
        /*0008*/ 	.byte	0x04, 0x17
        /*000a*/ 	.short	(.L_770 - .L_769)
.L_769:
        /*000c*/ 	.word	0x00000000
        /*0010*/ 	.short	0x0009
        /*0012*/ 	.short	0x0040
        /*0014*/ 	.byte	0x00, 0xf5, 0x21, 0x00


	//----- nvinfo : EIATTR_KPARAM_INFO
	.align		4
.L_770:
        /*0018*/ 	.byte	0x04, 0x17
        /*001a*/ 	.short	(.L_772 - .L_771)
.L_771:
        /*001c*/ 	.word	0x00000000
        /*0020*/ 	.short	0x0008
        /*0022*/ 	.short	0x0038
        /*0024*/ 	.byte	0x00, 0xf0, 0x11, 0x00


	//----- nvinfo : EIATTR_KPARAM_INFO
	.align		4
.L_772:
        /*0028*/ 	.byte	0x04, 0x17
        /*002a*/ 	.short	(.L_774 - .L_773)
.L_773:
        /*002c*/ 	.word	0x00000000
        /*0030*/ 	.short	0x0007
        /*0032*/ 	.short	0x0034
        /*0034*/ 	.byte	0x00, 0xf0, 0x11, 0x00


	//----- nvinfo : EIATTR_KPARAM_INFO
	.align		4
.L_774:
        /*0038*/ 	.byte	0x04, 0x17
        /*003a*/ 	.short	(.L_776 - .L_775)
.L_775:
        /*003c*/ 	.word	0x00000000
        /*0040*/ 	.short	0x0006
        /*0042*/ 	.short	0x0030
        /*0044*/ 	.byte	0x00, 0xf0, 0x11, 0x00


	//----- nvinfo : EIATTR_KPARAM_INFO
	.align		4
.L_776:
        /*0048*/ 	.byte	0x04, 0x17
        /*004a*/ 	.short	(.L_778 - .L_777)
.L_777:
        /*004c*/ 	.word	0x00000000
        /*0050*/ 	.short	0x0005
        /*0052*/ 	.short	0x0028
        /*0054*/ 	.byte	0x00, 0xf5, 0x21, 0x00


	//----- nvinfo : EIATTR_KPARAM_INFO
	.align		4
.L_778:
        /*0058*/ 	.byte	0x04, 0x17
        /*005a*/ 	.short	(.L_780 - .L_779)
.L_779:
        /*005c*/ 	.word	0x00000000
        /*0060*/ 	.short	0x0004
        /*0062*/ 	.short	0x0020
        /*0064*/ 	.byte	0x00, 0xf5, 0x21, 0x00


	//----- nvinfo : EIATTR_KPARAM_INFO
	.align		4
.L_780:
        /*0068*/ 	.byte	0x04, 0x17
        /*006a*/ 	.short	(.L_782 - .L_781)
.L_781:
        /*006c*/ 	.word	0x00000000
        /*0070*/ 	.short	0x0003
        /*0072*/ 	.short	0x0018
        /*0074*/ 	.byte	0x00, 0xf5, 0x21, 0x00


	//----- nvinfo : EIATTR_KPARAM_INFO
	.align		4
.L_782:
        /*0078*/ 	.byte	0x04, 0x17
        /*007a*/ 	.short	(.L_784 - .L_783)
.L_783:
        /*007c*/ 	.word	0x00000000
        /*0080*/ 	.short	0x0002
        /*0082*/ 	.short	0x0010
        /*0084*/ 	.byte	0x00, 0xf5, 0x21, 0x00


	//----- nvinfo : EIATTR_KPARAM_INFO
	.align		4
.L_784:
        /*0088*/ 	.byte	0x04, 0x17
        /*008a*/ 	.short	(.L_786 - .L_785)
.L_785:
        /*008c*/ 	.word	0x00000000
        /*0090*/ 	.short	0x0001
        /*0092*/ 	.short	0x0008
        /*0094*/ 	.byte	0x00, 0xf5, 0x21, 0x00


	//----- nvinfo : EIATTR_KPARAM_INFO
	.align		4
.L_786:
        /*0098*/ 	.byte	0x04, 0x17
        /*009a*/ 	.short	(.L_788 - .L_787)
.L_787:
        /*009c*/ 	.word	0x00000000
        /*00a0*/ 	.short	0x0000
        /*00a2*/ 	.short	0x0000
        /*00a4*/ 	.byte	0x00, 0xf5, 0x21, 0x00


	//----- nvinfo : EIATTR_SPARSE_MMA_MASK
	.align		4
.L_788:
        /*00a8*/ 	.byte	0x03, 0x50
        /*00aa*/ 	.short	0x0000


	//----- nvinfo : EIATTR_MAXREG_COUNT
	.align		4
        /*00ac*/ 	.byte	0x03, 0x1b
        /*00ae*/ 	.short	0x00ff


	//----- nvinfo : EIATTR_NUM_BARRIERS
	.align		4
        /*00b0*/ 	.byte	0x02, 0x4c
        /*00b2*/ 	.byte	0x01
	.zero		1


	//----- nvinfo : EIATTR_MERCURY_ISA_VERSION
	.align		4
        /*00b4*/ 	.byte	0x03, 0x5f
        /*00b6*/ 	.short	0x0101


	//----- nvinfo : EIATTR_COOP_GROUP_MASK_REGIDS
	.align		4
        /*00b8*/ 	.byte	0x04, 0x29
        /*00ba*/ 	.short	(.L_790 - .L_789)


	//   ....[0]....
.L_789:
        /*00bc*/ 	.word	0xffffffff


	//   ....[1]....
        /*00c0*/ 	.word	0xffffffff


	//   ....[2]....
        /*00c4*/ 	.word	0xffffffff


	//   ....[3]....
        /*00c8*/ 	.word	0xffffffff


	//   ....[4]....
        /*00cc*/ 	.word	0xffffffff


	//   ....[5]....
        /*00d0*/ 	.word	0xffffffff


	//   ....[6]....
        /*00d4*/ 	.word	0xffffffff


	//   ....[7]....
        /*00d8*/ 	.word	0xffffffff


	//   ....[8]....
        /*00dc*/ 	.word	0xffffffff


	//   ....[9]....
        /*00e0*/ 	.word	0xffffffff


	//----- nvinfo : EIATTR_COOP_GROUP_INSTR_OFFSETS
	.align		4
.L_790:
        /*00e4*/ 	.byte	0x04, 0x28
        /*00e6*/ 	.short	(.L_792 - .L_791)


	//   ....[0]....
.L_791:
        /*00e8*/ 	.word	0x000013d0


	//   ....[1]....
        /*00ec*/ 	.word	0x00001420


	//   ....[2]....
        /*00f0*/ 	.word	0x00001430


	//   ....[3]....
        /*00f4*/ 	.word	0x00001460


	//   ....[4]....
        /*00f8*/ 	.word	0x00001490


	//   ....[5]....
        /*00fc*/ 	.word	0x000014c0


	//   ....[6]....
        /*0100*/ 	.word	0x00001500


	//   ....[7]....
        /*0104*/ 	.word	0x00001520


	//   ....[8]....
        /*0108*/ 	.word	0x00001570


	//   ....[9]....
        /*010c*/ 	.word	0x00001580


	//----- nvinfo : EIATTR_VRC_CTA_INIT_COUNT
	.align		4
.L_792:
        /*0110*/ 	.byte	0x02, 0x4a
	.zero		1
	.zero		1


	//----- nvinfo : EIATTR_EXIT_INSTR_OFFSETS
	.align		4
        /*0114*/ 	.byte	0x04, 0x1c
        /*0116*/ 	.short	(.L_794 - .L_793)


	//   ....[0]....
.L_793:
        /*0118*/ 	.word	0x00000110


	//   ....[1]....
        /*011c*/ 	.word	0x00000350


	//   ....[2]....
        /*0120*/ 	.word	0x000003e0


	//   ....[3]....
        /*0124*/ 	.word	0x000006f0


	//   ....[4]....
        /*0128*/ 	.word	0x000018b0


	//----- nvinfo : EIATTR_CRS_STACK_SIZE
	.align		4
.L_794:
        /*012c*/ 	.byte	0x04, 0x1e
        /*012e*/ 	.short	(.L_796 - .L_795)
.L_795:
        /*0130*/ 	.word	0x00000000


	//----- nvinfo : EIATTR_CBANK_PARAM_SIZE
	.align		4
.L_796:
        /*0134*/ 	.byte	0x03, 0x19
        /*0136*/ 	.short	0x0048


	//----- nvinfo : EIATTR_PARAM_CBANK
	.align		4
        /*0138*/ 	.byte	0x04, 0x0a
        /*013a*/ 	.short	(.L_798 - .L_797)
	.align		4
.L_797:
        /*013c*/ 	.word	index@(.nv.constant0._ZN17fastertransformer17topk_stage_1_opt3IfLi256ELi1EEEvPKT_PS1_PiS4_PKbPKiiifS9_)
        /*0140*/ 	.short	0x0380
        /*0142*/ 	.short	0x0048


	//----- nvinfo : EIATTR_SW_WAR
	.align		4
.L_798:
        /*0144*/ 	.byte	0x04, 0x36
        /*0146*/ 	.short	(.L_800 - .L_799)
.L_799:
        /*0148*/ 	.word	0x00000008
.L_800:


//--------------------- .nv.info._ZN17fastertransformer17topk_stage_2_opt3IfLi128ELi5EEEvPKiPT_PiNS_14BeamHypothesesES2_ii --------------------------
	.section	.nv.info._ZN17fastertransformer17topk_stage_2_opt3IfLi128ELi5EEEvPKiPT_PiNS_14BeamHypothesesES2_ii,"",@"SHT_CUDA_INFO"
	.sectionflags	@""
	.align	4


	//----- nvinfo : EIATTR_CUDA_API_VERSION
	.align		4
        /*0000*/ 	.byte	0x04, 0x37
        /*0002*/ 	.short	(.L_802 - .L_801)
.L_801:
        /*0004*/ 	.word	0x00000082


	//----- nvinfo : EIATTR_KPARAM_INFO
	.align		4
.L_802:
        /*0008*/ 	.byte	0x04, 0x17
        /*000a*/ 	.short	(.L_804 - .L_803)
.L_803:
        /*000c*/ 	.word	0x00000000
        /*0010*/ 	.short	0x0006
        /*0012*/ 	.short	0x00ac
        /*0014*/ 	.byte	0x00, 0xf0, 0x11, 0x00


	//----- nvinfo : EIATTR_KPARAM_INFO
	.align		4
.L_804:
        /*0018*/ 	.byte	0x04, 0x17
        /*001a*/ 	.short	(.L_806 - .L_805)
.L_805:
        /*001c*/ 	.word	0x00000000
        /*0020*/ 	.short	0x0005
        /*0022*/ 	.short	0x00a8
        /*0024*/ 	.byte	0x00, 0xf0, 0x11, 0x00


	//----- nvinfo : EIATTR_KPARAM_INFO
	.align		4
.L_806:
        /*0028*/ 	.byte	0x04, 0x17
        /*002a*/ 	.short	(.L_808 - .L_807)
.L_807:
        /*002c*/ 	.word	0x00000000
        /*0030*/ 	.short	0x0004
        /*0032*/ 	.short	0x00a0
        /*0034*/ 	.byte	0x00, 0xf5, 0x21, 0x00


	//----- nvinfo : EIATTR_KPARAM_INFO
	.align		4
.L_808:
        /*0038*/ 	.byte	0x04, 0x17
        /*003a*/ 	.short	(.L_810 - .L_809)
.L_809:
        /*003c*/ 	.word	0x00000000
        /*0040*/ 	.short	0x0003
        /*0042*/ 	.short	0x0018
        /*0044*/ 	.byte	0x00, 0xf0, 0x21, 0x02


	//----- nvinfo : EIATTR_KPARAM_INFO
	.align		4
.L_810:
        /*0048*/ 	.byte	0x04, 0x17
        /*004a*/ 	.short	(.L_812 - .L_811)
.L_811:
        /*004c*/ 	.word	0x00000000
        /*0050*/ 	.short	0x0002
        /*0052*/ 	.short	0x0010
        /*0054*/ 	.byte	0x00, 0xf5, 0x21, 0x00


	//----- nvinfo : EIATTR_KPARAM_INFO
	.align		4
.L_812:
        /*0058*/ 	.byte	0x04, 0x17
        /*005a*/ 	.short	(.L_814 - .L_813)
.L_813:
        /*005c*/ 	.word	0x00000000
        /*0060*/ 	.short	0x0001
        /*0062*/ 	.short	0x0008
        /*0064*/ 	.byte	0x00, 0xf5, 0x21, 0x00


	//----- nvinfo : EIATTR_KPARAM_INFO
	.align		4
.L_814:
        /*0068*/ 	.byte	0x04, 0x17
        /*006a*/ 	.short	(.L_816 - .L_815)
.L_815:
        /*006c*/ 	.word	0x00000000
        /*0070*/ 	.short	0x0000
        /*0072*/ 	.short	0x0000
        /*0074*/ 	.byte	0x00, 0xf5, 0x21, 0x00


	//----- nvinfo : EIATTR_SPARSE_MMA_MASK
	.align		4
.L_816:
        /*0078*/ 	.byte	0x03, 0x50
        /*007a*/ 	.short	0x0000


	//----- nvinfo : EIATTR_MAXREG_COUNT
	.align		4
        /*007c*/ 	.byte	0x03, 0x1b
        /*007e*/ 	.short	0x00ff


	//----- nvinfo : EIATTR_NUM_BARRIERS
	.align		4
        /*0080*/ 	.byte	0x02, 0x4c
        /*0082*/ 	.byte	0x01
	.zero		1


	//----- nvinfo : EIATTR_MERCURY_ISA_VERSION
	.align		4
        /*0084*/ 	.byte	0x03, 0x5f
        /*0086*/ 	.short	0x0101


	//----- nvinfo : EIATTR_COOP_GROUP_MASK_REGIDS
	.align		4
        /*0088*/ 	.byte	0x04, 0x29
        /*008a*/ 	.short	(.L_818 - .L_817)


	//   ....[0]....
.L_817:
        /*008c*/ 	.word	0xffffffff


	//   ....[1]....
        /*0090*/ 	.word	0xffffffff


	//   ....[2]....
        /*0094*/ 	.word	0xffffffff


	//   ....[3]....
        /*0098*/ 	.word	0xffffffff


	//   ....[4]....
        /*009c*/ 	.word	0xffffffff


	//   ....[5]....
        /*00a0*/ 	.word	0xffffffff


	//   ....[6]....
        /*00a4*/ 	.word	0xffffffff


	//   ....[7]....
        /*00a8*/ 	.word	0xffffffff


	//   ....[8]....
        /*00ac*/ 	.word	0xffffffff


	//   ....[9]....
        /*00b0*/ 	.word	0xffffffff


	//   ....[10]....
        /*00b4*/ 	.word	0x05000012


	//   ....[11]....
        /*00b8*/ 	.word	0x05000012


	//   ....[12]....
        /*00bc*/ 	.word	0x05000012


	//   ....[13]....
        /*00c0*/ 	.word	0x05000012


	//   ....[14]....
        /*00c4*/ 	.word	0x05000012


	//   ....[15]....
        /*00c8*/ 	.word	0x05000012


	//   ....[16]....
        /*00cc*/ 	.word	0x05000012


	//   ....[17]....
        /*00d0*/ 	.word	0x05000012


	//   ....[18]....
        /*00d4*/ 	.word	0x05000012


	//   ....[19]....
        /*00d8*/ 	.word	0x05000012


	//----- nvinfo : EIATTR_COOP_GROUP_INSTR_OFFSETS
	.align		4
.L_818:
        /*00dc*/ 	.byte	0x04, 0x28
        /*00de*/ 	.short	(.L_820 - .L_819)


	//   ....[0]....
.L_819:
        /*00e0*/ 	.word	0x00000f80


	//   ....[1]....
        /*00e4*/ 	.word	0x00000f90


	//   ....[2]....
        /*00e8*/ 	.word	0x00000fe0


	//   ....[3]....
        /*00ec*/ 	.word	0x00000ff0


	//   ....[4]....
        /*00f0*/ 	.word	0x00001040


	//   ....[5]....
        /*00f4*/ 	.word	0x00001050


	//   ....[6]....
        /*00f8*/ 	.word	0x000010a0


	//   ....[7]....
        /*00fc*/ 	.word	0x000010b0


	//   ....[8]....
        /*0100*/ 	.word	0x00001100


	//   ....[9]....
        /*0104*/ 	.word	0x00001110


	//   ....[10]....
        /*0108*/ 	.word	0x00003780


	//   ....[11]....
        /*010c*/ 	.word	0x000037d0


	//   ....[12]....
        /*0110*/ 	.word	0x00003870


	//   ....[13]....
        /*0114*/ 	.word	0x000038c0


	//   ....[14]....
        /*0118*/ 	.word	0x00003960


	//   ....[15]....
        /*011c*/ 	.word	0x000039b0


	//   ....[16]....
        /*0120*/ 	.word	0x00003a50


	//   ....[17]....
        /*0124*/ 	.word	0x00003aa0


	//   ....[18]....
        /*0128*/ 	.word	0x00003b40


	//   ....[19]....
        /*012c*/ 	.word	0x00003b90


	//----- nvinfo : EIATTR_VRC_CTA_INIT_COUNT
	.align		4
.L_820:
        /*0130*/ 	.byte	0x02, 0x4a
	.zero		1
	.zero		1


	//----- nvinfo : EIATTR_EXIT_INSTR_OFFSETS
	.align		4
        /*0134*/ 	.byte	0x04, 0x1c
        /*0136*/ 	.short	(.L_822 - .L_821)


	//   ....[0]....
.L_821:
        /*0138*/ 	.word	0x00000260


	//   ....[1]....
        /*013c*/ 	.word	0x00003650


	//   ....[2]....
        /*0140*/ 	.word	0x00003720


	//----- nvinfo : EIATTR_CRS_STACK_SIZE
	.align		4
.L_822:
        /*0144*/ 	.byte	0x04, 0x1e
        /*0146*/ 	.short	(.L_824 - .L_823)
.L_823:
        /*0148*/ 	.word	0x00000000


	//----- nvinfo : EIATTR_CBANK_PARAM_SIZE
	.align		4
.L_824:
        /*014c*/ 	.byte	0x03, 0x19
        /*014e*/ 	.short	0x00b0


	//----- nvinfo : EIATTR_PARAM_CBANK
	.align		4
        /*0150*/ 	.byte	0x04, 0x0a
        /*0152*/ 	.short	(.L_826 - .L_825)
	.align		4
.L_825:
        /*0154*/ 	.word	index@(.nv.constant0._ZN17fastertransformer17topk_stage_2_opt3IfLi128ELi5EEEvPKiPT_PiNS_14BeamHypothesesES2_ii)
        /*0158*/ 	.short	0x0380
        /*015a*/ 	.short	0x00b0


	//----- nvinfo : EIATTR_SW_WAR
	.align		4
.L_826:
        /*015c*/ 	.byte	0x04, 0x36
        /*015e*/ 	.short	(.L_828 - .L_827)
.L_827:
        /*0160*/ 	.word	0x00000008
.L_828:


//--------------------- .nv.info._ZN17fastertransformer17topk_stage_1_opt3IfLi128ELi5EEEvPKT_PS1_PiS4_PKbPKiiifS9_ --------------------------
	.section	.nv.info._ZN17fastertransformer17topk_stage_1_opt3IfLi128ELi5EEEvPKT_PS1_PiS4_PKbPKiiifS9_,"",@"SHT_CUDA_INFO"
	.sectionflags	@""
	.align	4


	//----- nvinfo : EIATTR_CUDA_API_VERSION
	.align		4
        /*0000*/ 	.byte	0x04, 0x37
        /*0002*/ 	.short	(.L_830 - .L_829)
.L_829:
        /*0004*/ 	.word	0x00000082


	//----- nvinfo : EIATTR_KPARAM_INFO
	.align		4
.L_830:
        /*0008*/ 	.byte	0x04, 0x17
        /*000a*/ 	.short	(.L_832 - .L_831)
.L_831:
        /*000c*/ 	.word	0x00000000
        /*0010*/ 	.short	0x0009
        /*0012*/ 	.short	0x0040
        /*0014*/ 	.byte	0x00, 0xf5, 0x21, 0x00


	//----- nvinfo : EIATTR_KPARAM_INFO
	.align		4
.L_832:
        /*0018*/ 	.byte	0x04, 0x17
        /*001a*/ 	.short	(.L_834 - .L_833)
.L_833:
        /*001c*/ 	.word	0x00000000
        /*0020*/ 	.short	0x0008
        /*0022*/ 	.short	0x0038
        /*0024*/ 	.byte	0x00, 0xf0, 0x11, 0x00


	//----- nvinfo : EIATTR_KPARAM_INFO
	.align		4
.L_834:
        /*0028*/ 	.byte	0x04, 0x17
        /*002a*/ 	.short	(.L_836 - .L_835)
.L_835:
        /*002c*/ 	.word	0x00000000
        /*0030*/ 	.short	0x0007
        /*0032*/ 	.short	0x0034
        /*0034*/ 	.byte	0x00, 0xf0, 0x11, 0x00


	//----- nvinfo : EIATTR_KPARAM_INFO
	.align		4
.L_836:
        /*0038*/ 	.byte	0x04, 0x17
        /*003a*/ 	.short	(.L_838 - .L_837)
.L_837:
        /*003c*/ 	.word	0x00000000
        /*0040*/ 	.short	0x0006
        /*0042*/ 	.short	0x0030
        /*0044*/ 	.byte	0x00, 0xf0, 0x11, 0x00


	//----- nvinfo : EIATTR_KPARAM_INFO
	.align		4
.L_838:
        /*0048*/ 	.byte	0x04, 0x17
        /*004a*/ 	.short	(.L_840 - .L_839)
.L_839:
        /*004c*/ 	.word	0x00000000
        /*0050*/ 	.short	0x0005
        /*0052*/ 	.short	0x0028
        /*0054*/ 	.byte	0x00, 0xf5, 0x21, 0x00


	//----- nvinfo : EIATTR_KPARAM_INFO
	.align		4
.L_840:
        /*0058*/ 	.byte	0x04, 0x17
        /*005a*/ 	.short	(.L_842 - .L_841)
.L_841:
        /*005c*/ 	.word	0x00000000
        /*0060*/ 	.short	0x0004
        /*0062*/ 	.short	0x0020
        /*0064*/ 	.byte	0x00, 0xf5, 0x21, 0x00


	//----- nvinfo : EIATTR_KPARAM_INFO
	.align		4
.L_842:
        /*0068*/ 	.byte	0x04, 0x17
        /*006a*/ 	.short	(.L_844 - .L_843)
.L_843:
        /*006c*/ 	.word	0x00000000
        /*0070*/ 	.short	0x0003
        /*0072*/ 	.short	0x0018
        /*0074*/ 	.byte	0x00, 0xf5, 0x21, 0x00


	//----- nvinfo : EIATTR_KPARAM_INFO
	.align		4
.L_844:
        /*0078*/ 	.byte	0x04, 0x17
        /*007a*/ 	.short	(.L_846 - .L_845)
.L_845:
        /*007c*/ 	.word	0x00000000
        /*0080*/ 	.short	0x0002
        /*0082*/ 	.short	0x0010
        /*0084*/ 	.byte	0x00, 0xf5, 0x21, 0x00


	//----- nvinfo : EIATTR_KPARAM_INFO
	.align		4
.L_846:
        /*0088*/ 	.byte	0x04, 0x17
        /*008a*/ 	.short	(.L_848 - .L_847)
.L_847:
        /*008c*/ 	.word	0x00000000
        /*0090*/ 	.short	0x0001
        /*0092*/ 	.short	0x0008
        /*0094*/ 	.byte	0x00, 0xf5, 0x21, 0x00


	//----- nvinfo : EIATTR_KPARAM_INFO
	.align		4
.L_848:
        /*0098*/ 	.byte	0x04, 0x17
        /*009a*/ 	.short	(.L_850 - .L_849)
.L_849:
        /*009c*/ 	.word	0x00000000
        /*00a0*/ 	.short	0x0000
        /*00a2*/ 	.short	0x0000
        /*00a4*/ 	.byte	0x00, 0xf5, 0x21, 0x00


	//----- nvinfo : EIATTR_SPARSE_MMA_MASK
	.align		4
.L_850:
        /*00a8*/ 	.byte	0x03, 0x50
        /*00aa*/ 	.short	0x0000


	//----- nvinfo : EIATTR_MAXREG_COUNT
	.align		4
        /*00ac*/ 	.byte	0x03, 0x1b
        /*00ae*/ 	.short	0x00ff


	//----- nvinfo : EIATTR_NUM_BARRIERS
	.align		4
        /*00b0*/ 	.byte	0x02, 0x4c
        /*00b2*/ 	.byte	0x01
	.zero		1


	//----- nvinfo : EIATTR_MERCURY_ISA_VERSION
	.align		4
        /*00b4*/ 	.byte	0x03, 0x5f
        /*00b6*/ 	.short	0x0101


	//----- nvinfo : EIATTR_COOP_GROUP_MASK_REGIDS
	.align		4
        /*00b8*/ 	.byte	0x04, 0x29
        /*00ba*/ 	.short	(.L_852 - .L_851)


	//   ....[0]....
.L_851:
        /*00bc*/ 	.word	0xffffffff


	//   ....[1]....
        /*00c0*/ 	.word	0xffffffff


	//   ....[2]....
        /*00c4*/ 	.word	0xffffffff


	//   ....[3]....
        /*00c8*/ 	.word	0xffffffff


	//   ....[4]....
        /*00cc*/ 	.word	0xffffffff


	//   ....[5]....
        /*00d0*/ 	.word	0xffffffff


	//   ....[6]....
        /*00d4*/ 	.word	0xffffffff


	//   ....[7]....
        /*00d8*/ 	.word	0xffffffff


	//   ....[8]....
        /*00dc*/ 	.word	0xffffffff


	//   ....[9]....
        /*00e0*/ 	.word	0xffffffff


	//----- nvinfo : EIATTR_COOP_GROUP_INSTR_OFFSETS
	.align		4
.L_852:
        /*00e4*/ 	.byte	0x04, 0x28
        /*00e6*/ 	.short	(.L_854 - .L_853)


	//   ....[0]....
.L_853:
        /*00e8*/ 	.word	0x00001480


	//   ....[1]....
        /*00ec*/ 	.word	0x000014d0


	//   ....[2]....
        /*00f0*/ 	.word	0x000014e0


	//   ....[3]....
        /*00f4*/ 	.word	0x00001510


	//   ....[4]....
        /*00f8*/ 	.word	0x00001540


	//   ....[5]....
        /*00fc*/ 	.word	0x00001570


	//   ....[6]....
        /*0100*/ 	.word	0x000015b0


	//   ....[7]....
        /*0104*/ 	.word	0x000015d0


	//   ....[8]....
        /*0108*/ 	.word	0x00001620


	//   ....[9]....
        /*010c*/ 	.word	0x00001630


	//----- nvinfo : EIATTR_VRC_CTA_INIT_COUNT
	.align		4
.L_854:
        /*0110*/ 	.byte	0x02, 0x4a
	.zero		1
	.zero		1


	//----- nvinfo : EIATTR_EXIT_INSTR_OFFSETS
	.align		4
        /*0114*/ 	.byte	0x04, 0x1c
        /*0116*/ 	.short	(.L_856 - .L_855)


	//   ....[0]....
.L_855:
        /*0118*/ 	.word	0x00000120


	//   ....[1]....
        /*011c*/ 	.word	0x00000360


	//   ....[2]....
        /*0120*/ 	.word	0x000003f0


	//   ....[3]....
        /*0124*/ 	.word	0x000007a0


	//   ....[4]....
        /*0128*/ 	.word	0x000018b0


	//----- nvinfo : EIATTR_CRS_STACK_SIZE
	.align		4
.L_856:
        /*012c*/ 	.byte	0x04, 0x1e
        /*012e*/ 	.short	(.L_858 - .L_857)
.L_857:
        /*0130*/ 	.word	0x00000000


	//----- nvinfo : EIATTR_CBANK_PARAM_SIZE
	.align		4
.L_858:
        /*0134*/ 	.byte	0x03, 0x19
        /*0136*/ 	.short	0x0048


	//----- nvinfo : EIATTR_PARAM_CBANK
	.align		4
        /*0138*/ 	.byte	0x04, 0x0a
        /*013a*/ 	.short	(.L_860 - .L_859)
	.align		4
.L_859:
        /*013c*/ 	.word	index@(.nv.constant0._ZN17fastertransformer17topk_stage_1_opt3IfLi128ELi5EEEvPKT_PS1_PiS4_PKbPKiiifS9_)
        /*0140*/ 	.short	0x0380
        /*0142*/ 	.short	0x0048


	//----- nvinfo : EIATTR_SW_WAR
	.align		4
.L_860:
        /*0144*/ 	.byte	0x04, 0x36
        /*0146*/ 	.short	(.L_862 - .L_861)
.L_861:
        /*0148*/ 	.word	0x00000008
.L_862:


//--------------------- .nv.info._ZN17fastertransformer17topk_stage_2_opt3IfLi128ELi8EEEvPKiPT_PiNS_14BeamHypothesesES2_ii --------------------------
	.section	.nv.info._ZN17fastertransformer17topk_stage_2_opt3IfLi128ELi8EEEvPKiPT_PiNS_14BeamHypothesesES2_ii,"",@"SHT_CUDA_INFO"
	.sectionflags	@""
	.align	4


	//----- nvinfo : EIATTR_CUDA_API_VERSION
	.align		4
        /*0000*/ 	.byte	0x04, 0x37
        /*0002*/ 	.short	(.L_864 - .L_863)
.L_863:
        /*0004*/ 	.word	0x00000082


	//----- nvinfo : EIATTR_KPARAM_INFO
	.align		4
.L_864:
        /*0008*/ 	.byte	0x04, 0x17
        /*000a*/ 	.short	(.L_866 - .L_865)
.L_865:
        /*000c*/ 	.word	0x00000000
        /*0010*/ 	.short	0x0006
        /*0012*/ 	.short	0x00ac
        /*0014*/ 	.byte	0x00, 0xf0, 0x11, 0x00


	//----- nvinfo : EIATTR_KPARAM_INFO
	.align		4
.L_866:
        /*0018*/ 	.byte	0x04, 0x17
        /*001a*/ 	.short	(.L_868 - .L_867)
.L_867:
        /*001c*/ 	.word	0x00000000
        /*0020*/ 	.short	0x0005
        /*0022*/ 	.short	0x00a8
        /*0024*/ 	.byte	0x00, 0xf0, 0x11, 0x00


	//----- nvinfo : EIATTR_KPARAM_INFO
	.align		4
.L_868:
        /*0028*/ 	.byte	0x04, 0x17
        /*002a*/ 	.short	(.L_870 - .L_869)
.L_869:
        /*002c*/ 	.word	0x00000000
        /*0030*/ 	.short	0x0004
        /*0032*/ 	.short	0x00a0
        /*0034*/ 	.byte	0x00, 0xf5, 0x21, 0x00


	//----- nvinfo : EIATTR_KPARAM_INFO
	.align		4
.L_870:
        /*0038*/ 	.byte	0x04, 0x17
        /*003a*/ 	.short	(.L_872 - .L_871)
.L_871:
        /*003c*/ 	.word	0x00000000
        /*0040*/ 	.short	0x0003
        /*0042*/ 	.short	0x0018
        /*0044*/ 	.byte	0x00, 0xf0, 0x21, 0x02


	//----- nvinfo : EIATTR_KPARAM_INFO
	.align		4
.L_872:
        /*0048*/ 	.byte	0x04, 0x17
        /*004a*/ 	.short	(.L_874 - .L_873)
.L_873:
        /*004c*/ 	.word	0x00000000
        /*0050*/ 	.short	0x0002
        /*0052*/ 	.short	0x0010
        /*0054*/ 	.byte	0x00, 0xf5, 0x21, 0x00


	//----- nvinfo : EIATTR_KPARAM_INFO
	.align		4
.L_874:
        /*0058*/ 	.byte	0x04, 0x17
        /*005a*/ 	.short	(.L_876 - .L_875)
.L_875:
        /*005c*/ 	.word	0x00000000
        /*0060*/ 	.short	0x0001
        /*0062*/ 	.short	0x0008
        /*0064*/ 	.byte	0x00, 0xf5, 0x21, 0x00


	//----- nvinfo : EIATTR_KPARAM_INFO
	.align		4
.L_876:
        /*0068*/ 	.byte	0x04, 0x17
        /*006a*/ 	.short	(.L_878 - .L_877)
.L_877:
        /*006c*/ 	.word	0x00000000
        /*0070*/ 	.short	0x0000
        /*0072*/ 	.short	0x0000
        /*0074*/ 	.byte	0x00, 0xf5, 0x21, 0x00


	//----- nvinfo : EIATTR_SPARSE_MMA_MASK
	.align		4
.L_878:
        /*0078*/ 	.byte	0x03, 0x50
        /*007a*/ 	.short	0x0000


	//----- nvinfo : EIATTR_MAXREG_COUNT
	.align		4
        /*007c*/ 	.byte	0x03, 0x1b
        /*007e*/ 	.short	0x00ff


	//----- nvinfo : EIATTR_NUM_BARRIERS
	.align		4
        /*0080*/ 	.byte	0x02, 0x4c
        /*0082*/ 	.byte	0x01
	.zero		1


	//----- nvinfo : EIATTR_MERCURY_ISA_VERSION
	.align		4
        /*0084*/ 	.byte	0x03, 0x5f
        /*0086*/ 	.short	0x0101


	//----- nvinfo : EIATTR_COOP_GROUP_MASK_REGIDS
	.align		4
        /*0088*/ 	.byte	0x04, 0x29
        /*008a*/ 	.short	(.L_880 - .L_879)


	//   ....[0]....
.L_879:
        /*008c*/ 	.word	0xffffffff


	//   ....[1]....
        /*0090*/ 	.word	0xffffffff


	//   ....[2]....
        /*0094*/ 	.word	0xffffffff


	//   ....[3]....
        /*0098*/ 	.word	0xffffffff


	//   ....[4]....
        /*009c*/ 	.word	0xffffffff


	//   ....[5]....
        /*00a0*/ 	.word	0xffffffff


	//   ....[6]....
        /*00a4*/ 	.word	0xffffffff


	//   ....[7]....
        /*00a8*/ 	.word	0xffffffff


	//   ....[8]....
        /*00ac*/ 	.word	0xffffffff


	//   ....[9]....
        /*00b0*/ 	.word	0xffffffff


	//   ....[10]....
        /*00b4*/ 	.word	0x05000012


	//   ....[11]....
        /*00b8*/ 	.word	0x05000012


	//   ....[12]....
        /*00bc*/ 	.word	0x05000012


	//   ....[13]....
        /*00c0*/ 	.word	0x05000012


	//   ....[14]....
        /*00c4*/ 	.word	0x05000012


	//   ....[15]....
        /*00c8*/ 	.word	0x05000012


	//   ....[16]....
        /*00cc*/ 	.word	0x05000012


	//   ....[17]....
        /*00d0*/ 	.word	0x05000012


	//   ....[18]....
        /*00d4*/ 	.word	0x05000012


	//   ....[19]....
        /*00d8*/ 	.word	0x05000012


	//----- nvinfo : EIATTR_COOP_GROUP_INSTR_OFFSETS
	.align		4
.L_880:
        /*00dc*/ 	.byte	0x04, 0x28
        /*00de*/ 	.short	(.L_882 - .L_881)


	//   ....[0]....
.L_881:
        /*00e0*/ 	.word	0x00000f80


	//   ....[1]....
        /*00e4*/ 	.word	0x00000f90


	//   ....[2]....
        /*00e8*/ 	.word	0x00000fe0


	//   ....[3]....
        /*00ec*/ 	.word	0x00000ff0


	//   ....[4]....
        /*00f0*/ 	.word	0x00001040


	//   ....[5]....
        /*00f4*/ 	.word	0x00001050


	//   ....[6]....
        /*00f8*/ 	.word	0x000010a0


	//   ....[7]....
        /*00fc*/ 	.word	0x000010b0


	//   ....[8]....
        /*0100*/ 	.word	0x00001100


	//   ....[9]....
        /*0104*/ 	.word	0x00001110


	//   ....[10]....
        /*0108*/ 	.word	0x00003780


	//   ....[11]....
        /*010c*/ 	.word	0x000037d0


	//   ....[12]....
        /*0110*/ 	.word	0x00003870


	//   ....[13]....
        /*0114*/ 	.word	0x000038c0


	//   ....[14]....
        /*0118*/ 	.word	0x00003960


	//   ....[15]....
        /*011c*/ 	.word	0x000039b0


	//   ....[16]....
        /*0120*/ 	.word	0x00003a50


	//   ....[17]....
        /*0124*/ 	.word	0x00003aa0


	//   ....[18]....
        /*0128*/ 	.word	0x00003b40


	//   ....[19]....
        /*012c*/ 	.word	0x00003b90


	//----- nvinfo : EIATTR_VRC_CTA_INIT_COUNT
	.align		4
.L_882:
        /*0130*/ 	.byte	0x02, 0x4a
	.zero		1
	.zero		1


	//----- nvinfo : EIATTR_EXIT_INSTR_OFFSETS
	.align		4
        /*0134*/ 	.byte	0x04, 0x1c
        /*0136*/ 	.short	(.L_884 - .L_883)


	//   ....[0]....
.L_883:
        /*0138*/ 	.word	0x00000260


	//   ....[1]....
        /*013c*/ 	.word	0x00003650


	//   ....[2]....
        /*0140*/ 	.word	0x00003720


	//----- nvinfo : EIATTR_CRS_STACK_SIZE
	.align		4
.L_884:
        /*0144*/ 	.byte	0x04, 0x1e
        /*0146*/ 	.short	(.L_886 - .L_885)
.L_885:
        /*0148*/ 	.word	0x00000000


	//----- nvinfo : EIATTR_CBANK_PARAM_SIZE
	.align		4
.L_886:
        /*014c*/ 	.byte	0x03, 0x19
        /*014e*/ 	.short	0x00b0


	//----- nvinfo : EIATTR_PARAM_CBANK
	.align		4
        /*0150*/ 	.byte	0x04, 0x0a
        /*0152*/ 	.short	(.L_888 - .L_887)
	.align		4
.L_887:
        /*0154*/ 	.word	index@(.nv.constant0._ZN17fastertransformer17topk_stage_2_opt3IfLi128ELi8EEEvPKiPT_PiNS_14BeamHypothesesES2_ii)
        /*0158*/ 	.short	0x0380
        /*015a*/ 	.short	0x00b0


	//----- nvinfo : EIATTR_SW_WAR
	.align		4
.L_888:
        /*015c*/ 	.byte	0x04, 0x36
        /*015e*/ 	.short	(.L_890 - .L_889)
.L_889:
        /*0160*/ 	.word	0x00000008
.L_890:


//--------------------- .nv.info._ZN17fastertransformer17topk_stage_1_opt3IfLi128ELi8EEEvPKT_PS1_PiS4_PKbPKiiifS9_ --------------------------
	.section	.nv.info._ZN17fastertransformer17topk_stage_1_opt3IfLi128ELi8EEEvPKT_PS1_PiS4_PKbPKiiifS9_,"",@"SHT_CUDA_INFO"
	.sectionflags	@""
	.align	4


	//----- nvinfo : EIATTR_CUDA_API_VERSION
	.align		4
        /*0000*/ 	.byte	0x04, 0x37
        /*0002*/ 	.short	(.L_892 - .L_891)
.L_891:
        /*0004*/ 	.word	0x00000082


	//----- nvinfo : EIATTR_KPARAM_INFO
	.align		4
.L_892:
        /*0008*/ 	.byte	0x04, 0x17
        /*000a*/ 	.short	(.L_894 - .L_893)
.L_893:
        /*000c*/ 	.word	0x00000000
        /*0010*/ 	.short	0x0009
        /*0012*/ 	.short	0x0040
        /*0014*/ 	.byte	0x00, 0xf5, 0x21, 0x00


	//----- nvinfo : EIATTR_KPARAM_INFO
	.align		4
.L_894:
        /*0018*/ 	.byte	0x04, 0x17
        /*001a*/ 	.short	(.L_896 - .L_895)
.L_895:
        /*001c*/ 	.word	0x00000000
        /*0020*/ 	.short	0x0008
        /*0022*/ 	.short	0x0038
        /*0024*/ 	.byte	0x00, 0xf0, 0x11, 0x00


	//----- nvinfo : EIATTR_KPARAM_INFO
	.align		4
.L_896:
        /*0028*/ 	.byte	0x04, 0x17
        /*002a*/ 	.short	(.L_898 - .L_897)
.L_897:
        /*002c*/ 	.word	0x00000000
        /*0030*/ 	.short	0x0007
        /*0032*/ 	.short	0x0034
        /*0034*/ 	.byte	0x00, 0xf0, 0x11, 0x00


	//----- nvinfo : EIATTR_KPARAM_INFO
	.align		4
.L_898:
        /*0038*/ 	.byte	0x04, 0x17
        /*003a*/ 	.short	(.L_900 - .L_899)
.L_899:
        /*003c*/ 	.word	0x00000000
        /*0040*/ 	.short	0x0006
        /*0042*/ 	.short	0x0030
        /*0044*/ 	.byte	0x00, 0xf0, 0x11, 0x00


	//----- nvinfo : EIATTR_KPARAM_INFO
	.align		4
.L_900:
        /*0048*/ 	.byte	0x04, 0x17
        /*004a*/ 	.short	(.L_902 - .L_901)
.L_901:
        /*004c*/ 	.word	0x00000000
        /*0050*/ 	.short	0x0005
        /*0052*/ 	.short	0x0028
        /*0054*/ 	.byte	0x00, 0xf5, 0x21, 0x00


	//----- nvinfo : EIATTR_KPARAM_INFO
	.align		4
.L_902:
        /*0058*/ 	.byte	0x04, 0x17
        /*005a*/ 	.short	(.L_904 - .L_903)
.L_903:
        /*005c*/ 	.word	0x00000000
        /*0060*/ 	.short	0x0004
        /*0062*/ 	.short	0x0020
        /*0064*/ 	.byte	0x00, 0xf5, 0x21, 0x00


	//----- nvinfo : EIATTR_KPARAM_INFO
	.align		4
.L_904:
        /*0068*/ 	.byte	0x04, 0x17
        /*006a*/ 	.short	(.L_906 - .L_905)
.L_905:
        /*006c*/ 	.word	0x00000000
        /*0070*/ 	.short	0x0003
        /*0072*/ 	.short	0x0018
        /*0074*/ 	.byte	0x00, 0xf5, 0x21, 0x00


	//----- nvinfo : EIATTR_KPARAM_INFO
	.align		4
.L_906:
        /*0078*/ 	.byte	0x04, 0x17
        /*007a*/ 	.short	(.L_908 - .L_907)
.L_907:
        /*007c*/ 	.word	0x00000000
        /*0080*/ 	.short	0x0002
        /*0082*/ 	.short	0x0010
        /*0084*/ 	.byte	0x00, 0xf5, 0x21, 0x00


	//----- nvinfo : EIATTR_KPARAM_INFO
	.align		4
.L_908:
        /*0088*/ 	.byte	0x04, 0x17
        /*008a*/ 	.short	(.L_910 - .L_909)
.L_909:
        /*008c*/ 	.word	0x00000000
        /*0090*/ 	.short	0x0001
        /*0092*/ 	.short	0x0008
        /*0094*/ 	.byte	0x00, 0xf5, 0x21, 0x00


	//----- nvinfo : EIATTR_KPARAM_INFO
	.align		4
.L_910:
        /*0098*/ 	.byte	0x04, 0x17
        /*009a*/ 	.short	(.L_912 - .L_911)
.L_911:
        /*009c*/ 	.word	0x00000000
        /*00a0*/ 	.short	0x0000
        /*00a2*/ 	.short	0x0000
        /*00a4*/ 	.byte	0x00, 0xf5, 0x21, 0x00


	//----- nvinfo : EIATTR_SPARSE_MMA_MASK
	.align		4
.L_912:
        /*00a8*/ 	.byte	0x03, 0x50
        /*00aa*/ 	.short	0x0000


	//----- nvinfo : EIATTR_MAXREG_COUNT
	.align		4
        /*00ac*/ 	.byte	0x03, 0x1b
        /*00ae*/ 	.short	0x00ff


	//----- nvinfo : EIATTR_NUM_BARRIERS
	.align		4
        /*00b0*/ 	.byte	0x02, 0x4c
        /*00b2*/ 	.byte	0x01
	.zero		1


	//----- nvinfo : EIATTR_MERCURY_ISA_VERSION
	.align		4
        /*00b4*/ 	.byte	0x03, 0x5f
        /*00b6*/ 	.short	0x0101


	//----- nvinfo : EIATTR_COOP_GROUP_MASK_REGIDS
	.align		4
        /*00b8*/ 	.byte	0x04, 0x29
        /*00ba*/ 	.short	(.L_914 - .L_913)


	//   ....[0]....
.L_913:
        /*00bc*/ 	.word	0xffffffff


	//   ....[1]....
        /*00c0*/ 	.word	0xffffffff


	//   ....[2]....
        /*00c4*/ 	.word	0xffffffff


	//   ....[3]....
        /*00c8*/ 	.word	0xffffffff


	//   ....[4]....
        /*00cc*/ 	.word	0xffffffff


	//   ....[5]....
        /*00d0*/ 	.word	0xffffffff


	//   ....[6]....
        /*00d4*/ 	.word	0xffffffff


	//   ....[7]....
        /*00d8*/ 	.word	0xffffffff


	//   ....[8]....
        /*00dc*/ 	.word	0xffffffff


	//   ....[9]....
        /*00e0*/ 	.word	0xffffffff


	//----- nvinfo : EIATTR_COOP_GROUP_INSTR_OFFSETS
	.align		4
.L_914:
        /*00e4*/ 	.byte	0x04, 0x28
        /*00e6*/ 	.short	(.L_916 - .L_915)


	//   ....[0]....
.L_915:
        /*00e8*/ 	.word	0x00001420


	//   ....[1]....
        /*00ec*/ 	.word	0x00001440


	//   ....[2]....
        /*00f0*/ 	.word	0x00001490


	//   ....[3]....
        /*00f4*/ 	.word	0x000014a0


	//   ....[4]....
        /*00f8*/ 	.word	0x00001500


	//   ....[5]....
        /*00fc*/ 	.word	0x00001510


	//   ....[6]....
        /*0100*/ 	.word	0x00001560


	//   ....[7]....
        /*0104*/ 	.word	0x00001570


	//   ....[8]....
        /*0108*/ 	.word	0x000015c0


	//   ....[9]....
        /*010c*/ 	.word	0x000015d0


	//----- nvinfo : EIATTR_VRC_CTA_INIT_COUNT
	.align		4
.L_916:
        /*0110*/ 	.byte	0x02, 0x4a
	.zero		1
	.zero		1


	//----- nvinfo : EIATTR_EXIT_INSTR_OFFSETS
	.align		4
        /*0114*/ 	.byte	0x04, 0x1c
        /*0116*/ 	.short	(.L_918 - .L_917)


	//   ....[0]....
.L_917:
        /*0118*/ 	.word	0x00000110


	//   ....[1]....
        /*011c*/ 	.word	0x00000350


	//   ....[2]....
        /*0120*/ 	.word	0x000003e0


	//   ....[3]....
        /*0124*/ 	.word	0x00000720


	//   ....[4]....
        /*0128*/ 	.word	0x00001850


	//----- nvinfo : EIATTR_CRS_STACK_SIZE
	.align		4
.L_918:
        /*012c*/ 	.byte	0x04, 0x1e
        /*012e*/ 	.short	(.L_920 - .L_919)
.L_919:
        /*0130*/ 	.word	0x00000000


	//----- nvinfo : EIATTR_CBANK_PARAM_SIZE
	.align		4
.L_920:
        /*0134*/ 	.byte	0x03, 0x19
        /*0136*/ 	.short	0x0048


	//----- nvinfo : EIATTR_PARAM_CBANK
	.align		4
        /*0138*/ 	.byte	0x04, 0x0a
        /*013a*/ 	.short	(.L_922 - .L_921)
	.align		4
.L_921:
        /*013c*/ 	.word	index@(.nv.constant0._ZN17fastertransformer17topk_stage_1_opt3IfLi128ELi8EEEvPKT_PS1_PiS4_PKbPKiiifS9_)
        /*0140*/ 	.short	0x0380
        /*0142*/ 	.short	0x0048


	//----- nvinfo : EIATTR_SW_WAR
	.align		4
.L_922:
        /*0144*/ 	.byte	0x04, 0x36
        /*0146*/ 	.short	(.L_924 - .L_923)
.L_923:
        /*0148*/ 	.word	0x00000008
.L_924:


//--------------------- .nv.info._ZN17fastertransformer20insertUnfinishedPathENS_14BeamHypothesesEPKbPKfii --------------------------
	.section	.nv.info._ZN17fastertransformer20insertUnfinishedPathENS_14BeamHypothesesEPKbPKfii,"",@"SHT_CUDA_INFO"
	.sectionflags	@""
	.align	4


	//----- nvinfo : EIATTR_CUDA_API_VERSION
	.align		4
        /*0000*/ 	.byte	0x04, 0x37
        /*0002*/ 	.short	(.L_926 - .L_925)
.L_925:
        /*0004*/ 	.word	0x00000082


	//----- nvinfo : EIATTR_KPARAM_INFO
	.align		4
.L_926:
        /*0008*/ 	.byte	0x04, 0x17
        /*000a*/ 	.short	(.L_928 - .L_927)
.L_927:
        /*000c*/ 	.word	0x00000000
        /*0010*/ 	.short	0x0004
        /*0012*/ 	.short	0x009c
        /*0014*/ 	.byte	0x00, 0xf0, 0x11, 0x00


	//----- nvinfo : EIATTR_KPARAM_INFO
	.align		4
.L_928:
        /*0018*/ 	.byte	0x04, 0x17
        /*001a*/ 	.short	(.L_930 - .L_929)
.L_929:
        /*001c*/ 	.word	0x00000000
        /*0020*/ 	.short	0x0003
        /*0022*/ 	.short	0x0098
        /*0024*/ 	.byte	0x00, 0xf0, 0x11, 0x00


	//----- nvinfo : EIATTR_KPARAM_INFO
	.align		4
.L_930:
        /*0028*/ 	.byte	0x04, 0x17
        /*002a*/ 	.short	(.L_932 - .L_931)
.L_931:
        /*002c*/ 	.word	0x00000000
        /*0030*/ 	.short	0x0002
        /*0032*/ 	.short	0x0090
        /*0034*/ 	.byte	0x00, 0xf5, 0x21, 0x00


	//----- nvinfo : EIATTR_KPARAM_INFO
	.align		4
.L_932:
        /*0038*/ 	.byte	0x04, 0x17
        /*003a*/ 	.short	(.L_934 - .L_933)
.L_933:
        /*003c*/ 	.word	0x00000000
        /*0040*/ 	.short	0x0001
        /*0042*/ 	.short	0x0088
        /*0044*/ 	.byte	0x00, 0xf5, 0x21, 0x00


	//----- nvinfo : EIATTR_KPARAM_INFO
	.align		4
.L_934:
        /*0048*/ 	.byte	0x04, 0x17
        /*004a*/ 	.short	(.L_936 - .L_935)
.L_935:
        /*004c*/ 	.word	0x00000000
        /*0050*/ 	.short	0x0000
        /*0052*/ 	.short	0x0000
        /*0054*/ 	.byte	0x00, 0xf0, 0x21, 0x02


	//----- nvinfo : EIATTR_SPARSE_MMA_MASK
	.align		4
.L_936:
        /*0058*/ 	.byte	0x03, 0x50
        /*005a*/ 	.short	0x0000


	//----- nvinfo : EIATTR_MAXREG_COUNT
	.align		4
        /*005c*/ 	.byte	0x03, 0x1b
        /*005e*/ 	.short	0x00ff


	//----- nvinfo : EIATTR_MERCURY_ISA_VERSION
	.align		4
        /*0060*/ 	.byte	0x03, 0x5f
        /*0062*/ 	.short	0x0101


	//----- nvinfo : EIATTR_VRC_CTA_INIT_COUNT
	.align		4
        /*0064*/ 	.byte	0x02, 0x4a
	.zero		1
	.zero		1


	//----- nvinfo : EIATTR_EXIT_INSTR_OFFSETS
	.align		4
        /*0068*/ 	.byte	0x04, 0x1c
        /*006a*/ 	.short	(.L_938 - .L_937)


	//   ....[0]....
.L_937:
        /*006c*/ 	.word	0x000000c0


	//   ....[1]....
        /*0070*/ 	.word	0x00000f20


	//   ....[2]....
        /*0074*/ 	.word	0x000018c0


	//----- nvinfo : EIATTR_CRS_STACK_SIZE
	.align		4
.L_938:
        /*0078*/ 	.byte	0x04, 0x1e
        /*007a*/ 	.short	(.L_940 - .L_939)
.L_939:
        /*007c*/ 	.word	0x00000000


	//----- nvinfo : EIATTR_CBANK_PARAM_SIZE
	.align		4
.L_940:
        /*0080*/ 	.byte	0x03, 0x19
        /*0082*/ 	.short	0x00a0


	//----- nvinfo : EIATTR_PARAM_CBANK
	.align		4
        /*0084*/ 	.byte	0x04, 0x0a
        /*0086*/ 	.short	(.L_942 - .L_941)
	.align		4
.L_941:
        /*0088*/ 	.word	index@(.nv.constant0._ZN17fastertransformer20insertUnfinishedPathENS_14BeamHypothesesEPKbPKfii)
        /*008c*/ 	.short	0x0380
        /*008e*/ 	.short	0x00a0


	//----- nvinfo : EIATTR_SW_WAR
	.align		4
.L_942:
        /*0090*/ 	.byte	0x04, 0x36
        /*0092*/ 	.short	(.L_944 - .L_943)
.L_943:
        /*0094*/ 	.word	0x00000008
.L_944:


//--------------------- .nv.info._ZN3cub18CUB_300001_SM_10006detail11EmptyKernelIvEEvv --------------------------
	.section	.nv.info._ZN3cub18CUB_300001_SM_10006detail11EmptyKernelIvEEvv,"",@"SHT_CUDA_INFO"
	.sectionflags	@""
	.align	4


	//----- nvinfo : EIATTR_CUDA_API_VERSION
	.align		4
        /*0000*/ 	.byte	0x04, 0x37
        /*0002*/ 	.short	(.L_946 - .L_945)
.L_945:
        /*0004*/ 	.word	0x00000082


	//----- nvinfo : EIATTR_SPARSE_MMA_MASK
	.align		4
.L_946:
        /*0008*/ 	.byte	0x03, 0x50
        /*000a*/ 	.short	0x0000


	//----- nvinfo : EIATTR_MAXREG_COUNT
	.align		4
        /*000c*/ 	.byte	0x03, 0x1b
        /*000e*/ 	.short	0x00ff


	//----- nvinfo : EIATTR_MERCURY_ISA_VERSION
	.align		4
        /*0010*/ 	.byte	0x03, 0x5f
        /*0012*/ 	.short	0x0101


	//----- nvinfo : EIATTR_VRC_CTA_INIT_COUNT
	.align		4
        /*0014*/ 	.byte	0x02, 0x4a
	.zero		1
	.zero		1


	//----- nvinfo : EIATTR_EXIT_INSTR_OFFSETS
	.align		4
        /*0018*/ 	.byte	0x04, 0x1c
        /*001a*/ 	.short	(.L_948 - .L_947)


	//   ....[0]....
.L_947:
        /*001c*/ 	.word	0x00000010


	//----- nvinfo : EIATTR_SW_WAR
	.align		4
.L_948:
        /*0020*/ 	.byte	0x04, 0x36
        /*0022*/ 	.short	(.L_950 - .L_949)
.L_949:
        /*0024*/ 	.word	0x00000008
.L_950:


//--------------------- .nv.callgraph             --------------------------
	.section	.nv.callgraph,"",@"SHT_CUDA_CALLGRAPH"
	.align	4
	.sectionentsize	8
	.align		4
        /*0000*/ 	.word	0x00000000
	.align		4
        /*0004*/ 	.word	0xffffffff
	.align		4
        /*0008*/ 	.word	0x00000000
	.align		4
        /*000c*/ 	.word	0xfffffffe
	.align		4
        /*0010*/ 	.word	0x00000000
	.align		4
        /*0014*/ 	.word	0xfffffffd
	.align		4
        /*0018*/ 	.word	0x00000000
	.align		4
        /*001c*/ 	.word	0xfffffffc


//--------------------- .nv.constant4             --------------------------
	.section	.nv.constant4,"a",@progbits
	.align	8
	.align		8
.nv.constant4:
        /*0000*/ 	.dword	precalc_xorwow_matrix
	.align		8
        /*0008*/ 	.dword	precalc_xorwow_offset_matrix
	.align		8
        /*0010*/ 	.dword	mrg32k3aM1
	.align		8
        /*0018*/ 	.dword	mrg32k3aM2
	.align		8
        /*0020*/ 	.dword	mrg32k3aM1SubSeq
	.align		8
        /*0028*/ 	.dword	mrg32k3aM2SubSeq
	.align		8
        /*0030*/ 	.dword	mrg32k3aM1Seq
	.align		8
        /*0038*/ 	.dword	mrg32k3aM2Seq
	.align		8
        /*0040*/ 	.dword	_ZN58_INTERNAL_5f8bc908_27_beam_search_topk_kernels_cu_f51918244cuda3std3__45__cpo5beginE
	.align		8
        /*0048*/ 	.dword	_ZN58_INTERNAL_5f8bc908_27_beam_search_topk_kernels_cu_f51918244cuda3std3__45__cpo3endE
	.align		8
        /*0050*/ 	.dword	_ZN58_INTERNAL_5f8bc908_27_beam_search_topk_kernels_cu_f51918244cuda3std3__45__cpo6cbeginE
	.align		8
        /*0058*/ 	.dword	_ZN58_INTERNAL_5f8bc908_27_beam_search_topk_kernels_cu_f51918244cuda3std3__45__cpo4cendE
	.align		8
        /*0060*/ 	.dword	_ZN58_INTERNAL_5f8bc908_27_beam_search_topk_kernels_cu_f51918244cuda3std3__45__cpo6rbeginE
	.align		8
        /*0068*/ 	.dword	_ZN58_INTERNAL_5f8bc908_27_beam_search_topk_kernels_cu_f51918244cuda3std3__45__cpo4rendE
	.align		8
        /*0070*/ 	.dword	_ZN58_INTERNAL_5f8bc908_27_beam_search_topk_kernels_cu_f51918244cuda3std3__45__cpo7crbeginE
	.align		8
        /*0078*/ 	.dword	_ZN58_INTERNAL_5f8bc908_27_beam_search_topk_kernels_cu_f51918244cuda3std3__45__cpo5crendE
	.align		8
        /*0080*/ 	.dword	_ZN58_INTERNAL_5f8bc908_27_beam_search_topk_kernels_cu_f51918244cuda3std3__460_GLOBAL__N__5f8bc908_27_beam_search_topk_kernels_cu_f51918246ignoreE
	.align		8
        /*0088*/ 	.dword	_ZN58_INTERNAL_5f8bc908_27_beam_search_topk_kernels_cu_f51918244cuda3std3__419piecewise_constructE
	.align		8
        /*0090*/ 	.dword	_ZN58_INTERNAL_5f8bc908_27_beam_search_topk_kernels_cu_f51918244cuda3std3__48in_placeE
	.align		8
        /*0098*/ 	.dword	_ZN58_INTERNAL_5f8bc908_27_beam_search_topk_kernels_cu_f51918244cuda3std3__420unreachable_sentinelE
	.align		8
        /*00a0*/ 	.dword	_ZN58_INTERNAL_5f8bc908_27_beam_search_topk_kernels_cu_f51918244cuda3std3__47nulloptE
	.align		8
        /*00a8*/ 	.dword	_ZN58_INTERNAL_5f8bc908_27_beam_search_topk_kernels_cu_f51918244cuda3std3__48unexpectE
	.align		8
        /*00b0*/ 	.dword	_ZN58_INTERNAL_5f8bc908_27_beam_search_topk_kernels_cu_f51918244cuda3std6ranges3__45__cpo4swapE
	.align		8
        /*00b8*/ 	.dword	_ZN58_INTERNAL_5f8bc908_27_beam_search_topk_kernels_cu_f51918244cuda3std6ranges3__45__cpo9iter_moveE
	.align		8
        /*00c0*/ 	.dword	_ZN58_INTERNAL_5f8bc908_27_beam_search_topk_kernels_cu_f51918244cuda3std6ranges3__45__cpo5beginE
	.align		8
        /*00c8*/ 	.dword	_ZN58_INTERNAL_5f8bc908_27_beam_search_topk_kernels_cu_f51918244cuda3std6ranges3__45__cpo3endE
	.align		8
        /*00d0*/ 	.dword	_ZN58_INTERNAL_5f8bc908_27_beam_search_topk_kernels_cu_f51918244cuda3std6ranges3__45__cpo6cbeginE
	.align		8
        /*00d8*/ 	.dword	_ZN58_INTERNAL_5f8bc908_27_beam_search_topk_kernels_cu_f51918244cuda3std6ranges3__45__cpo4cendE
	.align		8
        /*00e0*/ 	.dword	_ZN58_INTERNAL_5f8bc908_27_beam_search_topk_kernels_cu_f51918244cuda3std6ranges3__45__cpo7advanceE
	.align		8
        /*00e8*/ 	.dword	_ZN58_INTERNAL_5f8bc908_27_beam_search_topk_kernels_cu_f51918244cuda3std6ranges3__45__cpo9iter_swapE
	.align		8
        /*00f0*/ 	.dword	_ZN58_INTERNAL_5f8bc908_27_beam_search_topk_kernels_cu_f51918244cuda3std6ranges3__45__cpo4nextE
	.align		8
        /*00f8*/ 	.dword	_ZN58_INTERNAL_5f8bc908_27_beam_search_topk_kernels_cu_f51918244cuda3std6ranges3__45__cpo4prevE
	.align		8
        /*0100*/ 	.dword	_ZN58_INTERNAL_5f8bc908_27_beam_search_topk_kernels_cu_f51918244cuda3std6ranges3__45__cpo4dataE
	.align		8
        /*0108*/ 	.dword	_ZN58_INTERNAL_5f8bc908_27_beam_search_topk_kernels_cu_f51918244cuda3std6ranges3__45__cpo5cdataE
	.align		8
        /*0110*/ 	.dword	_ZN58_INTERNAL_5f8bc908_27_beam_search_topk_kernels_cu_f51918244cuda3std6ranges3__45__cpo4sizeE
	.align		8
        /*0118*/ 	.dword	_ZN58_INTERNAL_5f8bc908_27_beam_search_topk_kernels_cu_f51918244cuda3std6ranges3__45__cpo5ssizeE
	.align		8
        /*0120*/ 	.dword	_ZN58_INTERNAL_5f8bc908_27_beam_search_topk_kernels_cu_f51918244cuda3std6ranges3__45__cpo8distanceE
	.align		8
        /*0128*/ 	.dword	_ZN58_INTERNAL_5f8bc908_27_beam_search_topk_kernels_cu_f51918246thrust24THRUST_300001_SM_1000_NS6system6detail10sequential3seqE
	.align		8
        /*0130*/ 	.dword	_ZN58_INTERNAL_5f8bc908_27_beam_search_topk_kernels_cu_f51918246thrust24THRUST_300001_SM_1000_NS12placeholders2_1E
	.align		8
        /*0138*/ 	.dword	_ZN58_INTERNAL_5f8bc908_27_beam_search_topk_kernels_cu_f51918246thrust24THRUST_300001_SM_1000_NS12placeholders2_2E
	.align		8
        /*0140*/ 	.dword	_ZN58_INTERNAL_5f8bc908_27_beam_search_topk_kernels_cu_f51918246thrust24THRUST_300001_SM_1000_NS12placeholders2_3E
	.align		8
        /*0148*/ 	.dword	_ZN58_INTERNAL_5f8bc908_27_beam_search_topk_kernels_cu_f51918246thrust24THRUST_300001_SM_1000_NS12placeholders2_4E
	.align		8
        /*0150*/ 	.dword	_ZN58_INTERNAL_5f8bc908_27_beam_search_topk_kernels_cu_f51918246thrust24THRUST_300001_SM_1000_NS12placeholders2_5E
	.align		8
        /*0158*/ 	.dword	_ZN58_INTERNAL_5f8bc908_27_beam_search_topk_kernels_cu_f51918246thrust24THRUST_300001_SM_1000_NS12placeholders2_6E
	.align		8
        /*0160*/ 	.dword	_ZN58_INTERNAL_5f8bc908_27_beam_search_topk_kernels_cu_f51918246thrust24THRUST_300001_SM_1000_NS12placeholders2_7E
	.align		8
        /*0168*/ 	.dword	_ZN58_INTERNAL_5f8bc908_27_beam_search_topk_kernels_cu_f51918246thrust24THRUST_300001_SM_1000_NS12placeholders2_8E
	.align		8
        /*0170*/ 	.dword	_ZN58_INTERNAL_5f8bc908_27_beam_search_topk_kernels_cu_f51918246thrust24THRUST_300001_SM_1000_NS12placeholders2_9E
	.align		8
        /*0178*/ 	.dword	_ZN58_INTERNAL_5f8bc908_27_beam_search_topk_kernels_cu_f51918246thrust24THRUST_300001_SM_1000_NS12placeholders3_10E


//--------------------- .nv.constant3             --------------------------
	.section	.nv.constant3,"a",@progbits
	.align	8
.nv.constant3:
	.type		__cr_lgamma_table,@object
	.size		__cr_lgamma_table,(.L_8 - __cr_lgamma_table)
__cr_lgamma_table:
        /*0000*/ 	.byte	0x00, 0x00, 0x00, 0x00, 0x00, 0x00, 0x00, 0x00, 0x00, 0x00, 0x00, 0x00, 0x00, 0x00, 0x00, 0x00
        /*0010*/ 	.byte	0xef, 0x39, 0xfa, 0xfe, 0x42, 0x2e, 0xe6, 0x3f, 0x02, 0x20, 0x2a, 0xfa, 0x0b, 0xab, 0xfc, 0x3f
        /*0020*/ 	.byte	0xf9, 0x2c, 0x92, 0x7c, 0xa7, 0x6c, 0x09, 0x40, 0xc9, 0x79, 0x44, 0x3c, 0x64, 0x26, 0x13, 0x40
        /*0030*/ 	.byte	0xca, 0x01, 0xcf, 0x3a, 0x27, 0x51, 0x1a, 0x40, 0x30, 0xcc, 0x2d, 0xf3, 0xe1, 0x0c, 0x21, 0x40
        /*0040*/ 	.byte	0x0d, 0xb7, 0xfc, 0x82, 0x8e, 0x35, 0x25, 0x40
.L_8:


//--------------------- .text._ZN17fastertransformer18tileEncoderResultsI6__halfEEvPT_PiPKS2_PKijjj --------------------------
	.section	.text._ZN17fastertransformer18tileEncoderResultsI6__halfEEvPT_PiPKS2_PKijjj,"ax",@progbits
	.align	128
        .global         _ZN17fastertransformer18tileEncoderResultsI6__halfEEvPT_PiPKS2_PKijjj
        .type           _ZN17fastertransformer18tileEncoderResultsI6__halfEEvPT_PiPKS2_PKijjj,@function
        .size           _ZN17fastertransformer18tileEncoderResultsI6__halfEEvPT_PiPKS2_PKijjj,(.L_x_12919 - _ZN17fastertransformer18tileEncoderResultsI6__halfEEvPT_PiPKS2_PKijjj)
        .other          _ZN17fastertransformer18tileEncoderResultsI6__halfEEvPT_PiPKS2_PKijjj,@"STO_CUDA_ENTRY STV_DEFAULT"
_ZN17fastertransformer18tileEncoderResultsI6__halfEEvPT_PiPKS2_PKijjj:
.text._ZN17fastertransformer18tileEncoderResultsI6__halfEEvPT_PiPKS2_PKijjj:
[----:B------:R-:W-:Y:S08]  /*0000*/  LDC R1, c[0x0][0x37c] ;  /* 0x0000df00ff017b82 */ /* 0x000ff00000000800 */
[----:B------:R-:W0:Y:S01]  /*0010*/  S2UR UR8, SR_CTAID.X ;  /* 0x00000000000879c3 */ /* 0x000e220000002500 */
[----:B------:R-:W1:Y:S01]  /*0020*/  LDCU.64 UR6, c[0x0][0x358] ;  /* 0x00006b00ff0677ac */ /* 0x000e620008000a00 */
[----:B0-----:R-:W-:-:S09]  /*0030*/  UISETP.NE.AND UP0, UPT, UR8, URZ, UPT ;  /* 0x000000ff0800728c */ /* 0x001fd2000bf05270 */
[----:B-1----:R-:W-:Y:S05]  /*0040*/  BRA.U UP0, `(.L_x_0) ;  /* 0x0000000100907547 */ /* 0x002fea000b800000 */
[----:B------:R-:W0:Y:S01]  /*0050*/  S2R R11, SR_TID.X ;  /* 0x00000000000b7919 */ /* 0x000e220000002100 */
[----:B------:R-:W1:Y:S01]  /*0060*/  LDCU.64 UR4, c[0x0][0x3a0] ;  /* 0x00007400ff0477ac */ /* 0x000e620008000a00 */
[----:B------:R-:W-:Y:S01]  /*0070*/  BSSY.RECONVERGENT B0, `(.L_x_0) ;  /* 0x0000021000007945 */ /* 0x000fe20003800200 */
[----:B-1----:R-:W-:-:S06]  /*0080*/  UIMAD UR4, UR5, UR4, URZ ;  /* 0x00000004050472a4 */ /* 0x002fcc000f8e02ff */
[----:B0-----:R-:W-:-:S13]  /*0090*/  ISETP.GE.U32.AND P0, PT, R11, UR4, PT ;  /* 0x000000040b007c0c */ /* 0x001fda000bf06070 */
[----:B------:R-:W-:Y:S05]  /*00a0*/  @P0 BRA `(.L_x_1) ;  /* 0x0000000000740947 */ /* 0x000fea0003800000 */
[----:B------:R-:W0:Y:S01]  /*00b0*/  I2F.U32.RP R0, UR5 ;  /* 0x0000000500007d06 */ /* 0x000e220008209000 */
[----:B------:R-:W1:Y:S01]  /*00c0*/  LDC R10, c[0x0][0x360] ;  /* 0x0000d800ff0a7b82 */ /* 0x000e620000000800 */
[----:B------:R-:W-:Y:S02]  /*00d0*/  ISETP.NE.U32.AND P0, PT, RZ, UR5, PT ;  /* 0x00000005ff007c0c */ /* 0x000fe4000bf05070 */
[----:B------:R-:W-:-:S05]  /*00e0*/  LOP3.LUT R13, RZ, UR5, RZ, 0x33, !PT ;  /* 0x00000005ff0d7c12 */ /* 0x000fca000f8e33ff */
[----:B------:R-:W2:Y:S01]  /*00f0*/  LDC.64 R2, c[0x0][0x398] ;  /* 0x0000e600ff027b82 */ /* 0x000ea20000000a00 */
[----:B0-----:R-:W0:Y:S07]  /*0100*/  MUFU.RCP R0, R0 ;  /* 0x0000000000007308 */ /* 0x001e2e0000001000 */
[----:B------:R-:W3:Y:S01]  /*0110*/  LDC.64 R4, c[0x0][0x388] ;  /* 0x0000e200ff047b82 */ /* 0x000ee20000000a00 */
[----:B0-----:R-:W-:-:S04]  /*0120*/  IADD3 R6, PT, PT, R0, 0xffffffe, RZ ;  /* 0x0ffffffe00067810 */ /* 0x001fc80007ffe0ff */
[----:B------:R0:W4:Y:S02]  /*0130*/  F2I.FTZ.U32.TRUNC.NTZ R7, R6 ;  /* 0x0000000600077305 */ /* 0x000124000021f000 */
[----:B0-----:R-:W-:Y:S01]  /*0140*/  IMAD.MOV.U32 R6, RZ, RZ, RZ ;  /* 0x000000ffff067224 */ /* 0x001fe200078e00ff */
[----:B----4-:R-:W-:-:S05]  /*0150*/  IADD3 R9, PT, PT, RZ, -R7, RZ ;  /* 0x80000007ff097210 */ /* 0x010fca0007ffe0ff */
[----:B------:R-:W-:-:S04]  /*0160*/  IMAD R9, R9, UR5, RZ ;  /* 0x0000000509097c24 */ /* 0x000fc8000f8e02ff */
[----:B-12---:R-:W-:-:S07]  /*0170*/  IMAD.HI.U32 R0, R7, R9, R6 ;  /* 0x0000000907007227 */ /* 0x006fce00078e0006 */
.L_x_2:
[----:B------:R-:W-:-:S05]  /*0180*/  IMAD.HI.U32 R6, R0, R11, RZ ;  /* 0x0000000b00067227 */ /* 0x000fca00078e00ff */
[----:B0-----:R-:W-:-:S05]  /*0190*/  IADD3 R8, PT, PT, -R6, RZ, RZ ;  /* 0x000000ff06087210 */ /* 0x001fca0007ffe1ff */
[----:B------:R-:W-:-:S05]  /*01a0*/  IMAD R7, R8, UR5, R11 ;  /* 0x0000000508077c24 */ /* 0x000fca000f8e020b */
[----:B------:R-:W-:-:S13]  /*01b0*/  ISETP.GE.U32.AND P1, PT, R7, UR5, PT ;  /* 0x0000000507007c0c */ /* 0x000fda000bf26070 */
[----:B------:R-:W-:Y:S01]  /*01c0*/  @P1 IADD3 R7, PT, PT, R7, -UR5, RZ ;  /* 0x8000000507071c10 */ /* 0x000fe2000fffe0ff */
[----:B------:R-:W-:-:S03]  /*01d0*/  @P1 VIADD R6, R6, 0x1 ;  /* 0x0000000106061836 */ /* 0x000fc60000000000 */
[----:B------:R-:W-:-:S13]  /*01e0*/  ISETP.GE.U32.AND P2, PT, R7, UR5, PT ;  /* 0x0000000507007c0c */ /* 0x000fda000bf46070 */
[----:B------:R-:W-:-:S04]  /*01f0*/  @P2 IADD3 R6, PT, PT, R6, 0x1, RZ ;  /* 0x0000000106062810 */ /* 0x000fc80007ffe0ff */
[----:B------:R-:W-:-:S05]  /*0200*/  SEL R7, R13, R6, !P0 ;  /* 0x000000060d077207 */ /* 0x000fca0004000000 */
[----:B------:R-:W-:-:S06]  /*0210*/  IMAD.WIDE.U32 R6, R7, 0x4, R2 ;  /* 0x0000000407067825 */ /* 0x000fcc00078e0002 */
[----:B------:R-:W2:Y:S01]  /*0220*/  LDG.E R7, desc[UR6][R6.64] ;  /* 0x0000000606077981 */ /* 0x000ea2000c1e1900 */
[----:B---3--:R-:W-:Y:S01]  /*0230*/  IMAD.WIDE.U32 R8, R11, 0x4, R4 ;  /* 0x000000040b087825 */ /* 0x008fe200078e0004 */
[----:B------:R-:W-:-:S04]  /*0240*/  IADD3 R11, PT, PT, R10, R11, RZ ;  /* 0x0000000b0a0b7210 */ /* 0x000fc80007ffe0ff */
[----:B------:R-:W-:Y:S01]  /*0250*/  ISETP.GE.U32.AND P1, PT, R11, UR4, PT ;  /* 0x000000040b007c0c */ /* 0x000fe2000bf26070 */
[----:B--2---:R0:W-:-:S12]  /*0260*/  STG.E desc[UR6][R8.64], R7 ;  /* 0x0000000708007986 */ /* 0x0041d8000c101906 */
[----:B------:R-:W-:Y:S05]  /*0270*/  @!P1 BRA `(.L_x_2) ;  /* 0xfffffffc00c09947 */ /* 0x000fea000383ffff */
.L_x_1:
[----:B------:R-:W-:Y:S05]  /*0280*/  BSYNC.RECONVERGENT B0 ;  /* 0x0000000000007941 */ /* 0x000fea0003800200 */
.L_x_0:
[----:B------:R-:W1:Y:S01]  /*0290*/  S2R R10, SR_TID.X ;  /* 0x00000000000a7919 */ /* 0x000e620000002100 */
[----:B------:R-:W1:Y:S02]  /*02a0*/  LDCU UR9, c[0x0][0x3a8] ;  /* 0x00007500ff0977ac */ /* 0x000e640008000800 */
[----:B-1----:R-:W-:-:S13]  /*02b0*/  ISETP.GE.U32.AND P0, PT, R10, UR9, PT ;  /* 0x000000090a007c0c */ /* 0x002fda000bf06070 */
[----:B------:R-:W-:Y:S05]  /*02c0*/  @P0 EXIT ;  /* 0x000000000000094d */ /* 0x000fea0003800000 */
[----:B0-----:R-:W0:Y:S01]  /*02d0*/  S2R R8, SR_CTAID.Z ;  /* 0x0000000000087919 */ /* 0x001e220000002700 */
[----:B------:R-:W1:Y:S01]  /*02e0*/  LDC R9, c[0x0][0x378] ;  /* 0x0000de00ff097b82 */ /* 0x000e620000000800 */
[----:B------:R-:W2:Y:S07]  /*02f0*/  S2R R6, SR_CTAID.Y ;  /* 0x0000000000067919 */ /* 0x000eae0000002600 */
[----:B------:R-:W2:Y:S01]  /*0300*/  LDC R11, c[0x0][0x374] ;  /* 0x0000dd00ff0b7b82 */ /* 0x000ea20000000800 */
[----:B------:R-:W3:Y:S07]  /*0310*/  LDCU UR4, c[0x0][0x360] ;  /* 0x00006c00ff0477ac */ /* 0x000eee0008000800 */
[----:B------:R-:W4:Y:S08]  /*0320*/  LDC.64 R4, c[0x0][0x380] ;  /* 0x0000e000ff047b82 */ /* 0x000f300000000a00 */
[----:B------:R-:W3:Y:S01]  /*0330*/  LDC.64 R2, c[0x0][0x390] ;  /* 0x0000e400ff027b82 */ /* 0x000ee20000000a00 */
[----:B-1----:R-:W-:-:S02]  /*0340*/  IMAD R7, R9, UR8, RZ ;  /* 0x0000000809077c24 */ /* 0x002fc4000f8e02ff */
[----:B0-----:R-:W-:Y:S02]  /*0350*/  IMAD R0, R8, UR9, RZ ;  /* 0x0000000908007c24 */ /* 0x001fe4000f8e02ff */
[----:B--2---:R-:W-:Y:S02]  /*0360*/  IMAD R6, R11, UR8, R6 ;  /* 0x000000080b067c24 */ /* 0x004fe4000f8e0206 */
[----:B------:R-:W-:Y:S02]  /*0370*/  IMAD R11, R7, UR9, R0 ;  /* 0x00000009070b7c24 */ /* 0x000fe4000f8e0200 */
[----:B------:R-:W-:Y:S02]  /*0380*/  IMAD R13, R6, R9, R8 ;  /* 0x00000009060d7224 */ /* 0x000fe400078e0208 */
[----:B------:R-:W-:-:S07]  /*0390*/  IMAD.MOV.U32 R0, RZ, RZ, R10 ;  /* 0x000000ffff007224 */ /* 0x000fce00078e000a */
.L_x_3:
[----:B0-----:R-:W-:-:S05]  /*03a0*/  IADD3 R9, PT, PT, R11, R0, RZ ;  /* 0x000000000b097210 */ /* 0x001fca0007ffe0ff */
[----:B---3--:R-:W-:-:S06]  /*03b0*/  IMAD.WIDE.U32 R8, R9, 0x2, R2 ;  /* 0x0000000209087825 */ /* 0x008fcc00078e0002 */
[----:B------:R-:W2:Y:S01]  /*03c0*/  LDG.E.U16 R9, desc[UR6][R8.64] ;  /* 0x0000000608097981 */ /* 0x000ea2000c1e1500 */
[----:B------:R-:W-:Y:S01]  /*03d0*/  IMAD R7, R13, UR9, R0 ;  /* 0x000000090d077c24 */ /* 0x000fe2000f8e0200 */
[----:B------:R-:W-:-:S03]  /*03e0*/  IADD3 R0, PT, PT, R0, UR4, RZ ;  /* 0x0000000400007c10 */ /* 0x000fc6000fffe0ff */
[----:B----4-:R-:W-:Y:S01]  /*03f0*/  IMAD.WIDE.U32 R6, R7, 0x2, R4 ;  /* 0x0000000207067825 */ /* 0x010fe200078e0004 */
[----:B------:R-:W-:-:S04]  /*0400*/  ISETP.GE.U32.AND P0, PT, R0, UR9, PT ;  /* 0x0000000900007c0c */ /* 0x000fc8000bf06070 */
[----:B--2---:R0:W-:Y:S09]  /*0410*/  STG.E.U16 desc[UR6][R6.64], R9 ;  /* 0x0000000906007986 */ /* 0x0041f2000c101506 */
[----:B------:R-:W-:Y:S05]  /*0420*/  @!P0 BRA `(.L_x_3) ;  /* 0xfffffffc00dc8947 */ /* 0x000fea000383ffff */
[----:B------:R-:W-:Y:S05]  /*0430*/  EXIT ;  /* 0x000000000000794d */ /* 0x000fea0003800000 */
.L_x_4:
[----:B------:R-:W-:-:S00]  /*0440*/  BRA `(.L_x_4) ;  /* 0xfffffffc00fc7947 */ /* 0x000fc0000383ffff */
[----:B------:R-:W-:-:S00]  /*0450*/  NOP ;  /* 0x0000000000007918 */ /* 0x000fc00000000000 */
        /* <DEDUP_REMOVED lines=10> */
.L_x_12919:


//--------------------- .text._ZN17fastertransformer18tileEncoderResultsIfEEvPT_PiPKS1_PKijjj --------------------------
	.section	.text._ZN17fastertransformer18tileEncoderResultsIfEEvPT_PiPKS1_PKijjj,"ax",@progbits
	.align	128
        .global         _ZN17fastertransformer18tileEncoderResultsIfEEvPT_PiPKS1_PKijjj
        .type           _ZN17fastertransformer18tileEncoderResultsIfEEvPT_PiPKS1_PKijjj,@function
        .size           _ZN17fastertransformer18tileEncoderResultsIfEEvPT_PiPKS1_PKijjj,(.L_x_12920 - _ZN17fastertransformer18tileEncoderResultsIfEEvPT_PiPKS1_PKijjj)
        .other          _ZN17fastertransformer18tileEncoderResultsIfEEvPT_PiPKS1_PKijjj,@"STO_CUDA_ENTRY STV_DEFAULT"
_ZN17fastertransformer18tileEncoderResultsIfEEvPT_PiPKS1_PKijjj:
.text._ZN17fastertransformer18tileEncoderResultsIfEEvPT_PiPKS1_PKijjj:
        /* <DEDUP_REMOVED lines=24> */
.L_x_7:
        /* <DEDUP_REMOVED lines=16> */
.L_x_6:
[----:B------:R-:W-:Y:S05]  /*0280*/  BSYNC.RECONVERGENT B0 ;  /* 0x0000000000007941 */ /* 0x000fea0003800200 */
.L_x_5:
        /* <DEDUP_REMOVED lines=17> */
.L_x_8:
[----:B0-----:R-:W-:-:S05]  /*03a0*/  IADD3 R7, PT, PT, R11, R0, RZ ;  /* 0x000000000b077210 */ /* 0x001fca0007ffe0ff */
[----:B----4-:R-:W-:-:S06]  /*03b0*/  IMAD.WIDE.U32 R6, R7, 0x4, R4 ;  /* 0x0000000407067825 */ /* 0x010fcc00078e0004 */
[----:B------:R-:W2:Y:S01]  /*03c0*/  LDG.E R7, desc[UR6][R6.64] ;  /* 0x0000000606077981 */ /* 0x000ea2000c1e1900 */
[----:B------:R-:W-:Y:S01]  /*03d0*/  IMAD R9, R13, UR9, R0 ;  /* 0x000000090d097c24 */ /* 0x000fe2000f8e0200 */
[----:B---3--:R-:W-:-:S03]  /*03e0*/  IADD3 R0, PT, PT, R0, UR4, RZ ;  /* 0x0000000400007c10 */ /* 0x008fc6000fffe0ff */
[----:B------:R-:W-:Y:S01]  /*03f0*/  IMAD.WIDE.U32 R8, R9, 0x4, R2 ;  /* 0x0000000409087825 */ /* 0x000fe200078e0002 */
[----:B------:R-:W-:-:S04]  /*0400*/  ISETP.GE.U32.AND P0, PT, R0, UR9, PT ;  /* 0x0000000900007c0c */ /* 0x000fc8000bf06070 */
[----:B--2---:R0:W-:Y:S09]  /*0410*/  STG.E desc[UR6][R8.64], R7 ;  /* 0x0000000708007986 */ /* 0x0041f2000c101906 */
[----:B------:R-:W-:Y:S05]  /*0420*/  @!P0 BRA `(.L_x_8) ;  /* 0xfffffffc00dc8947 */ /* 0x000fea000383ffff */
[----:B------:R-:W-:Y:S05]  /*0430*/  EXIT ;  /* 0x000000000000794d */ /* 0x000fea0003800000 */
.L_x_9:
        /* <DEDUP_REMOVED lines=12> */
.L_x_12920:


//--------------------- .text._ZN17fastertransformer18tileEncoderResultsI7__half2EEvPT_PiPKS2_PKijjj --------------------------
	.section	.text._ZN17fastertransformer18tileEncoderResultsI7__half2EEvPT_PiPKS2_PKijjj,"ax",@progbits
	.align	128
        .global         _ZN17fastertransformer18tileEncoderResultsI7__half2EEvPT_PiPKS2_PKijjj
        .type           _ZN17fastertransformer18tileEncoderResultsI7__half2EEvPT_PiPKS2_PKijjj,@function
        .size           _ZN17fastertransformer18tileEncoderResultsI7__half2EEvPT_PiPKS2_PKijjj,(.L_x_12921 - _ZN17fastertransformer18tileEncoderResultsI7__half2EEvPT_PiPKS2_PKijjj)
        .other          _ZN17fastertransformer18tileEncoderResultsI7__half2EEvPT_PiPKS2_PKijjj,@"STO_CUDA_ENTRY STV_DEFAULT"
_ZN17fastertransformer18tileEncoderResultsI7__half2EEvPT_PiPKS2_PKijjj:
.text._ZN17fastertransformer18tileEncoderResultsI7__half2EEvPT_PiPKS2_PKijjj:
        /* <DEDUP_REMOVED lines=24> */
.L_x_12:
        /* <DEDUP_REMOVED lines=16> */
.L_x_11:
[----:B------:R-:W-:Y:S05]  /*0280*/  BSYNC.RECONVERGENT B0 ;  /* 0x0000000000007941 */ /* 0x000fea0003800200 */
.L_x_10:
        /* <DEDUP_REMOVED lines=17> */
.L_x_13:
[----:B0-----:R-:W-:-:S05]  /*03a0*/  IADD3 R9, PT, PT, R11, R0, RZ ;  /* 0x000000000b097210 */ /* 0x001fca0007ffe0ff */
[----:B---3--:R-:W-:-:S06]  /*03b0*/  IMAD.WIDE.U32 R8, R9, 0x4, R2 ;  /* 0x0000000409087825 */ /* 0x008fcc00078e0002 */
[----:B------:R-:W2:Y:S01]  /*03c0*/  LDG.E R9, desc[UR6][R8.64] ;  /* 0x0000000608097981 */ /* 0x000ea2000c1e1900 */
[----:B------:R-:W-:Y:S01]  /*03d0*/  IMAD R7, R13, UR9, R0 ;  /* 0x000000090d077c24 */ /* 0x000fe2000f8e0200 */
[----:B------:R-:W-:-:S03]  /*03e0*/  IADD3 R0, PT, PT, R0, UR4, RZ ;  /* 0x0000000400007c10 */ /* 0x000fc6000fffe0ff */
[----:B----4-:R-:W-:Y:S01]  /*03f0*/  IMAD.WIDE.U32 R6, R7, 0x4, R4 ;  /* 0x0000000407067825 */ /* 0x010fe200078e0004 */
[----:B------:R-:W-:-:S04]  /*0400*/  ISETP.GE.U32.AND P0, PT, R0, UR9, PT ;  /* 0x0000000900007c0c */ /* 0x000fc8000bf06070 */
[----:B--2---:R0:W-:Y:S09]  /*0410*/  STG.E desc[UR6][R6.64], R9 ;  /* 0x0000000906007986 */ /* 0x0041f2000c101906 */
[----:B------:R-:W-:Y:S05]  /*0420*/  @!P0 BRA `(.L_x_13) ;  /* 0xfffffffc00dc8947 */ /* 0x000fea000383ffff */
[----:B------:R-:W-:Y:S05]  /*0430*/  EXIT ;  /* 0x000000000000794d */ /* 0x000fea0003800000 */
.L_x_14:
        /* <DEDUP_REMOVED lines=12> */
.L_x_12921:


//--------------------- .text._ZN17fastertransformer20batch_topK_kernel_v2IfLi64ELi32EEEvPiPT_S1_ --------------------------
	.section	.text._ZN17fastertransformer20batch_topK_kernel_v2IfLi64ELi32EEEvPiPT_S1_,"ax",@progbits
	.align	128
        .global         _ZN17fastertransformer20batch_topK_kernel_v2IfLi64ELi32EEEvPiPT_S1_
        .type           _ZN17fastertransformer20batch_topK_kernel_v2IfLi64ELi32EEEvPiPT_S1_,@function
        .size           _ZN17fastertransformer20batch_topK_kernel_v2IfLi64ELi32EEEvPiPT_S1_,(.L_x_12922 - _ZN17fastertransformer20batch_topK_kernel_v2IfLi64ELi32EEEvPiPT_S1_)
        .other          _ZN17fastertransformer20batch_topK_kernel_v2IfLi64ELi32EEEvPiPT_S1_,@"STO_CUDA_ENTRY STV_DEFAULT"
_ZN17fastertransformer20batch_topK_kernel_v2IfLi64ELi32EEEvPiPT_S1_:
.text._ZN17fastertransformer20batch_topK_kernel_v2IfLi64ELi32EEEvPiPT_S1_:
[----:B------:R-:W0:Y:S01]  /*0000*/  LDC R1, c[0x0][0x37c] ;  /* 0x0000df00ff017b82 */ /* 0x000e220000000800 */
[----:B------:R-:W1:Y:S07]  /*0010*/  S2R R6, SR_TID.X ;  /* 0x0000000000067919 */ /* 0x000e6e0000002100 */
[----:B------:R-:W2:Y:S01]  /*0020*/  S2UR UR4, SR_CTAID.X ;  /* 0x00000000000479c3 */ /* 0x000ea20000002500 */
[----:B0-----:R-:W-:Y:S01]  /*0030*/  VIADD R1, R1, 0xfffffe00 ;  /* 0xfffffe0001017836 */ /* 0x001fe20000000000 */
[----:B------:R-:W-:Y:S01]  /*0040*/  MOV R157, 0xff7fffff ;  /* 0xff7fffff009d7802 */ /* 0x000fe20000000f00 */
[----:B------:R-:W-:Y:S01]  /*0050*/  IMAD.MOV.U32 R161, RZ, RZ, -0x1 ;  /* 0xffffffffffa17424 */ /* 0x000fe200078e00ff */
        /* <DEDUP_REMOVED lines=20> */
[----:B--2---:R-:W-:Y:S01]  /*01a0*/  USHF.L.U32 UR4, UR4, 0xc, URZ ;  /* 0x0000000c04047899 */ /* 0x004fe200080006ff */
        /* <DEDUP_REMOVED lines=21> */
[----:B-1----:R-:W-:Y:S01]  /*0300*/  LOP3.LUT R6, R6, UR4, RZ, 0xfc, !PT ;  /* 0x0000000406067c12 */ /* 0x002fe2000f8efcff */
[----:B------:R-:W-:Y:S01]  /*0310*/  IMAD.MOV.U32 R135, RZ, RZ, -0x800001 ;  /* 0xff7fffffff877424 */ /* 0x000fe200078e00ff */
[----:B------:R-:W0:Y:S01]  /*0320*/  LDCU.64 UR6, c[0x0][0x358] ;  /* 0x00006b00ff0677ac */ /* 0x000e220008000a00 */
[----:B------:R-:W-:-:S02]  /*0330*/  IMAD.MOV.U32 R132, RZ, RZ, -0x800001 ;  /* 0xff7fffffff847424 */ /* 0x000fc400078e00ff */
[----:B------:R-:W-:Y:S01]  /*0340*/  IMAD.MOV.U32 R130, RZ, RZ, -0x800001 ;  /* 0xff7fffffff827424 */ /* 0x000fe200078e00ff */
[----:B------:R-:W-:Y:S01]  /*0350*/  UMOV UR4, URZ ;  /* 0x000000ff00047c82 */ /* 0x000fe20008000000 */
[----:B------:R-:W-:Y:S02]  /*0360*/  IMAD.MOV.U32 R131, RZ, RZ, -0x800001 ;  /* 0xff7fffffff837424 */ /* 0x000fe400078e00ff */
[----:B------:R-:W-:Y:S02]  /*0370*/  IMAD.MOV.U32 R128, RZ, RZ, -0x800001 ;  /* 0xff7fffffff807424 */ /* 0x000fe400078e00ff */
[----:B------:R-:W-:Y:S02]  /*0380*/  IMAD.MOV.U32 R129, RZ, RZ, -0x800001 ;  /* 0xff7fffffff817424 */ /* 0x000fe400078e00ff */
[----:B------:R-:W-:Y:S02]  /*0390*/  IMAD.MOV.U32 R126, RZ, RZ, -0x800001 ;  /* 0xff7fffffff7e7424 */ /* 0x000fe400078e00ff */
[----:B------:R-:W-:-:S02]  /*03a0*/  IMAD.MOV.U32 R124, RZ, RZ, -0x800001 ;  /* 0xff7fffffff7c7424 */ /* 0x000fc400078e00ff */
[----:B------:R-:W-:Y:S02]  /*03b0*/  IMAD.MOV.U32 R125, RZ, RZ, -0x800001 ;  /* 0xff7fffffff7d7424 */ /* 0x000fe400078e00ff */
        /* <DEDUP_REMOVED lines=75> */
[----:B0-----:R-:W-:-:S07]  /*0870*/  IMAD.MOV.U32 R98, RZ, RZ, -0x1 ;  /* 0xffffffffff627424 */ /* 0x001fce00078e00ff */
.L_x_6063:
[----:B------:R-:W0:Y:S08]  /*0880*/  LDC.64 R4, c[0x0][0x388] ;  /* 0x0000e200ff047b82 */ /* 0x000e300000000a00 */
[----:B------:R-:W1:Y:S01]  /*0890*/  LDC.64 R2, c[0x0][0x380] ;  /* 0x0000e000ff027b82 */ /* 0x000e620000000a00 */
[----:B0-----:R-:W-:-:S05]  /*08a0*/  IMAD.WIDE.U32 R4, R6, 0x4, R4 ;  /* 0x0000000406047825 */ /* 0x001fca00078e0004 */
[----:B------:R-:W2:Y:S01]  /*08b0*/  LDG.E R7, desc[UR6][R4.64] ;  /* 0x0000000604077981 */ /* 0x000ea2000c1e1900 */
[----:B-1----:R-:W-:-:S05]  /*08c0*/  IMAD.WIDE.U32 R2, R6, 0x4, R2 ;  /* 0x0000000406027825 */ /* 0x002fca00078e0002 */
[----:B------:R-:W3:Y:S01]  /*08d0*/  LDG.E R8, desc[UR6][R2.64] ;  /* 0x0000000602087981 */ /* 0x000ee2000c1e1900 */
[----:B------:R-:W-:Y:S01]  /*08e0*/  UIADD3 UR4, UPT, UPT, UR4, 0x20, URZ ;  /* 0x0000002004047890 */ /* 0x000fe2000fffe0ff */
[----:B------:R-:W-:Y:S03]  /*08f0*/  BSSY.RECONVERGENT B0, `(.L_x_15) ;  /* 0x0000015000007945 */ /* 0x000fe60003800200 */
[----:B------:R-:W-:Y:S01]  /*0900*/  UISETP.NE.AND UP0, UPT, UR4, 0x80, UPT ;  /* 0x000000800400788c */ /* 0x000fe2000bf05270 */
[CC--:B--2---:R-:W-:Y:S02]  /*0910*/  FSETP.GT.FTZ.AND P0, PT, R7.reuse, R158.reuse, PT ;  /* 0x0000009e0700720b */ /* 0x0c4fe40003f14000 */
[----:B------:R-:W-:Y:S02]  /*0920*/  FSETP.NEU.FTZ.AND P1, PT, R7, R158, PT ;  /* 0x0000009e0700720b */ /* 0x000fe40003f3d000 */
[----:B------:R-:W-:-:S02]  /*0930*/  ISETP.EQ.OR P0, PT, R161, -0x1, P0 ;  /* 0xffffffffa100780c */ /* 0x000fc40000702670 */
[----:B---3--:R-:W-:-:S04]  /*0940*/  ISETP.GE.OR P1, PT, R8, R161, P1 ;  /* 0x000000a10800720c */ /* 0x008fc80000f26670 */
[----:B------:R-:W-:-:S13]  /*0950*/  PLOP3.LUT P1, PT, P0, P1, PT, 0x8, 0x80 ;  /* 0x000000000080781c */ /* 0x000fda0000722170 */
[----:B------:R-:W-:-:S05]  /*0960*/  @!P1 IMAD.MOV.U32 R158, RZ, RZ, R7 ;  /* 0x000000ffff9e9224 */ /* 0x000fca00078e0007 */
[----:B------:R-:W-:-:S04]  /*0970*/  FSETP.GT.FTZ.AND P0, PT, R158, R159, PT ;  /* 0x0000009f9e00720b */ /* 0x000fc80003f14000 */
[----:B------:R-:W-:Y:S01]  /*0980*/  ISETP.EQ.OR P0, PT, R36, -0x1, P0 ;  /* 0xffffffff2400780c */ /* 0x000fe20000702670 */
[----:B------:R-:W-:-:S12]  /*0990*/  @!P1 IMAD.MOV.U32 R161, RZ, RZ, R8 ;  /* 0x000000ffffa19224 */ /* 0x000fd800078e0008 */
[----:B------:R-:W-:Y:S05]  /*09a0*/  @P0 BRA `(.L_x_16) ;  /* 0x0000000000140947 */ /* 0x000fea0003800000 */
[----:B------:R-:W-:Y:S01]  /*09b0*/  FSETP.NEU.FTZ.AND P0, PT, R158, R159, PT ;  /* 0x0000009f9e00720b */ /* 0x000fe20003f1d000 */
[----:B------:R-:W-:Y:S01]  /*09c0*/  IMAD.MOV.U32 R182, RZ, RZ, R161 ;  /* 0x000000ffffb67224 */ /* 0x000fe200078e00a1 */
[----:B------:R-:W-:Y:S02]  /*09d0*/  MOV R184, R158 ;  /* 0x0000009e00b87202 */ /* 0x000fe40000000f00 */
[----:B------:R-:W-:-:S13]  /*09e0*/  ISETP.GE.OR P0, PT, R161, R36, P0 ;  /* 0x00000024a100720c */ /* 0x000fda0000706670 */
[----:B------:R-:W-:Y:S05]  /*09f0*/  @P0 BRA `(.L_x_17) ;  /* 0x0000000000100947 */ /* 0x000fea0003800000 */
.L_x_16:
[----:B------:R-:W-:Y:S02]  /*0a00*/  IMAD.MOV.U32 R184, RZ, RZ, R159 ;  /* 0x000000ffffb87224 */ /* 0x000fe400078e009f */
[----:B------:R-:W-:Y:S02]  /*0a10*/  IMAD.MOV.U32 R182, RZ, RZ, R36 ;  /* 0x000000ffffb67224 */ /* 0x000fe400078e0024 */
[----:B------:R-:W-:Y:S02]  /*0a20*/  IMAD.MOV.U32 R159, RZ, RZ, R158 ;  /* 0x000000ffff9f7224 */ /* 0x000fe400078e009e */
[----:B------:R-:W-:-:S07]  /*0a30*/  IMAD.MOV.U32 R36, RZ, RZ, R161 ;  /* 0x000000ffff247224 */ /* 0x000fce00078e00a1 */
.L_x_17:
[----:B------:R-:W-:Y:S05]  /*0a40*/  BSYNC.RECONVERGENT B0 ;  /* 0x0000000000007941 */ /* 0x000fea0003800200 */
.L_x_15:
[----:B------:R-:W-:Y:S01]  /*0a50*/  FSETP.GT.FTZ.AND P0, PT, R159, R156, PT ;  /* 0x0000009c9f00720b */ /* 0x000fe20003f14000 */
[----:B------:R-:W-:Y:S03]  /*0a60*/  BSSY.RECONVERGENT B0, `(.L_x_18) ;  /* 0x000000c000007945 */ /* 0x000fe60003800200 */
[----:B------:R-:W-:-:S13]  /*0a70*/  ISETP.EQ.OR P0, PT, R39, -0x1, P0 ;  /* 0xffffffff2700780c */ /* 0x000fda0000702670 */
[----:B------:R-:W-:Y:S05]  /*0a80*/  @P0 BRA `(.L_x_19) ;  /* 0x0000000000140947 */ /* 0x000fea0003800000 */
[----:B------:R-:W-:Y:S01]  /*0a90*/  FSETP.NEU.FTZ.AND P0, PT, R159, R156, PT ;  /* 0x0000009c9f00720b */ /* 0x000fe20003f1d000 */
[----:B------:R-:W-:Y:S01]  /*0aa0*/  IMAD.MOV.U32 R179, RZ, RZ, R36 ;  /* 0x000000ffffb37224 */ /* 0x000fe200078e0024 */
[----:B------:R-:W-:Y:S02]  /*0ab0*/  MOV R181, R159 ;  /* 0x0000009f00b57202 */ /* 0x000fe40000000f00 */
[----:B------:R-:W-:-:S13]  /*0ac0*/  ISETP.GE.OR P0, PT, R36, R39, P0 ;  /* 0x000000272400720c */ /* 0x000fda0000706670 */
[----:B------:R-:W-:Y:S05]  /*0ad0*/  @P0 BRA `(.L_x_20) ;  /* 0x0000000000100947 */ /* 0x000fea0003800000 */
.L_x_19:
[----:B------:R-:W-:Y:S02]  /*0ae0*/  IMAD.MOV.U32 R181, RZ, RZ, R156 ;  /* 0x000000ffffb57224 */ /* 0x000fe400078e009c */
[----:B------:R-:W-:Y:S02]  /*0af0*/  IMAD.MOV.U32 R179, RZ, RZ, R39 ;  /* 0x000000ffffb37224 */ /* 0x000fe400078e0027 */
[----:B------:R-:W-:Y:S02]  /*0b00*/  IMAD.MOV.U32 R156, RZ, RZ, R159 ;  /* 0x000000ffff9c7224 */ /* 0x000fe400078e009f */
[----:B------:R-:W-:-:S07]  /*0b10*/  IMAD.MOV.U32 R39, RZ, RZ, R36 ;  /* 0x000000ffff277224 */ /* 0x000fce00078e0024 */
.L_x_20:
[----:B------:R-:W-:Y:S05]  /*0b20*/  BSYNC.RECONVERGENT B0 ;  /* 0x0000000000007941 */ /* 0x000fea0003800200 */
.L_x_18:
        /* <DEDUP_REMOVED lines=9> */
.L_x_22:
[----:B------:R-:W-:Y:S02]  /*0bc0*/  IMAD.MOV.U32 R180, RZ, RZ, R157 ;  /* 0x000000ffffb47224 */ /* 0x000fe400078e009d */
[----:B------:R-:W-:Y:S02]  /*0bd0*/  IMAD.MOV.U32 R178, RZ, RZ, R38 ;  /* 0x000000ffffb27224 */ /* 0x000fe400078e0026 */
[----:B------:R-:W-:Y:S02]  /*0be0*/  IMAD.MOV.U32 R157, RZ, RZ, R156 ;  /* 0x000000ffff9d7224 */ /* 0x000fe400078e009c */
[----:B------:R-:W-:-:S07]  /*0bf0*/  IMAD.MOV.U32 R38, RZ, RZ, R39 ;  /* 0x000000ffff267224 */ /* 0x000fce00078e0027 */
.L_x_23:
[----:B------:R-:W-:Y:S05]  /*0c00*/  BSYNC.RECONVERGENT B0 ;  /* 0x0000000000007941 */ /* 0x000fea0003800200 */
.L_x_21:
        /* <DEDUP_REMOVED lines=9> */
.L_x_25:
[----:B------:R-:W-:Y:S02]  /*0ca0*/  IMAD.MOV.U32 R177, RZ, RZ, R154 ;  /* 0x000000ffffb17224 */ /* 0x000fe400078e009a */
[----:B------:R-:W-:Y:S02]  /*0cb0*/  IMAD.MOV.U32 R175, RZ, RZ, R41 ;  /* 0x000000ffffaf7224 */ /* 0x000fe400078e0029 */
[----:B------:R-:W-:Y:S02]  /*0cc0*/  IMAD.MOV.U32 R154, RZ, RZ, R157 ;  /* 0x000000ffff9a7224 */ /* 0x000fe400078e009d */
[----:B------:R-:W-:-:S07]  /*0cd0*/  IMAD.MOV.U32 R41, RZ, RZ, R38 ;  /* 0x000000ffff297224 */ /* 0x000fce00078e0026 */
.L_x_26:
[----:B------:R-:W-:Y:S05]  /*0ce0*/  BSYNC.RECONVERGENT B0 ;  /* 0x0000000000007941 */ /* 0x000fea0003800200 */
.L_x_24:
        /* <DEDUP_REMOVED lines=9> */
.L_x_28:
[----:B------:R-:W-:Y:S02]  /*0d80*/  IMAD.MOV.U32 R176, RZ, RZ, R155 ;  /* 0x000000ffffb07224 */ /* 0x000fe400078e009b */
[----:B------:R-:W-:Y:S02]  /*0d90*/  IMAD.MOV.U32 R174, RZ, RZ, R40 ;  /* 0x000000ffffae7224 */ /* 0x000fe400078e0028 */
[----:B------:R-:W-:Y:S02]  /*0da0*/  IMAD.MOV.U32 R155, RZ, RZ, R154 ;  /* 0x000000ffff9b7224 */ /* 0x000fe400078e009a */
[----:B------:R-:W-:-:S07]  /*0db0*/  IMAD.MOV.U32 R40, RZ, RZ, R41 ;  /* 0x000000ffff287224 */ /* 0x000fce00078e0029 */
.L_x_29:
[----:B------:R-:W-:Y:S05]  /*0dc0*/  BSYNC.RECONVERGENT B0 ;  /* 0x0000000000007941 */ /* 0x000fea0003800200 */
.L_x_27:
        /* <DEDUP_REMOVED lines=9> */
.L_x_31:
[----:B------:R-:W-:Y:S02]  /*0e60*/  IMAD.MOV.U32 R173, RZ, RZ, R152 ;  /* 0x000000ffffad7224 */ /* 0x000fe400078e0098 */
[----:B------:R-:W-:Y:S02]  /*0e70*/  IMAD.MOV.U32 R171, RZ, RZ, R43 ;  /* 0x000000ffffab7224 */ /* 0x000fe400078e002b */
[----:B------:R-:W-:Y:S02]  /*0e80*/  IMAD.MOV.U32 R152, RZ, RZ, R155 ;  /* 0x000000ffff987224 */ /* 0x000fe400078e009b */
[----:B------:R-:W-:-:S07]  /*0e90*/  IMAD.MOV.U32 R43, RZ, RZ, R40 ;  /* 0x000000ffff2b7224 */ /* 0x000fce00078e0028 */
.L_x_32:
[----:B------:R-:W-:Y:S05]  /*0ea0*/  BSYNC.RECONVERGENT B0 ;  /* 0x0000000000007941 */ /* 0x000fea0003800200 */
.L_x_30:
        /* <DEDUP_REMOVED lines=9> */
.L_x_34:
[----:B------:R-:W-:Y:S02]  /*0f40*/  IMAD.MOV.U32 R172, RZ, RZ, R153 ;  /* 0x000000ffffac7224 */ /* 0x000fe400078e0099 */
[----:B------:R-:W-:Y:S02]  /*0f50*/  IMAD.MOV.U32 R170, RZ, RZ, R42 ;  /* 0x000000ffffaa7224 */ /* 0x000fe400078e002a */
[----:B------:R-:W-:Y:S02]  /*0f60*/  IMAD.MOV.U32 R153, RZ, RZ, R152 ;  /* 0x000000ffff997224 */ /* 0x000fe400078e0098 */
[----:B------:R-:W-:-:S07]  /*0f70*/  IMAD.MOV.U32 R42, RZ, RZ, R43 ;  /* 0x000000ffff2a7224 */ /* 0x000fce00078e002b */
.L_x_35:
[----:B------:R-:W-:Y:S05]  /*0f80*/  BSYNC.RECONVERGENT B0 ;  /* 0x0000000000007941 */ /* 0x000fea0003800200 */
.L_x_33:
        /* <DEDUP_REMOVED lines=9> */
.L_x_37:
[----:B------:R-:W-:Y:S02]  /*1020*/  IMAD.MOV.U32 R169, RZ, RZ, R150 ;  /* 0x000000ffffa97224 */ /* 0x000fe400078e0096 */
[----:B------:R-:W-:Y:S02]  /*1030*/  IMAD.MOV.U32 R167, RZ, RZ, R45 ;  /* 0x000000ffffa77224 */ /* 0x000fe400078e002d */
[----:B------:R-:W-:Y:S02]  /*1040*/  IMAD.MOV.U32 R150, RZ, RZ, R153 ;  /* 0x000000ffff967224 */ /* 0x000fe400078e0099 */
[----:B------:R-:W-:-:S07]  /*1050*/  IMAD.MOV.U32 R45, RZ, RZ, R42 ;  /* 0x000000ffff2d7224 */ /* 0x000fce00078e002a */
.L_x_38:
[----:B------:R-:W-:Y:S05]  /*1060*/  BSYNC.RECONVERGENT B0 ;  /* 0x0000000000007941 */ /* 0x000fea0003800200 */
.L_x_36:
        /* <DEDUP_REMOVED lines=9> */
.L_x_40:
[----:B------:R-:W-:Y:S02]  /*1100*/  IMAD.MOV.U32 R168, RZ, RZ, R151 ;  /* 0x000000ffffa87224 */ /* 0x000fe400078e0097 */
[----:B------:R-:W-:Y:S02]  /*1110*/  IMAD.MOV.U32 R166, RZ, RZ, R44 ;  /* 0x000000ffffa67224 */ /* 0x000fe400078e002c */
[----:B------:R-:W-:Y:S02]  /*1120*/  IMAD.MOV.U32 R151, RZ, RZ, R150 ;  /* 0x000000ffff977224 */ /* 0x000fe400078e0096 */
[----:B------:R-:W-:-:S07]  /*1130*/  IMAD.MOV.U32 R44, RZ, RZ, R45 ;  /* 0x000000ffff2c7224 */ /* 0x000fce00078e002d */
.L_x_41:
[----:B------:R-:W-:Y:S05]  /*1140*/  BSYNC.RECONVERGENT B0 ;  /* 0x0000000000007941 */ /* 0x000fea0003800200 */
.L_x_39:
        /* <DEDUP_REMOVED lines=9> */
.L_x_43:
[----:B------:R-:W-:Y:S02]  /*11e0*/  IMAD.MOV.U32 R165, RZ, RZ, R148 ;  /* 0x000000ffffa57224 */ /* 0x000fe400078e0094 */
[----:B------:R-:W-:Y:S02]  /*11f0*/  IMAD.MOV.U32 R163, RZ, RZ, R47 ;  /* 0x000000ffffa37224 */ /* 0x000fe400078e002f */
[----:B------:R-:W-:Y:S02]  /*1200*/  IMAD.MOV.U32 R148, RZ, RZ, R151 ;  /* 0x000000ffff947224 */ /* 0x000fe400078e0097 */
[----:B------:R-:W-:-:S07]  /*1210*/  IMAD.MOV.U32 R47, RZ, RZ, R44 ;  /* 0x000000ffff2f7224 */ /* 0x000fce00078e002c */
.L_x_44:
[----:B------:R-:W-:Y:S05]  /*1220*/  BSYNC.RECONVERGENT B0 ;  /* 0x0000000000007941 */ /* 0x000fea0003800200 */
.L_x_42:
        /* <DEDUP_REMOVED lines=9> */
.L_x_46:
[----:B------:R-:W-:Y:S02]  /*12c0*/  IMAD.MOV.U32 R164, RZ, RZ, R149 ;  /* 0x000000ffffa47224 */ /* 0x000fe400078e0095 */
[----:B------:R-:W-:Y:S02]  /*12d0*/  IMAD.MOV.U32 R162, RZ, RZ, R46 ;  /* 0x000000ffffa27224 */ /* 0x000fe400078e002e */
[----:B------:R-:W-:Y:S02]  /*12e0*/  IMAD.MOV.U32 R149, RZ, RZ, R148 ;  /* 0x000000ffff957224 */ /* 0x000fe400078e0094 */
[----:B------:R-:W-:-:S07]  /*12f0*/  IMAD.MOV.U32 R46, RZ, RZ, R47 ;  /* 0x000000ffff2e7224 */ /* 0x000fce00078e002f */
.L_x_47:
[----:B------:R-:W-:Y:S05]  /*1300*/  BSYNC.RECONVERGENT B0 ;  /* 0x0000000000007941 */ /* 0x000fea0003800200 */
.L_x_45:
        /* <DEDUP_REMOVED lines=9> */
.L_x_49:
[----:B------:R-:W-:Y:S02]  /*13a0*/  IMAD.MOV.U32 R161, RZ, RZ, R146 ;  /* 0x000000ffffa17224 */ /* 0x000fe400078e0092 */
[----:B------:R-:W-:Y:S02]  /*13b0*/  IMAD.MOV.U32 R159, RZ, RZ, R49 ;  /* 0x000000ffff9f7224 */ /* 0x000fe400078e0031 */
[----:B------:R-:W-:Y:S02]  /*13c0*/  IMAD.MOV.U32 R146, RZ, RZ, R149 ;  /* 0x000000ffff927224 */ /* 0x000fe400078e0095 */
[----:B------:R-:W-:-:S07]  /*13d0*/  IMAD.MOV.U32 R49, RZ, RZ, R46 ;  /* 0x000000ffff317224 */ /* 0x000fce00078e002e */
.L_x_50:
[----:B------:R-:W-:Y:S05]  /*13e0*/  BSYNC.RECONVERGENT B0 ;  /* 0x0000000000007941 */ /* 0x000fea0003800200 */
.L_x_48:
        /* <DEDUP_REMOVED lines=9> */
.L_x_52:
[----:B------:R-:W-:Y:S02]  /*1480*/  IMAD.MOV.U32 R160, RZ, RZ, R147 ;  /* 0x000000ffffa07224 */ /* 0x000fe400078e0093 */
[----:B------:R-:W-:Y:S02]  /*1490*/  IMAD.MOV.U32 R158, RZ, RZ, R48 ;  /* 0x000000ffff9e7224 */ /* 0x000fe400078e0030 */
[----:B------:R-:W-:Y:S02]  /*14a0*/  IMAD.MOV.U32 R147, RZ, RZ, R146 ;  /* 0x000000ffff937224 */ /* 0x000fe400078e0092 */
[----:B------:R-:W-:-:S07]  /*14b0*/  IMAD.MOV.U32 R48, RZ, RZ, R49 ;  /* 0x000000ffff307224 */ /* 0x000fce00078e0031 */
.L_x_53:
[----:B------:R-:W-:Y:S05]  /*14c0*/  BSYNC.RECONVERGENT B0 ;  /* 0x0000000000007941 */ /* 0x000fea0003800200 */
.L_x_51:
        /* <DEDUP_REMOVED lines=9> */
.L_x_55:
[----:B------:R-:W-:Y:S02]  /*1560*/  IMAD.MOV.U32 R157, RZ, RZ, R144 ;  /* 0x000000ffff9d7224 */ /* 0x000fe400078e0090 */
[----:B------:R-:W-:Y:S02]  /*1570*/  IMAD.MOV.U32 R155, RZ, RZ, R51 ;  /* 0x000000ffff9b7224 */ /* 0x000fe400078e0033 */
[----:B------:R-:W-:Y:S02]  /*1580*/  IMAD.MOV.U32 R144, RZ, RZ, R147 ;  /* 0x000000ffff907224 */ /* 0x000fe400078e0093 */
[----:B------:R-:W-:-:S07]  /*1590*/  IMAD.MOV.U32 R51, RZ, RZ, R48 ;  /* 0x000000ffff337224 */ /* 0x000fce00078e0030 */
.L_x_56:
[----:B------:R-:W-:Y:S05]  /*15a0*/  BSYNC.RECONVERGENT B0 ;  /* 0x0000000000007941 */ /* 0x000fea0003800200 */
.L_x_54:
        /* <DEDUP_REMOVED lines=9> */
.L_x_58:
[----:B------:R-:W-:Y:S02]  /*1640*/  IMAD.MOV.U32 R156, RZ, RZ, R145 ;  /* 0x000000ffff9c7224 */ /* 0x000fe400078e0091 */
[----:B------:R-:W-:Y:S02]  /*1650*/  IMAD.MOV.U32 R154, RZ, RZ, R50 ;  /* 0x000000ffff9a7224 */ /* 0x000fe400078e0032 */
[----:B------:R-:W-:Y:S02]  /*1660*/  IMAD.MOV.U32 R145, RZ, RZ, R144 ;  /* 0x000000ffff917224 */ /* 0x000fe400078e0090 */
[----:B------:R-:W-:-:S07]  /*1670*/  IMAD.MOV.U32 R50, RZ, RZ, R51 ;  /* 0x000000ffff327224 */ /* 0x000fce00078e0033 */
.L_x_59:
[----:B------:R-:W-:Y:S05]  /*1680*/  BSYNC.RECONVERGENT B0 ;  /* 0x0000000000007941 */ /* 0x000fea0003800200 */
.L_x_57:
        /* <DEDUP_REMOVED lines=9> */
.L_x_61:
[----:B------:R-:W-:Y:S02]  /*1720*/  IMAD.MOV.U32 R153, RZ, RZ, R142 ;  /* 0x000000ffff997224 */ /* 0x000fe400078e008e */
[----:B------:R-:W-:Y:S02]  /*1730*/  IMAD.MOV.U32 R151, RZ, RZ, R53 ;  /* 0x000000ffff977224 */ /* 0x000fe400078e0035 */
[----:B------:R-:W-:Y:S02]  /*1740*/  IMAD.MOV.U32 R142, RZ, RZ, R145 ;  /* 0x000000ffff8e7224 */ /* 0x000fe400078e0091 */
[----:B------:R-:W-:-:S07]  /*1750*/  IMAD.MOV.U32 R53, RZ, RZ, R50 ;  /* 0x000000ffff357224 */ /* 0x000fce00078e0032 */
.L_x_62:
[----:B------:R-:W-:Y:S05]  /*1760*/  BSYNC.RECONVERGENT B0 ;  /* 0x0000000000007941 */ /* 0x000fea0003800200 */
.L_x_60:
        /* <DEDUP_REMOVED lines=9> */
.L_x_64:
[----:B------:R-:W-:Y:S02]  /*1800*/  IMAD.MOV.U32 R152, RZ, RZ, R143 ;  /* 0x000000ffff987224 */ /* 0x000fe400078e008f */
[----:B------:R-:W-:Y:S02]  /*1810*/  IMAD.MOV.U32 R150, RZ, RZ, R52 ;  /* 0x000000ffff967224 */ /* 0x000fe400078e0034 */
[----:B------:R-:W-:Y:S02]  /*1820*/  IMAD.MOV.U32 R143, RZ, RZ, R142 ;  /* 0x000000ffff8f7224 */ /* 0x000fe400078e008e */
[----:B------:R-:W-:-:S07]  /*1830*/  IMAD.MOV.U32 R52, RZ, RZ, R53 ;  /* 0x000000ffff347224 */ /* 0x000fce00078e0035 */
.L_x_65:
[----:B------:R-:W-:Y:S05]  /*1840*/  BSYNC.RECONVERGENT B0 ;  /* 0x0000000000007941 */ /* 0x000fea0003800200 */
.L_x_63:
        /* <DEDUP_REMOVED lines=9> */
.L_x_67:
[----:B------:R-:W-:Y:S02]  /*18e0*/  IMAD.MOV.U32 R149, RZ, RZ, R140 ;  /* 0x000000ffff957224 */ /* 0x000fe400078e008c */
[----:B------:R-:W-:Y:S02]  /*18f0*/  IMAD.MOV.U32 R147, RZ, RZ, R55 ;  /* 0x000000ffff937224 */ /* 0x000fe400078e0037 */
[----:B------:R-:W-:Y:S02]  /*1900*/  IMAD.MOV.U32 R140, RZ, RZ, R143 ;  /* 0x000000ffff8c7224 */ /* 0x000fe400078e008f */
[----:B------:R-:W-:-:S07]  /*1910*/  IMAD.MOV.U32 R55, RZ, RZ, R52 ;  /* 0x000000ffff377224 */ /* 0x000fce00078e0034 */
.L_x_68:
[----:B------:R-:W-:Y:S05]  /*1920*/  BSYNC.RECONVERGENT B0 ;  /* 0x0000000000007941 */ /* 0x000fea0003800200 */
.L_x_66:
        /* <DEDUP_REMOVED lines=9> */
.L_x_70:
[----:B------:R-:W-:Y:S02]  /*19c0*/  IMAD.MOV.U32 R148, RZ, RZ, R141 ;  /* 0x000000ffff947224 */ /* 0x000fe400078e008d */
[----:B------:R-:W-:Y:S02]  /*19d0*/  IMAD.MOV.U32 R32, RZ, RZ, R54 ;  /* 0x000000ffff207224 */ /* 0x000fe400078e0036 */
[----:B------:R-:W-:Y:S02]  /*19e0*/  IMAD.MOV.U32 R141, RZ, RZ, R140 ;  /* 0x000000ffff8d7224 */ /* 0x000fe400078e008c */
[----:B------:R-:W-:-:S07]  /*19f0*/  IMAD.MOV.U32 R54, RZ, RZ, R55 ;  /* 0x000000ffff367224 */ /* 0x000fce00078e0037 */
.L_x_71:
[----:B------:R-:W-:Y:S05]  /*1a00*/  BSYNC.RECONVERGENT B0 ;  /* 0x0000000000007941 */ /* 0x000fea0003800200 */
.L_x_69:
        /* <DEDUP_REMOVED lines=9> */
.L_x_73:
[----:B------:R-:W-:Y:S02]  /*1aa0*/  IMAD.MOV.U32 R33, RZ, RZ, R138 ;  /* 0x000000ffff217224 */ /* 0x000fe400078e008a */
[----:B------:R-:W-:Y:S02]  /*1ab0*/  IMAD.MOV.U32 R31, RZ, RZ, R57 ;  /* 0x000000ffff1f7224 */ /* 0x000fe400078e0039 */
[----:B------:R-:W-:Y:S02]  /*1ac0*/  IMAD.MOV.U32 R138, RZ, RZ, R141 ;  /* 0x000000ffff8a7224 */ /* 0x000fe400078e008d */
[----:B------:R-:W-:-:S07]  /*1ad0*/  IMAD.MOV.U32 R57, RZ, RZ, R54 ;  /* 0x000000ffff397224 */ /* 0x000fce00078e0036 */
.L_x_74:
[----:B------:R-:W-:Y:S05]  /*1ae0*/  BSYNC.RECONVERGENT B0 ;  /* 0x0000000000007941 */ /* 0x000fea0003800200 */
.L_x_72:
        /* <DEDUP_REMOVED lines=9> */
.L_x_76:
[----:B------:R-:W-:Y:S02]  /*1b80*/  IMAD.MOV.U32 R30, RZ, RZ, R139 ;  /* 0x000000ffff1e7224 */ /* 0x000fe400078e008b */
[----:B------:R-:W-:Y:S02]  /*1b90*/  IMAD.MOV.U32 R28, RZ, RZ, R56 ;  /* 0x000000ffff1c7224 */ /* 0x000fe400078e0038 */
[----:B------:R-:W-:Y:S02]  /*1ba0*/  IMAD.MOV.U32 R139, RZ, RZ, R138 ;  /* 0x000000ffff8b7224 */ /* 0x000fe400078e008a */
[----:B------:R-:W-:-:S07]  /*1bb0*/  IMAD.MOV.U32 R56, RZ, RZ, R57 ;  /* 0x000000ffff387224 */ /* 0x000fce00078e0039 */
.L_x_77:
[----:B------:R-:W-:Y:S05]  /*1bc0*/  BSYNC.RECONVERGENT B0 ;  /* 0x0000000000007941 */ /* 0x000fea0003800200 */
.L_x_75:
        /* <DEDUP_REMOVED lines=9> */
.L_x_79:
[----:B------:R-:W-:Y:S02]  /*1c60*/  IMAD.MOV.U32 R29, RZ, RZ, R136 ;  /* 0x000000ffff1d7224 */ /* 0x000fe400078e0088 */
[----:B------:R-:W-:Y:S02]  /*1c70*/  IMAD.MOV.U32 R27, RZ, RZ, R59 ;  /* 0x000000ffff1b7224 */ /* 0x000fe400078e003b */
[----:B------:R-:W-:Y:S02]  /*1c80*/  IMAD.MOV.U32 R136, RZ, RZ, R139 ;  /* 0x000000ffff887224 */ /* 0x000fe400078e008b */
[----:B------:R-:W-:-:S07]  /*1c90*/  IMAD.MOV.U32 R59, RZ, RZ, R56 ;  /* 0x000000ffff3b7224 */ /* 0x000fce00078e0038 */
.L_x_80:
[----:B------:R-:W-:Y:S05]  /*1ca0*/  BSYNC.RECONVERGENT B0 ;  /* 0x0000000000007941 */ /* 0x000fea0003800200 */
.L_x_78:
        /* <DEDUP_REMOVED lines=9> */
.L_x_82:
[----:B------:R-:W-:Y:S02]  /*1d40*/  IMAD.MOV.U32 R26, RZ, RZ, R137 ;  /* 0x000000ffff1a7224 */ /* 0x000fe400078e0089 */
[----:B------:R-:W-:Y:S02]  /*1d50*/  IMAD.MOV.U32 R24, RZ, RZ, R58 ;  /* 0x000000ffff187224 */ /* 0x000fe400078e003a */
[----:B------:R-:W-:Y:S02]  /*1d60*/  IMAD.MOV.U32 R137, RZ, RZ, R136 ;  /* 0x000000ffff897224 */ /* 0x000fe400078e0088 */
[----:B------:R-:W-:-:S07]  /*1d70*/  IMAD.MOV.U32 R58, RZ, RZ, R59 ;  /* 0x000000ffff3a7224 */ /* 0x000fce00078e003b */
.L_x_83:
[----:B------:R-:W-:Y:S05]  /*1d80*/  BSYNC.RECONVERGENT B0 ;  /* 0x0000000000007941 */ /* 0x000fea0003800200 */
.L_x_81:
        /* <DEDUP_REMOVED lines=9> */
.L_x_85:
[----:B------:R-:W-:Y:S02]  /*1e20*/  IMAD.MOV.U32 R25, RZ, RZ, R134 ;  /* 0x000000ffff197224 */ /* 0x000fe400078e0086 */
[----:B------:R-:W-:Y:S02]  /*1e30*/  IMAD.MOV.U32 R23, RZ, RZ, R61 ;  /* 0x000000ffff177224 */ /* 0x000fe400078e003d */
[----:B------:R-:W-:Y:S02]  /*1e40*/  IMAD.MOV.U32 R134, RZ, RZ, R137 ;  /* 0x000000ffff867224 */ /* 0x000fe400078e0089 */
[----:B------:R-:W-:-:S07]  /*1e50*/  IMAD.MOV.U32 R61, RZ, RZ, R58 ;  /* 0x000000ffff3d7224 */ /* 0x000fce00078e003a */
.L_x_86:
[----:B------:R-:W-:Y:S05]  /*1e60*/  BSYNC.RECONVERGENT B0 ;  /* 0x0000000000007941 */ /* 0x000fea0003800200 */
.L_x_84:
        /* <DEDUP_REMOVED lines=9> */
.L_x_88:
[----:B------:R-:W-:Y:S02]  /*1f00*/  IMAD.MOV.U32 R22, RZ, RZ, R135 ;  /* 0x000000ffff167224 */ /* 0x000fe400078e0087 */
[----:B------:R-:W-:Y:S02]  /*1f10*/  IMAD.MOV.U32 R20, RZ, RZ, R60 ;  /* 0x000000ffff147224 */ /* 0x000fe400078e003c */
[----:B------:R-:W-:Y:S02]  /*1f20*/  IMAD.MOV.U32 R135, RZ, RZ, R134 ;  /* 0x000000ffff877224 */ /* 0x000fe400078e0086 */
[----:B------:R-:W-:-:S07]  /*1f30*/  IMAD.MOV.U32 R60, RZ, RZ, R61 ;  /* 0x000000ffff3c7224 */ /* 0x000fce00078e003d */
.L_x_89:
[----:B------:R-:W-:Y:S05]  /*1f40*/  BSYNC.RECONVERGENT B0 ;  /* 0x0000000000007941 */ /* 0x000fea0003800200 */
.L_x_87:
        /* <DEDUP_REMOVED lines=9> */
.L_x_91:
[----:B------:R-:W-:Y:S02]  /*1fe0*/  IMAD.MOV.U32 R21, RZ, RZ, R132 ;  /* 0x000000ffff157224 */ /* 0x000fe400078e0084 */
[----:B------:R-:W-:Y:S02]  /*1ff0*/  IMAD.MOV.U32 R19, RZ, RZ, R63 ;  /* 0x000000ffff137224 */ /* 0x000fe400078e003f */
[----:B------:R-:W-:Y:S02]  /*2000*/  IMAD.MOV.U32 R132, RZ, RZ, R135 ;  /* 0x000000ffff847224 */ /* 0x000fe400078e0087 */
[----:B------:R-:W-:-:S07]  /*2010*/  IMAD.MOV.U32 R63, RZ, RZ, R60 ;  /* 0x000000ffff3f7224 */ /* 0x000fce00078e003c */
.L_x_92:
[----:B------:R-:W-:Y:S05]  /*2020*/  BSYNC.RECONVERGENT B0 ;  /* 0x0000000000007941 */ /* 0x000fea0003800200 */
.L_x_90:
        /* <DEDUP_REMOVED lines=9> */
.L_x_94:
[----:B------:R-:W-:Y:S02]  /*20c0*/  IMAD.MOV.U32 R18, RZ, RZ, R133 ;  /* 0x000000ffff127224 */ /* 0x000fe400078e0085 */
[----:B------:R-:W-:Y:S02]  /*20d0*/  IMAD.MOV.U32 R16, RZ, RZ, R62 ;  /* 0x000000ffff107224 */ /* 0x000fe400078e003e */
[----:B------:R-:W-:Y:S02]  /*20e0*/  IMAD.MOV.U32 R133, RZ, RZ, R132 ;  /* 0x000000ffff857224 */ /* 0x000fe400078e0084 */
[----:B------:R-:W-:-:S07]  /*20f0*/  IMAD.MOV.U32 R62, RZ, RZ, R63 ;  /* 0x000000ffff3e7224 */ /* 0x000fce00078e003f */
.L_x_95:
[----:B------:R-:W-:Y:S05]  /*2100*/  BSYNC.RECONVERGENT B0 ;  /* 0x0000000000007941 */ /* 0x000fea0003800200 */
.L_x_93:
        /* <DEDUP_REMOVED lines=9> */
.L_x_97:
[----:B------:R-:W-:Y:S02]  /*21a0*/  IMAD.MOV.U32 R17, RZ, RZ, R130 ;  /* 0x000000ffff117224 */ /* 0x000fe400078e0082 */
[----:B------:R-:W-:Y:S02]  /*21b0*/  IMAD.MOV.U32 R15, RZ, RZ, R65 ;  /* 0x000000ffff0f7224 */ /* 0x000fe400078e0041 */
[----:B------:R-:W-:Y:S02]  /*21c0*/  IMAD.MOV.U32 R130, RZ, RZ, R133 ;  /* 0x000000ffff827224 */ /* 0x000fe400078e0085 */
[----:B------:R-:W-:-:S07]  /*21d0*/  IMAD.MOV.U32 R65, RZ, RZ, R62 ;  /* 0x000000ffff417224 */ /* 0x000fce00078e003e */
.L_x_98:
[----:B------:R-:W-:Y:S05]  /*21e0*/  BSYNC.RECONVERGENT B0 ;  /* 0x0000000000007941 */ /* 0x000fea0003800200 */
.L_x_96:
        /* <DEDUP_REMOVED lines=9> */
.L_x_100:
[----:B------:R-:W-:Y:S02]  /*2280*/  IMAD.MOV.U32 R132, RZ, RZ, R131 ;  /* 0x000000ffff847224 */ /* 0x000fe400078e0083 */
[----:B------:R-:W-:Y:S02]  /*2290*/  IMAD.MOV.U32 R14, RZ, RZ, R64 ;  /* 0x000000ffff0e7224 */ /* 0x000fe400078e0040 */
[----:B------:R-:W-:Y:S02]  /*22a0*/  IMAD.MOV.U32 R131, RZ, RZ, R130 ;  /* 0x000000ffff837224 */ /* 0x000fe400078e0082 */
[----:B------:R-:W-:-:S07]  /*22b0*/  IMAD.MOV.U32 R64, RZ, RZ, R65 ;  /* 0x000000ffff407224 */ /* 0x000fce00078e0041 */
.L_x_101:
[----:B------:R-:W-:Y:S05]  /*22c0*/  BSYNC.RECONVERGENT B0 ;  /* 0x0000000000007941 */ /* 0x000fea0003800200 */
.L_x_99:
        /* <DEDUP_REMOVED lines=9> */
.L_x_103:
[----:B------:R-:W-:Y:S02]  /*2360*/  IMAD.MOV.U32 R13, RZ, RZ, R128 ;  /* 0x000000ffff0d7224 */ /* 0x000fe400078e0080 */
[----:B------:R-:W-:Y:S02]  /*2370*/  IMAD.MOV.U32 R11, RZ, RZ, R67 ;  /* 0x000000ffff0b7224 */ /* 0x000fe400078e0043 */
[----:B------:R-:W-:Y:S02]  /*2380*/  IMAD.MOV.U32 R128, RZ, RZ, R131 ;  /* 0x000000ffff807224 */ /* 0x000fe400078e0083 */
[----:B------:R-:W-:-:S07]  /*2390*/  IMAD.MOV.U32 R67, RZ, RZ, R64 ;  /* 0x000000ffff437224 */ /* 0x000fce00078e0040 */
.L_x_104:
[----:B------:R-:W-:Y:S05]  /*23a0*/  BSYNC.RECONVERGENT B0 ;  /* 0x0000000000007941 */ /* 0x000fea0003800200 */
.L_x_102:
        /* <DEDUP_REMOVED lines=9> */
.L_x_106:
[----:B------:R-:W-:Y:S02]  /*2440*/  IMAD.MOV.U32 R12, RZ, RZ, R129 ;  /* 0x000000ffff0c7224 */ /* 0x000fe400078e0081 */
[----:B------:R-:W-:Y:S02]  /*2450*/  IMAD.MOV.U32 R10, RZ, RZ, R66 ;  /* 0x000000ffff0a7224 */ /* 0x000fe400078e0042 */
[----:B------:R-:W-:Y:S02]  /*2460*/  IMAD.MOV.U32 R129, RZ, RZ, R128 ;  /* 0x000000ffff817224 */ /* 0x000fe400078e0080 */
[----:B------:R-:W-:-:S07]  /*2470*/  IMAD.MOV.U32 R66, RZ, RZ, R67 ;  /* 0x000000ffff427224 */ /* 0x000fce00078e0043 */
.L_x_107:
[----:B------:R-:W-:Y:S05]  /*2480*/  BSYNC.RECONVERGENT B0 ;  /* 0x0000000000007941 */ /* 0x000fea0003800200 */
.L_x_105:
        /* <DEDUP_REMOVED lines=9> */
.L_x_109:
[----:B------:R-:W-:Y:S02]  /*2520*/  IMAD.MOV.U32 R9, RZ, RZ, R126 ;  /* 0x000000ffff097224 */ /* 0x000fe400078e007e */
[----:B------:R-:W-:Y:S02]  /*2530*/  IMAD.MOV.U32 R7, RZ, RZ, R69 ;  /* 0x000000ffff077224 */ /* 0x000fe400078e0045 */
[----:B------:R-:W-:Y:S02]  /*2540*/  IMAD.MOV.U32 R126, RZ, RZ, R129 ;  /* 0x000000ffff7e7224 */ /* 0x000fe400078e0081 */
[----:B------:R-:W-:-:S07]  /*2550*/  IMAD.MOV.U32 R69, RZ, RZ, R66 ;  /* 0x000000ffff457224 */ /* 0x000fce00078e0042 */
.L_x_110:
[----:B------:R-:W-:Y:S05]  /*2560*/  BSYNC.RECONVERGENT B0 ;  /* 0x0000000000007941 */ /* 0x000fea0003800200 */
.L_x_108:
        /* <DEDUP_REMOVED lines=9> */
.L_x_112:
[----:B------:R-:W-:Y:S02]  /*2600*/  IMAD.MOV.U32 R128, RZ, RZ, R127 ;  /* 0x000000ffff807224 */ /* 0x000fe400078e007f */
[----:B------:R-:W-:Y:S02]  /*2610*/  IMAD.MOV.U32 R8, RZ, RZ, R68 ;  /* 0x000000ffff087224 */ /* 0x000fe400078e0044 */
[----:B------:R-:W-:Y:S02]  /*2620*/  IMAD.MOV.U32 R127, RZ, RZ, R126 ;  /* 0x000000ffff7f7224 */ /* 0x000fe400078e007e */
[----:B------:R-:W-:-:S07]  /*2630*/  IMAD.MOV.U32 R68, RZ, RZ, R69 ;  /* 0x000000ffff447224 */ /* 0x000fce00078e0045 */
.L_x_113:
[----:B------:R-:W-:Y:S05]  /*2640*/  BSYNC.RECONVERGENT B0 ;  /* 0x0000000000007941 */ /* 0x000fea0003800200 */
.L_x_111:
        /* <DEDUP_REMOVED lines=9> */
.L_x_115:
[----:B------:R-:W-:Y:S02]  /*26e0*/  IMAD.MOV.U32 R131, RZ, RZ, R124 ;  /* 0x000000ffff837224 */ /* 0x000fe400078e007c */
[----:B------:R-:W-:Y:S02]  /*26f0*/  IMAD.MOV.U32 R129, RZ, RZ, R71 ;  /* 0x000000ffff817224 */ /* 0x000fe400078e0047 */
[----:B------:R-:W-:Y:S02]  /*2700*/  IMAD.MOV.U32 R124, RZ, RZ, R127 ;  /* 0x000000ffff7c7224 */ /* 0x000fe400078e007f */
[----:B------:R-:W-:-:S07]  /*2710*/  IMAD.MOV.U32 R71, RZ, RZ, R68 ;  /* 0x000000ffff477224 */ /* 0x000fce00078e0044 */
.L_x_116:
[----:B------:R-:W-:Y:S05]  /*2720*/  BSYNC.RECONVERGENT B0 ;  /* 0x0000000000007941 */ /* 0x000fea0003800200 */
.L_x_114:
        /* <DEDUP_REMOVED lines=9> */
.L_x_118:
[----:B------:R-:W-:Y:S02]  /*27c0*/  IMAD.MOV.U32 R126, RZ, RZ, R125 ;  /* 0x000000ffff7e7224 */ /* 0x000fe400078e007d */
[----:B------:R-:W-:Y:S02]  /*27d0*/  IMAD.MOV.U32 R36, RZ, RZ, R70 ;  /* 0x000000ffff247224 */ /* 0x000fe400078e0046 */
[----:B------:R-:W-:Y:S02]  /*27e0*/  IMAD.MOV.U32 R125, RZ, RZ, R124 ;  /* 0x000000ffff7d7224 */ /* 0x000fe400078e007c */
[----:B------:R-:W-:-:S07]  /*27f0*/  IMAD.MOV.U32 R70, RZ, RZ, R71 ;  /* 0x000000ffff467224 */ /* 0x000fce00078e0047 */
.L_x_119:
[----:B------:R-:W-:Y:S05]  /*2800*/  BSYNC.RECONVERGENT B0 ;  /* 0x0000000000007941 */ /* 0x000fea0003800200 */
.L_x_117:
        /* <DEDUP_REMOVED lines=9> */
.L_x_121:
[----:B------:R-:W-:Y:S02]  /*28a0*/  IMAD.MOV.U32 R127, RZ, RZ, R122 ;  /* 0x000000ffff7f7224 */ /* 0x000fe400078e007a */
[----:B------:R-:W-:Y:S02]  /*28b0*/  IMAD.MOV.U32 R39, RZ, RZ, R73 ;  /* 0x000000ffff277224 */ /* 0x000fe400078e0049 */
[----:B------:R-:W-:Y:S02]  /*28c0*/  IMAD.MOV.U32 R122, RZ, RZ, R125 ;  /* 0x000000ffff7a7224 */ /* 0x000fe400078e007d */
[----:B------:R-:W-:-:S07]  /*28d0*/  IMAD.MOV.U32 R73, RZ, RZ, R70 ;  /* 0x000000ffff497224 */ /* 0x000fce00078e0046 */
.L_x_122:
[----:B------:R-:W-:Y:S05]  /*28e0*/  BSYNC.RECONVERGENT B0 ;  /* 0x0000000000007941 */ /* 0x000fea0003800200 */
.L_x_120:
        /* <DEDUP_REMOVED lines=9> */
.L_x_124:
[----:B------:R-:W-:Y:S02]  /*2980*/  IMAD.MOV.U32 R124, RZ, RZ, R123 ;  /* 0x000000ffff7c7224 */ /* 0x000fe400078e007b */
[----:B------:R-:W-:Y:S02]  /*2990*/  IMAD.MOV.U32 R38, RZ, RZ, R72 ;  /* 0x000000ffff267224 */ /* 0x000fe400078e0048 */
[----:B------:R-:W-:Y:S02]  /*29a0*/  IMAD.MOV.U32 R123, RZ, RZ, R122 ;  /* 0x000000ffff7b7224 */ /* 0x000fe400078e007a */
[----:B------:R-:W-:-:S07]  /*29b0*/  IMAD.MOV.U32 R72, RZ, RZ, R73 ;  /* 0x000000ffff487224 */ /* 0x000fce00078e0049 */
.L_x_125:
[----:B------:R-:W-:Y:S05]  /*29c0*/  BSYNC.RECONVERGENT B0 ;  /* 0x0000000000007941 */ /* 0x000fea0003800200 */
.L_x_123:
        /* <DEDUP_REMOVED lines=9> */
.L_x_127:
[----:B------:R-:W-:Y:S02]  /*2a60*/  IMAD.MOV.U32 R125, RZ, RZ, R120 ;  /* 0x000000ffff7d7224 */ /* 0x000fe400078e0078 */
[----:B------:R-:W-:Y:S02]  /*2a70*/  IMAD.MOV.U32 R41, RZ, RZ, R75 ;  /* 0x000000ffff297224 */ /* 0x000fe400078e004b */
[----:B------:R-:W-:Y:S02]  /*2a80*/  IMAD.MOV.U32 R120, RZ, RZ, R123 ;  /* 0x000000ffff787224 */ /* 0x000fe400078e007b */
[----:B------:R-:W-:-:S07]  /*2a90*/  IMAD.MOV.U32 R75, RZ, RZ, R72 ;  /* 0x000000ffff4b7224 */ /* 0x000fce00078e0048 */
.L_x_128:
[----:B------:R-:W-:Y:S05]  /*2aa0*/  BSYNC.RECONVERGENT B0 ;  /* 0x0000000000007941 */ /* 0x000fea0003800200 */
.L_x_126:
        /* <DEDUP_REMOVED lines=9> */
.L_x_130:
[----:B------:R-:W-:Y:S02]  /*2b40*/  IMAD.MOV.U32 R122, RZ, RZ, R121 ;  /* 0x000000ffff7a7224 */ /* 0x000fe400078e0079 */
[----:B------:R-:W-:Y:S02]  /*2b50*/  IMAD.MOV.U32 R40, RZ, RZ, R74 ;  /* 0x000000ffff287224 */ /* 0x000fe400078e004a */
[----:B------:R-:W-:Y:S02]  /*2b60*/  IMAD.MOV.U32 R121, RZ, RZ, R120 ;  /* 0x000000ffff797224 */ /* 0x000fe400078e0078 */
[----:B------:R-:W-:-:S07]  /*2b70*/  IMAD.MOV.U32 R74, RZ, RZ, R75 ;  /* 0x000000ffff4a7224 */ /* 0x000fce00078e004b */
.L_x_131:
[----:B------:R-:W-:Y:S05]  /*2b80*/  BSYNC.RECONVERGENT B0 ;  /* 0x0000000000007941 */ /* 0x000fea0003800200 */
.L_x_129:
        /* <DEDUP_REMOVED lines=9> */
.L_x_133:
[----:B------:R-:W-:Y:S02]  /*2c20*/  IMAD.MOV.U32 R123, RZ, RZ, R118 ;  /* 0x000000ffff7b7224 */ /* 0x000fe400078e0076 */
[----:B------:R-:W-:Y:S02]  /*2c30*/  IMAD.MOV.U32 R43, RZ, RZ, R77 ;  /* 0x000000ffff2b7224 */ /* 0x000fe400078e004d */
[----:B------:R-:W-:Y:S02]  /*2c40*/  IMAD.MOV.U32 R118, RZ, RZ, R121 ;  /* 0x000000ffff767224 */ /* 0x000fe400078e0079 */
[----:B------:R-:W-:-:S07]  /*2c50*/  IMAD.MOV.U32 R77, RZ, RZ, R74 ;  /* 0x000000ffff4d7224 */ /* 0x000fce00078e004a */
.L_x_134:
[----:B------:R-:W-:Y:S05]  /*2c60*/  BSYNC.RECONVERGENT B0 ;  /* 0x0000000000007941 */ /* 0x000fea0003800200 */
.L_x_132:
        /* <DEDUP_REMOVED lines=9> */
.L_x_136:
[----:B------:R-:W-:Y:S02]  /*2d00*/  IMAD.MOV.U32 R120, RZ, RZ, R119 ;  /* 0x000000ffff787224 */ /* 0x000fe400078e0077 */
[----:B------:R-:W-:Y:S02]  /*2d10*/  IMAD.MOV.U32 R42, RZ, RZ, R76 ;  /* 0x000000ffff2a7224 */ /* 0x000fe400078e004c */
[----:B------:R-:W-:Y:S02]  /*2d20*/  IMAD.MOV.U32 R119, RZ, RZ, R118 ;  /* 0x000000ffff777224 */ /* 0x000fe400078e0076 */
[----:B------:R-:W-:-:S07]  /*2d30*/  IMAD.MOV.U32 R76, RZ, RZ, R77 ;  /* 0x000000ffff4c7224 */ /* 0x000fce00078e004d */
.L_x_137:
[----:B------:R-:W-:Y:S05]  /*2d40*/  BSYNC.RECONVERGENT B0 ;  /* 0x0000000000007941 */ /* 0x000fea0003800200 */
.L_x_135:
        /* <DEDUP_REMOVED lines=9> */
.L_x_139:
[----:B------:R-:W-:Y:S02]  /*2de0*/  IMAD.MOV.U32 R121, RZ, RZ, R116 ;  /* 0x000000ffff797224 */ /* 0x000fe400078e0074 */
[----:B------:R-:W-:Y:S02]  /*2df0*/  IMAD.MOV.U32 R45, RZ, RZ, R79 ;  /* 0x000000ffff2d7224 */ /* 0x000fe400078e004f */
[----:B------:R-:W-:Y:S02]  /*2e00*/  IMAD.MOV.U32 R116, RZ, RZ, R119 ;  /* 0x000000ffff747224 */ /* 0x000fe400078e0077 */
[----:B------:R-:W-:-:S07]  /*2e10*/  IMAD.MOV.U32 R79, RZ, RZ, R76 ;  /* 0x000000ffff4f7224 */ /* 0x000fce00078e004c */
.L_x_140:
[----:B------:R-:W-:Y:S05]  /*2e20*/  BSYNC.RECONVERGENT B0 ;  /* 0x0000000000007941 */ /* 0x000fea0003800200 */
.L_x_138:
        /* <DEDUP_REMOVED lines=9> */
.L_x_142:
[----:B------:R-:W-:Y:S02]  /*2ec0*/  IMAD.MOV.U32 R118, RZ, RZ, R117 ;  /* 0x000000ffff767224 */ /* 0x000fe400078e0075 */
[----:B------:R-:W-:Y:S02]  /*2ed0*/  IMAD.MOV.U32 R44, RZ, RZ, R78 ;  /* 0x000000ffff2c7224 */ /* 0x000fe400078e004e */
[----:B------:R-:W-:Y:S02]  /*2ee0*/  IMAD.MOV.U32 R117, RZ, RZ, R116 ;  /* 0x000000ffff757224 */ /* 0x000fe400078e0074 */
[----:B------:R-:W-:-:S07]  /*2ef0*/  IMAD.MOV.U32 R78, RZ, RZ, R79 ;  /* 0x000000ffff4e7224 */ /* 0x000fce00078e004f */
.L_x_143:
[----:B------:R-:W-:Y:S05]  /*2f00*/  BSYNC.RECONVERGENT B0 ;  /* 0x0000000000007941 */ /* 0x000fea0003800200 */
.L_x_141:
        /* <DEDUP_REMOVED lines=9> */
.L_x_145:
[----:B------:R-:W-:Y:S02]  /*2fa0*/  IMAD.MOV.U32 R119, RZ, RZ, R114 ;  /* 0x000000ffff777224 */ /* 0x000fe400078e0072 */
[----:B------:R-:W-:Y:S02]  /*2fb0*/  IMAD.MOV.U32 R47, RZ, RZ, R81 ;  /* 0x000000ffff2f7224 */ /* 0x000fe400078e0051 */
[----:B------:R-:W-:Y:S02]  /*2fc0*/  IMAD.MOV.U32 R114, RZ, RZ, R117 ;  /* 0x000000ffff727224 */ /* 0x000fe400078e0075 */
[----:B------:R-:W-:-:S07]  /*2fd0*/  IMAD.MOV.U32 R81, RZ, RZ, R78 ;  /* 0x000000ffff517224 */ /* 0x000fce00078e004e */
.L_x_146:
[----:B------:R-:W-:Y:S05]  /*2fe0*/  BSYNC.RECONVERGENT B0 ;  /* 0x0000000000007941 */ /* 0x000fea0003800200 */
.L_x_144:
        /* <DEDUP_REMOVED lines=9> */
.L_x_148:
[----:B------:R-:W-:Y:S02]  /*3080*/  IMAD.MOV.U32 R116, RZ, RZ, R115 ;  /* 0x000000ffff747224 */ /* 0x000fe400078e0073 */
[----:B------:R-:W-:Y:S02]  /*3090*/  IMAD.MOV.U32 R46, RZ, RZ, R80 ;  /* 0x000000ffff2e7224 */ /* 0x000fe400078e0050 */
[----:B------:R-:W-:Y:S02]  /*30a0*/  IMAD.MOV.U32 R115, RZ, RZ, R114 ;  /* 0x000000ffff737224 */ /* 0x000fe400078e0072 */
[----:B------:R-:W-:-:S07]  /*30b0*/  IMAD.MOV.U32 R80, RZ, RZ, R81 ;  /* 0x000000ffff507224 */ /* 0x000fce00078e0051 */
.L_x_149:
[----:B------:R-:W-:Y:S05]  /*30c0*/  BSYNC.RECONVERGENT B0 ;  /* 0x0000000000007941 */ /* 0x000fea0003800200 */
.L_x_147:
        /* <DEDUP_REMOVED lines=9> */
.L_x_151:
[----:B------:R-:W-:Y:S02]  /*3160*/  IMAD.MOV.U32 R117, RZ, RZ, R112 ;  /* 0x000000ffff757224 */ /* 0x000fe400078e0070 */
[----:B------:R-:W-:Y:S02]  /*3170*/  IMAD.MOV.U32 R49, RZ, RZ, R83 ;  /* 0x000000ffff317224 */ /* 0x000fe400078e0053 */
[----:B------:R-:W-:Y:S02]  /*3180*/  IMAD.MOV.U32 R112, RZ, RZ, R115 ;  /* 0x000000ffff707224 */ /* 0x000fe400078e0073 */
[----:B------:R-:W-:-:S07]  /*3190*/  IMAD.MOV.U32 R83, RZ, RZ, R80 ;  /* 0x000000ffff537224 */ /* 0x000fce00078e0050 */
.L_x_152:
[----:B------:R-:W-:Y:S05]  /*31a0*/  BSYNC.RECONVERGENT B0 ;  /* 0x0000000000007941 */ /* 0x000fea0003800200 */
.L_x_150:
        /* <DEDUP_REMOVED lines=9> */
.L_x_154:
[----:B------:R-:W-:Y:S02]  /*3240*/  IMAD.MOV.U32 R114, RZ, RZ, R113 ;  /* 0x000000ffff727224 */ /* 0x000fe400078e0071 */
[----:B------:R-:W-:Y:S02]  /*3250*/  IMAD.MOV.U32 R48, RZ, RZ, R82 ;  /* 0x000000ffff307224 */ /* 0x000fe400078e0052 */
[----:B------:R-:W-:Y:S02]  /*3260*/  IMAD.MOV.U32 R113, RZ, RZ, R112 ;  /* 0x000000ffff717224 */ /* 0x000fe400078e0070 */
[----:B------:R-:W-:-:S07]  /*3270*/  IMAD.MOV.U32 R82, RZ, RZ, R83 ;  /* 0x000000ffff527224 */ /* 0x000fce00078e0053 */
.L_x_155:
[----:B------:R-:W-:Y:S05]  /*3280*/  BSYNC.RECONVERGENT B0 ;  /* 0x0000000000007941 */ /* 0x000fea0003800200 */
.L_x_153:
        /* <DEDUP_REMOVED lines=9> */
.L_x_157:
[----:B------:R-:W-:Y:S02]  /*3320*/  IMAD.MOV.U32 R115, RZ, RZ, R110 ;  /* 0x000000ffff737224 */ /* 0x000fe400078e006e */
[----:B------:R-:W-:Y:S02]  /*3330*/  IMAD.MOV.U32 R51, RZ, RZ, R85 ;  /* 0x000000ffff337224 */ /* 0x000fe400078e0055 */
[----:B------:R-:W-:Y:S02]  /*3340*/  IMAD.MOV.U32 R110, RZ, RZ, R113 ;  /* 0x000000ffff6e7224 */ /* 0x000fe400078e0071 */
[----:B------:R-:W-:-:S07]  /*3350*/  IMAD.MOV.U32 R85, RZ, RZ, R82 ;  /* 0x000000ffff557224 */ /* 0x000fce00078e0052 */
.L_x_158:
[----:B------:R-:W-:Y:S05]  /*3360*/  BSYNC.RECONVERGENT B0 ;  /* 0x0000000000007941 */ /* 0x000fea0003800200 */
.L_x_156:
        /* <DEDUP_REMOVED lines=9> */
.L_x_160:
[----:B------:R-:W-:Y:S02]  /*3400*/  IMAD.MOV.U32 R50, RZ, RZ, R111 ;  /* 0x000000ffff327224 */ /* 0x000fe400078e006f */
[----:B------:R-:W-:Y:S02]  /*3410*/  IMAD.MOV.U32 R52, RZ, RZ, R84 ;  /* 0x000000ffff347224 */ /* 0x000fe400078e0054 */
[----:B------:R-:W-:Y:S02]  /*3420*/  IMAD.MOV.U32 R111, RZ, RZ, R110 ;  /* 0x000000ffff6f7224 */ /* 0x000fe400078e006e */
[----:B------:R-:W-:-:S07]  /*3430*/  IMAD.MOV.U32 R84, RZ, RZ, R85 ;  /* 0x000000ffff547224 */ /* 0x000fce00078e0055 */
.L_x_161:
[----:B------:R-:W-:Y:S05]  /*3440*/  BSYNC.RECONVERGENT B0 ;  /* 0x0000000000007941 */ /* 0x000fea0003800200 */
.L_x_159:
        /* <DEDUP_REMOVED lines=9> */
.L_x_163:
[----:B------:R-:W-:Y:S02]  /*34e0*/  IMAD.MOV.U32 R53, RZ, RZ, R108 ;  /* 0x000000ffff357224 */ /* 0x000fe400078e006c */
[----:B------:R-:W-:Y:S02]  /*34f0*/  IMAD.MOV.U32 R55, RZ, RZ, R87 ;  /* 0x000000ffff377224 */ /* 0x000fe400078e0057 */
[----:B------:R-:W-:Y:S02]  /*3500*/  IMAD.MOV.U32 R108, RZ, RZ, R111 ;  /* 0x000000ffff6c7224 */ /* 0x000fe400078e006f */
[----:B------:R-:W-:-:S07]  /*3510*/  IMAD.MOV.U32 R87, RZ, RZ, R84 ;  /* 0x000000ffff577224 */ /* 0x000fce00078e0054 */
.L_x_164:
[----:B------:R-:W-:Y:S05]  /*3520*/  BSYNC.RECONVERGENT B0 ;  /* 0x0000000000007941 */ /* 0x000fea0003800200 */
.L_x_162:
        /* <DEDUP_REMOVED lines=9> */
.L_x_166:
[----:B------:R-:W-:Y:S02]  /*35c0*/  IMAD.MOV.U32 R54, RZ, RZ, R109 ;  /* 0x000000ffff367224 */ /* 0x000fe400078e006d */
[----:B------:R-:W-:Y:S02]  /*35d0*/  IMAD.MOV.U32 R56, RZ, RZ, R86 ;  /* 0x000000ffff387224 */ /* 0x000fe400078e0056 */
[----:B------:R-:W-:Y:S02]  /*35e0*/  IMAD.MOV.U32 R109, RZ, RZ, R108 ;  /* 0x000000ffff6d7224 */ /* 0x000fe400078e006c */
[----:B------:R-:W-:-:S07]  /*35f0*/  IMAD.MOV.U32 R86, RZ, RZ, R87 ;  /* 0x000000ffff567224 */ /* 0x000fce00078e0057 */
.L_x_167:
[----:B------:R-:W-:Y:S05]  /*3600*/  BSYNC.RECONVERGENT B0 ;  /* 0x0000000000007941 */ /* 0x000fea0003800200 */
.L_x_165:
        /* <DEDUP_REMOVED lines=9> */
.L_x_169:
[----:B------:R-:W-:Y:S02]  /*36a0*/  IMAD.MOV.U32 R57, RZ, RZ, R106 ;  /* 0x000000ffff397224 */ /* 0x000fe400078e006a */
[----:B------:R-:W-:Y:S02]  /*36b0*/  IMAD.MOV.U32 R59, RZ, RZ, R89 ;  /* 0x000000ffff3b7224 */ /* 0x000fe400078e0059 */
[----:B------:R-:W-:Y:S02]  /*36c0*/  IMAD.MOV.U32 R106, RZ, RZ, R109 ;  /* 0x000000ffff6a7224 */ /* 0x000fe400078e006d */
[----:B------:R-:W-:-:S07]  /*36d0*/  IMAD.MOV.U32 R89, RZ, RZ, R86 ;  /* 0x000000ffff597224 */ /* 0x000fce00078e0056 */
.L_x_170:
[----:B------:R-:W-:Y:S05]  /*36e0*/  BSYNC.RECONVERGENT B0 ;  /* 0x0000000000007941 */ /* 0x000fea0003800200 */
.L_x_168:
        /* <DEDUP_REMOVED lines=9> */
.L_x_172:
[----:B------:R-:W-:Y:S02]  /*3780*/  IMAD.MOV.U32 R58, RZ, RZ, R107 ;  /* 0x000000ffff3a7224 */ /* 0x000fe400078e006b */
[----:B------:R-:W-:Y:S02]  /*3790*/  IMAD.MOV.U32 R60, RZ, RZ, R88 ;  /* 0x000000ffff3c7224 */ /* 0x000fe400078e0058 */
[----:B------:R-:W-:Y:S02]  /*37a0*/  IMAD.MOV.U32 R107, RZ, RZ, R106 ;  /* 0x000000ffff6b7224 */ /* 0x000fe400078e006a */
[----:B------:R-:W-:-:S07]  /*37b0*/  IMAD.MOV.U32 R88, RZ, RZ, R89 ;  /* 0x000000ffff587224 */ /* 0x000fce00078e0059 */
.L_x_173:
[----:B------:R-:W-:Y:S05]  /*37c0*/  BSYNC.RECONVERGENT B0 ;  /* 0x0000000000007941 */ /* 0x000fea0003800200 */
.L_x_171:
        /* <DEDUP_REMOVED lines=9> */
.L_x_175:
[----:B------:R-:W-:Y:S02]  /*3860*/  IMAD.MOV.U32 R61, RZ, RZ, R104 ;  /* 0x000000ffff3d7224 */ /* 0x000fe400078e0068 */
[----:B------:R-:W-:Y:S02]  /*3870*/  IMAD.MOV.U32 R63, RZ, RZ, R91 ;  /* 0x000000ffff3f7224 */ /* 0x000fe400078e005b */
[----:B------:R-:W-:Y:S02]  /*3880*/  IMAD.MOV.U32 R104, RZ, RZ, R107 ;  /* 0x000000ffff687224 */ /* 0x000fe400078e006b */
[----:B------:R-:W-:-:S07]  /*3890*/  IMAD.MOV.U32 R91, RZ, RZ, R88 ;  /* 0x000000ffff5b7224 */ /* 0x000fce00078e0058 */
.L_x_176:
[----:B------:R-:W-:Y:S05]  /*38a0*/  BSYNC.RECONVERGENT B0 ;  /* 0x0000000000007941 */ /* 0x000fea0003800200 */
.L_x_174:
        /* <DEDUP_REMOVED lines=9> */
.L_x_178:
[----:B------:R-:W-:Y:S02]  /*3940*/  IMAD.MOV.U32 R62, RZ, RZ, R105 ;  /* 0x000000ffff3e7224 */ /* 0x000fe400078e0069 */
[----:B------:R-:W-:Y:S02]  /*3950*/  IMAD.MOV.U32 R64, RZ, RZ, R90 ;  /* 0x000000ffff407224 */ /* 0x000fe400078e005a */
[----:B------:R-:W-:Y:S02]  /*3960*/  IMAD.MOV.U32 R105, RZ, RZ, R104 ;  /* 0x000000ffff697224 */ /* 0x000fe400078e0068 */
[----:B------:R-:W-:-:S07]  /*3970*/  IMAD.MOV.U32 R90, RZ, RZ, R91 ;  /* 0x000000ffff5a7224 */ /* 0x000fce00078e005b */
.L_x_179:
[----:B------:R-:W-:Y:S05]  /*3980*/  BSYNC.RECONVERGENT B0 ;  /* 0x0000000000007941 */ /* 0x000fea0003800200 */
.L_x_177:
        /* <DEDUP_REMOVED lines=9> */
.L_x_181:
[----:B------:R-:W-:Y:S02]  /*3a20*/  IMAD.MOV.U32 R65, RZ, RZ, R102 ;  /* 0x000000ffff417224 */ /* 0x000fe400078e0066 */
[----:B------:R-:W-:Y:S02]  /*3a30*/  IMAD.MOV.U32 R67, RZ, RZ, R93 ;  /* 0x000000ffff437224 */ /* 0x000fe400078e005d */
[----:B------:R-:W-:Y:S02]  /*3a40*/  IMAD.MOV.U32 R102, RZ, RZ, R105 ;  /* 0x000000ffff667224 */ /* 0x000fe400078e0069 */
[----:B------:R-:W-:-:S07]  /*3a50*/  IMAD.MOV.U32 R93, RZ, RZ, R90 ;  /* 0x000000ffff5d7224 */ /* 0x000fce00078e005a */
.L_x_182:
[----:B------:R-:W-:Y:S05]  /*3a60*/  BSYNC.RECONVERGENT B0 ;  /* 0x0000000000007941 */ /* 0x000fea0003800200 */
.L_x_180:
        /* <DEDUP_REMOVED lines=9> */
.L_x_184:
[----:B------:R-:W-:Y:S02]  /*3b00*/  IMAD.MOV.U32 R104, RZ, RZ, R103 ;  /* 0x000000ffff687224 */ /* 0x000fe400078e0067 */
[----:B------:R-:W-:Y:S02]  /*3b10*/  IMAD.MOV.U32 R106, RZ, RZ, R92 ;  /* 0x000000ffff6a7224 */ /* 0x000fe400078e005c */
[----:B------:R-:W-:Y:S02]  /*3b20*/  IMAD.MOV.U32 R103, RZ, RZ, R102 ;  /* 0x000000ffff677224 */ /* 0x000fe400078e0066 */
[----:B------:R-:W-:-:S07]  /*3b30*/  IMAD.MOV.U32 R92, RZ, RZ, R93 ;  /* 0x000000ffff5c7224 */ /* 0x000fce00078e005d */
.L_x_185:
[----:B------:R-:W-:Y:S05]  /*3b40*/  BSYNC.RECONVERGENT B0 ;  /* 0x0000000000007941 */ /* 0x000fea0003800200 */
.L_x_183:
        /* <DEDUP_REMOVED lines=9> */
.L_x_187:
[----:B------:R-:W-:Y:S02]  /*3be0*/  IMAD.MOV.U32 R105, RZ, RZ, R100 ;  /* 0x000000ffff697224 */ /* 0x000fe400078e0064 */
[----:B------:R-:W-:Y:S02]  /*3bf0*/  IMAD.MOV.U32 R107, RZ, RZ, R95 ;  /* 0x000000ffff6b7224 */ /* 0x000fe400078e005f */
[----:B------:R-:W-:Y:S02]  /*3c00*/  IMAD.MOV.U32 R100, RZ, RZ, R103 ;  /* 0x000000ffff647224 */ /* 0x000fe400078e0067 */
[----:B------:R-:W-:-:S07]  /*3c10*/  IMAD.MOV.U32 R95, RZ, RZ, R92 ;  /* 0x000000ffff5f7224 */ /* 0x000fce00078e005c */
.L_x_188:
[----:B------:R-:W-:Y:S05]  /*3c20*/  BSYNC.RECONVERGENT B0 ;  /* 0x0000000000007941 */ /* 0x000fea0003800200 */
.L_x_186:
        /* <DEDUP_REMOVED lines=9> */
.L_x_190:
[----:B------:R-:W-:Y:S02]  /*3cc0*/  IMAD.MOV.U32 R108, RZ, RZ, R101 ;  /* 0x000000ffff6c7224 */ /* 0x000fe400078e0065 */
[----:B------:R-:W-:Y:S02]  /*3cd0*/  IMAD.MOV.U32 R136, RZ, RZ, R94 ;  /* 0x000000ffff887224 */ /* 0x000fe400078e005e */
[----:B------:R-:W-:Y:S02]  /*3ce0*/  IMAD.MOV.U32 R101, RZ, RZ, R100 ;  /* 0x000000ffff657224 */ /* 0x000fe400078e0064 */
[----:B------:R-:W-:-:S07]  /*3cf0*/  IMAD.MOV.U32 R94, RZ, RZ, R95 ;  /* 0x000000ffff5e7224 */ /* 0x000fce00078e005f */
.L_x_191:
[----:B------:R-:W-:Y:S05]  /*3d00*/  BSYNC.RECONVERGENT B0 ;  /* 0x0000000000007941 */ /* 0x000fea0003800200 */
.L_x_189:
        /* <DEDUP_REMOVED lines=9> */
.L_x_193:
[----:B------:R-:W-:Y:S02]  /*3da0*/  IMAD.MOV.U32 R137, RZ, RZ, R0 ;  /* 0x000000ffff897224 */ /* 0x000fe400078e0000 */
[----:B------:R-:W-:Y:S02]  /*3db0*/  IMAD.MOV.U32 R139, RZ, RZ, R97 ;  /* 0x000000ffff8b7224 */ /* 0x000fe400078e0061 */
[----:B------:R-:W-:Y:S02]  /*3dc0*/  IMAD.MOV.U32 R0, RZ, RZ, R101 ;  /* 0x000000ffff007224 */ /* 0x000fe400078e0065 */
[----:B------:R-:W-:-:S07]  /*3dd0*/  IMAD.MOV.U32 R97, RZ, RZ, R94 ;  /* 0x000000ffff617224 */ /* 0x000fce00078e005e */
.L_x_194:
[----:B------:R-:W-:Y:S05]  /*3de0*/  BSYNC.RECONVERGENT B0 ;  /* 0x0000000000007941 */ /* 0x000fea0003800200 */
.L_x_192:
        /* <DEDUP_REMOVED lines=9> */
.L_x_196:
[----:B------:R-:W-:Y:S02]  /*3e80*/  IMAD.MOV.U32 R138, RZ, RZ, R35 ;  /* 0x000000ffff8a7224 */ /* 0x000fe400078e0023 */
[----:B------:R-:W-:Y:S02]  /*3e90*/  IMAD.MOV.U32 R140, RZ, RZ, R96 ;  /* 0x000000ffff8c7224 */ /* 0x000fe400078e0060 */
[----:B------:R-:W-:Y:S02]  /*3ea0*/  IMAD.MOV.U32 R35, RZ, RZ, R0 ;  /* 0x000000ffff237224 */ /* 0x000fe400078e0000 */
[----:B------:R-:W-:-:S07]  /*3eb0*/  IMAD.MOV.U32 R96, RZ, RZ, R97 ;  /* 0x000000ffff607224 */ /* 0x000fce00078e0061 */
.L_x_197:
[----:B------:R-:W-:Y:S05]  /*3ec0*/  BSYNC.RECONVERGENT B0 ;  /* 0x0000000000007941 */ /* 0x000fea0003800200 */
.L_x_195:
        /* <DEDUP_REMOVED lines=9> */
.L_x_199:
[----:B------:R-:W-:Y:S02]  /*3f60*/  IMAD.MOV.U32 R141, RZ, RZ, R34 ;  /* 0x000000ffff8d7224 */ /* 0x000fe400078e0022 */
[----:B------:R-:W-:Y:S02]  /*3f70*/  IMAD.MOV.U32 R143, RZ, RZ, R99 ;  /* 0x000000ffff8f7224 */ /* 0x000fe400078e0063 */
[----:B------:R-:W-:Y:S02]  /*3f80*/  IMAD.MOV.U32 R34, RZ, RZ, R35 ;  /* 0x000000ffff227224 */ /* 0x000fe400078e0023 */
[----:B------:R-:W-:-:S07]  /*3f90*/  IMAD.MOV.U32 R99, RZ, RZ, R96 ;  /* 0x000000ffff637224 */ /* 0x000fce00078e0060 */
.L_x_200:
[----:B------:R-:W-:Y:S05]  /*3fa0*/  BSYNC.RECONVERGENT B0 ;  /* 0x0000000000007941 */ /* 0x000fea0003800200 */
.L_x_198:
        /* <DEDUP_REMOVED lines=9> */
.L_x_202:
[----:B------:R-:W-:Y:S02]  /*4040*/  IMAD.MOV.U32 R142, RZ, RZ, R37 ;  /* 0x000000ffff8e7224 */ /* 0x000fe400078e0025 */
[----:B------:R-:W-:Y:S02]  /*4050*/  IMAD.MOV.U32 R144, RZ, RZ, R98 ;  /* 0x000000ffff907224 */ /* 0x000fe400078e0062 */
[----:B------:R-:W-:Y:S02]  /*4060*/  IMAD.MOV.U32 R37, RZ, RZ, R34 ;  /* 0x000000ffff257224 */ /* 0x000fe400078e0022 */
[----:B------:R-:W-:-:S07]  /*4070*/  IMAD.MOV.U32 R98, RZ, RZ, R99 ;  /* 0x000000ffff627224 */ /* 0x000fce00078e0063 */
.L_x_203:
[----:B------:R-:W-:Y:S05]  /*4080*/  BSYNC.RECONVERGENT B0 ;  /* 0x0000000000007941 */ /* 0x000fea0003800200 */
.L_x_201:
[----:B------:R-:W2:Y:S04]  /*4090*/  LDG.E R35, desc[UR6][R4.64+0x80] ;  /* 0x0000800604237981 */ /* 0x000ea8000c1e1900 */
[----:B------:R-:W3:Y:S01]  /*40a0*/  LDG.E R69, desc[UR6][R2.64+0x80] ;  /* 0x0000800602457981 */ /* 0x000ee2000c1e1900 */
[----:B------:R-:W-:Y:S01]  /*40b0*/  BSSY.RECONVERGENT B0, `(.L_x_204) ;  /* 0x0000014000007945 */ /* 0x000fe20003800200 */
[CC--:B--2---:R-:W-:Y:S02]  /*40c0*/  FSETP.GT.FTZ.AND P0, PT, R35.reuse, R184.reuse, PT ;  /* 0x000000b82300720b */ /* 0x0c4fe40003f14000 */
[----:B------:R-:W-:Y:S02]  /*40d0*/  FSETP.NEU.FTZ.AND P1, PT, R35, R184, PT ;  /* 0x000000b82300720b */ /* 0x000fe40003f3d000 */
[----:B------:R-:W-:-:S02]  /*40e0*/  ISETP.EQ.OR P0, PT, R182, -0x1, P0 ;  /* 0xffffffffb600780c */ /* 0x000fc40000702670 */
[----:B---3--:R-:W-:-:S04]  /*40f0*/  ISETP.GE.OR P1, PT, R69, R182, P1 ;  /* 0x000000b64500720c */ /* 0x008fc80000f26670 */
[----:B------:R-:W-:-:S13]  /*4100*/  PLOP3.LUT P1, PT, P0, P1, PT, 0x8, 0x80 ;  /* 0x000000000080781c */ /* 0x000fda0000722170 */
[----:B------:R-:W-:Y:S01]  /*4110*/  @!P1 MOV R184, R35 ;  /* 0x0000002300b89202 */ /* 0x000fe20000000f00 */
[----:B------:R-:W-:-:S03]  /*4120*/  @!P1 IMAD.MOV.U32 R182, RZ, RZ, R69 ;  /* 0x000000ffffb69224 */ /* 0x000fc600078e0045 */
[----:B------:R-:W-:-:S04]  /*4130*/  FSETP.GT.FTZ.AND P0, PT, R184, R181, PT ;  /* 0x000000b5b800720b */ /* 0x000fc80003f14000 */
[----:B------:R-:W-:-:S13]  /*4140*/  ISETP.EQ.OR P0, PT, R179, -0x1, P0 ;  /* 0xffffffffb300780c */ /* 0x000fda0000702670 */
[----:B------:R-:W-:Y:S05]  /*4150*/  @P0 BRA `(.L_x_205) ;  /* 0x0000000000140947 */ /* 0x000fea0003800000 */
[----:B------:R-:W-:Y:S01]  /*4160*/  FSETP.NEU.FTZ.AND P0, PT, R184, R181, PT ;  /* 0x000000b5b800720b */ /* 0x000fe20003f1d000 */
[----:B------:R-:W-:Y:S02]  /*4170*/  IMAD.MOV.U32 R146, RZ, RZ, R184 ;  /* 0x000000ffff927224 */ /* 0x000fe400078e00b8 */
[----:B------:R-:W-:Y:S01]  /*4180*/  IMAD.MOV.U32 R145, RZ, RZ, R182 ;  /* 0x000000ffff917224 */ /* 0x000fe200078e00b6 */
[----:B------:R-:W-:-:S13]  /*4190*/  ISETP.GE.OR P0, PT, R182, R179, P0 ;  /* 0x000000b3b600720c */ /* 0x000fda0000706670 */
[----:B------:R-:W-:Y:S05]  /*41a0*/  @P0 BRA `(.L_x_206) ;  /* 0x0000000000100947 */ /* 0x000fea0003800000 */
.L_x_205:
[----:B------:R-:W-:Y:S01]  /*41b0*/  IMAD.MOV.U32 R146, RZ, RZ, R181 ;  /* 0x000000ffff927224 */ /* 0x000fe200078e00b5 */
[----:B------:R-:W-:Y:S01]  /*41c0*/  MOV R181, R184 ;  /* 0x000000b800b57202 */ /* 0x000fe20000000f00 */
[----:B------:R-:W-:Y:S02]  /*41d0*/  IMAD.MOV.U32 R145, RZ, RZ, R179 ;  /* 0x000000ffff917224 */ /* 0x000fe400078e00b3 */
[----:B------:R-:W-:-:S07]  /*41e0*/  IMAD.MOV.U32 R179, RZ, RZ, R182 ;  /* 0x000000ffffb37224 */ /* 0x000fce00078e00b6 */
.L_x_206:
[----:B------:R-:W-:Y:S05]  /*41f0*/  BSYNC.RECONVERGENT B0 ;  /* 0x0000000000007941 */ /* 0x000fea0003800200 */
.L_x_204:
[----:B------:R-:W-:Y:S01]  /*4200*/  FSETP.GT.FTZ.AND P0, PT, R181, R180, PT ;  /* 0x000000b4b500720b */ /* 0x000fe20003f14000 */
[----:B------:R-:W-:Y:S03]  /*4210*/  BSSY.RECONVERGENT B0, `(.L_x_207) ;  /* 0x000000c000007945 */ /* 0x000fe60003800200 */
[----:B------:R-:W-:-:S13]  /*4220*/  ISETP.EQ.OR P0, PT, R178, -0x1, P0 ;  /* 0xffffffffb200780c */ /* 0x000fda0000702670 */
[----:B------:R-:W-:Y:S05]  /*4230*/  @P0 BRA `(.L_x_208) ;  /* 0x0000000000140947 */ /* 0x000fea0003800000 */
[----:B------:R-:W-:Y:S01]  /*4240*/  FSETP.NEU.FTZ.AND P0, PT, R181, R180, PT ;  /* 0x000000b4b500720b */ /* 0x000fe20003f1d000 */
[----:B------:R-:W-:Y:S02]  /*4250*/  IMAD.MOV.U32 R103, RZ, RZ, R181 ;  /* 0x000000ffff677224 */ /* 0x000fe400078e00b5 */
[----:B------:R-:W-:Y:S01]  /*4260*/  IMAD.MOV.U32 R66, RZ, RZ, R179 ;  /* 0x000000ffff427224 */ /* 0x000fe200078e00b3 */
[----:B------:R-:W-:-:S13]  /*4270*/  ISETP.GE.OR P0, PT, R179, R178, P0 ;  /* 0x000000b2b300720c */ /* 0x000fda0000706670 */
[----:B------:R-:W-:Y:S05]  /*4280*/  @P0 BRA `(.L_x_209) ;  /* 0x0000000000100947 */ /* 0x000fea0003800000 */
.L_x_208:
[----:B------:R-:W-:Y:S01]  /*4290*/  IMAD.MOV.U32 R103, RZ, RZ, R180 ;  /* 0x000000ffff677224 */ /* 0x000fe200078e00b4 */
[----:B------:R-:W-:Y:S01]  /*42a0*/  MOV R180, R181 ;  /* 0x000000b500b47202 */ /* 0x000fe20000000f00 */
[----:B------:R-:W-:Y:S02]  /*42b0*/  IMAD.MOV.U32 R66, RZ, RZ, R178 ;  /* 0x000000ffff427224 */ /* 0x000fe400078e00b2 */
[----:B------:R-:W-:-:S07]  /*42c0*/  IMAD.MOV.U32 R178, RZ, RZ, R179 ;  /* 0x000000ffffb27224 */ /* 0x000fce00078e00b3 */
.L_x_209:
[----:B------:R-:W-:Y:S05]  /*42d0*/  BSYNC.RECONVERGENT B0 ;  /* 0x0000000000007941 */ /* 0x000fea0003800200 */
.L_x_207:
        /* <DEDUP_REMOVED lines=9> */
.L_x_211:
[----:B------:R-:W-:Y:S01]  /*4370*/  IMAD.MOV.U32 R102, RZ, RZ, R177 ;  /* 0x000000ffff667224 */ /* 0x000fe200078e00b1 */
[----:B------:R-:W-:Y:S01]  /*4380*/  MOV R177, R180 ;  /* 0x000000b400b17202 */ /* 0x000fe20000000f00 */
[----:B------:R-:W-:Y:S02]  /*4390*/  IMAD.MOV.U32 R69, RZ, RZ, R175 ;  /* 0x000000ffff457224 */ /* 0x000fe400078e00af */
[----:B------:R-:W-:-:S07]  /*43a0*/  IMAD.MOV.U32 R175, RZ, RZ, R178 ;  /* 0x000000ffffaf7224 */ /* 0x000fce00078e00b2 */
.L_x_212:
[----:B------:R-:W-:Y:S05]  /*43b0*/  BSYNC.RECONVERGENT B0 ;  /* 0x0000000000007941 */ /* 0x000fea0003800200 */
.L_x_210:
        /* <DEDUP_REMOVED lines=9> */
.L_x_214:
[----:B------:R-:W-:Y:S01]  /*4450*/  IMAD.MOV.U32 R101, RZ, RZ, R176 ;  /* 0x000000ffff657224 */ /* 0x000fe200078e00b0 */
[----:B------:R-:W-:Y:S01]  /*4460*/  MOV R176, R177 ;  /* 0x000000b100b07202 */ /* 0x000fe20000000f00 */
[----:B------:R-:W-:Y:S02]  /*4470*/  IMAD.MOV.U32 R68, RZ, RZ, R174 ;  /* 0x000000ffff447224 */ /* 0x000fe400078e00ae */
[----:B------:R-:W-:-:S07]  /*4480*/  IMAD.MOV.U32 R174, RZ, RZ, R175 ;  /* 0x000000ffffae7224 */ /* 0x000fce00078e00af */
.L_x_215:
[----:B------:R-:W-:Y:S05]  /*4490*/  BSYNC.RECONVERGENT B0 ;  /* 0x0000000000007941 */ /* 0x000fea0003800200 */
.L_x_213:
        /* <DEDUP_REMOVED lines=9> */
.L_x_217:
[----:B------:R-:W-:Y:S01]  /*4530*/  IMAD.MOV.U32 R100, RZ, RZ, R173 ;  /* 0x000000ffff647224 */ /* 0x000fe200078e00ad */
[----:B------:R-:W-:Y:S01]  /*4540*/  MOV R173, R176 ;  /* 0x000000b000ad7202 */ /* 0x000fe20000000f00 */
[----:B------:R-:W-:Y:S02]  /*4550*/  IMAD.MOV.U32 R71, RZ, RZ, R171 ;  /* 0x000000ffff477224 */ /* 0x000fe400078e00ab */
[----:B------:R-:W-:-:S07]  /*4560*/  IMAD.MOV.U32 R171, RZ, RZ, R174 ;  /* 0x000000ffffab7224 */ /* 0x000fce00078e00ae */
.L_x_218:
[----:B------:R-:W-:Y:S05]  /*4570*/  BSYNC.RECONVERGENT B0 ;  /* 0x0000000000007941 */ /* 0x000fea0003800200 */
.L_x_216:
        /* <DEDUP_REMOVED lines=9> */
.L_x_220:
[----:B------:R-:W-:Y:S01]  /*4610*/  IMAD.MOV.U32 R99, RZ, RZ, R172 ;  /* 0x000000ffff637224 */ /* 0x000fe200078e00ac */
[----:B------:R-:W-:Y:S01]  /*4620*/  MOV R172, R173 ;  /* 0x000000ad00ac7202 */ /* 0x000fe20000000f00 */
[----:B------:R-:W-:Y:S02]  /*4630*/  IMAD.MOV.U32 R70, RZ, RZ, R170 ;  /* 0x000000ffff467224 */ /* 0x000fe400078e00aa */
[----:B------:R-:W-:-:S07]  /*4640*/  IMAD.MOV.U32 R170, RZ, RZ, R171 ;  /* 0x000000ffffaa7224 */ /* 0x000fce00078e00ab */
.L_x_221:
[----:B------:R-:W-:Y:S05]  /*4650*/  BSYNC.RECONVERGENT B0 ;  /* 0x0000000000007941 */ /* 0x000fea0003800200 */
.L_x_219:
        /* <DEDUP_REMOVED lines=9> */
.L_x_223:
[----:B------:R-:W-:Y:S01]  /*46f0*/  IMAD.MOV.U32 R96, RZ, RZ, R169 ;  /* 0x000000ffff607224 */ /* 0x000fe200078e00a9 */
[----:B------:R-:W-:Y:S01]  /*4700*/  MOV R169, R172 ;  /* 0x000000ac00a97202 */ /* 0x000fe20000000f00 */
[----:B------:R-:W-:Y:S02]  /*4710*/  IMAD.MOV.U32 R73, RZ, RZ, R167 ;  /* 0x000000ffff497224 */ /* 0x000fe400078e00a7 */
[----:B------:R-:W-:-:S07]  /*4720*/  IMAD.MOV.U32 R167, RZ, RZ, R170 ;  /* 0x000000ffffa77224 */ /* 0x000fce00078e00aa */
.L_x_224:
[----:B------:R-:W-:Y:S05]  /*4730*/  BSYNC.RECONVERGENT B0 ;  /* 0x0000000000007941 */ /* 0x000fea0003800200 */
.L_x_222:
        /* <DEDUP_REMOVED lines=9> */
.L_x_226:
[----:B------:R-:W-:Y:S01]  /*47d0*/  IMAD.MOV.U32 R97, RZ, RZ, R168 ;  /* 0x000000ffff617224 */ /* 0x000fe200078e00a8 */
[----:B------:R-:W-:Y:S01]  /*47e0*/  MOV R168, R169 ;  /* 0x000000a900a87202 */ /* 0x000fe20000000f00 */
[----:B------:R-:W-:Y:S02]  /*47f0*/  IMAD.MOV.U32 R72, RZ, RZ, R166 ;  /* 0x000000ffff487224 */ /* 0x000fe400078e00a6 */
[----:B------:R-:W-:-:S07]  /*4800*/  IMAD.MOV.U32 R166, RZ, RZ, R167 ;  /* 0x000000ffffa67224 */ /* 0x000fce00078e00a7 */
.L_x_227:
[----:B------:R-:W-:Y:S05]  /*4810*/  BSYNC.RECONVERGENT B0 ;  /* 0x0000000000007941 */ /* 0x000fea0003800200 */
.L_x_225:
        /* <DEDUP_REMOVED lines=9> */
.L_x_229:
[----:B------:R-:W-:Y:S01]  /*48b0*/  IMAD.MOV.U32 R94, RZ, RZ, R165 ;  /* 0x000000ffff5e7224 */ /* 0x000fe200078e00a5 */
[----:B------:R-:W-:Y:S01]  /*48c0*/  MOV R165, R168 ;  /* 0x000000a800a57202 */ /* 0x000fe20000000f00 */
[----:B------:R-:W-:Y:S02]  /*48d0*/  IMAD.MOV.U32 R75, RZ, RZ, R163 ;  /* 0x000000ffff4b7224 */ /* 0x000fe400078e00a3 */
[----:B------:R-:W-:-:S07]  /*48e0*/  IMAD.MOV.U32 R163, RZ, RZ, R166 ;  /* 0x000000ffffa37224 */ /* 0x000fce00078e00a6 */
.L_x_230:
[----:B------:R-:W-:Y:S05]  /*48f0*/  BSYNC.RECONVERGENT B0 ;  /* 0x0000000000007941 */ /* 0x000fea0003800200 */
.L_x_228:
        /* <DEDUP_REMOVED lines=9> */
.L_x_232:
[----:B------:R-:W-:Y:S01]  /*4990*/  IMAD.MOV.U32 R95, RZ, RZ, R164 ;  /* 0x000000ffff5f7224 */ /* 0x000fe200078e00a4 */
[----:B------:R-:W-:Y:S01]  /*49a0*/  MOV R164, R165 ;  /* 0x000000a500a47202 */ /* 0x000fe20000000f00 */
[----:B------:R-:W-:Y:S02]  /*49b0*/  IMAD.MOV.U32 R74, RZ, RZ, R162 ;  /* 0x000000ffff4a7224 */ /* 0x000fe400078e00a2 */
[----:B------:R-:W-:-:S07]  /*49c0*/  IMAD.MOV.U32 R162, RZ, RZ, R163 ;  /* 0x000000ffffa27224 */ /* 0x000fce00078e00a3 */
.L_x_233:
[----:B------:R-:W-:Y:S05]  /*49d0*/  BSYNC.RECONVERGENT B0 ;  /* 0x0000000000007941 */ /* 0x000fea0003800200 */
.L_x_231:
        /* <DEDUP_REMOVED lines=9> */
.L_x_235:
[----:B------:R-:W-:Y:S01]  /*4a70*/  IMAD.MOV.U32 R92, RZ, RZ, R161 ;  /* 0x000000ffff5c7224 */ /* 0x000fe200078e00a1 */
[----:B------:R-:W-:Y:S01]  /*4a80*/  MOV R161, R164 ;  /* 0x000000a400a17202 */ /* 0x000fe20000000f00 */
[----:B------:R-:W-:Y:S02]  /*4a90*/  IMAD.MOV.U32 R77, RZ, RZ, R159 ;  /* 0x000000ffff4d7224 */ /* 0x000fe400078e009f */
[----:B------:R-:W-:-:S07]  /*4aa0*/  IMAD.MOV.U32 R159, RZ, RZ, R162 ;  /* 0x000000ffff9f7224 */ /* 0x000fce00078e00a2 */
.L_x_236:
[----:B------:R-:W-:Y:S05]  /*4ab0*/  BSYNC.RECONVERGENT B0 ;  /* 0x0000000000007941 */ /* 0x000fea0003800200 */
.L_x_234:
        /* <DEDUP_REMOVED lines=9> */
.L_x_238:
[----:B------:R-:W-:Y:S01]  /*4b50*/  IMAD.MOV.U32 R93, RZ, RZ, R160 ;  /* 0x000000ffff5d7224 */ /* 0x000fe200078e00a0 */
[----:B------:R-:W-:Y:S01]  /*4b60*/  MOV R160, R161 ;  /* 0x000000a100a07202 */ /* 0x000fe20000000f00 */
[----:B------:R-:W-:Y:S02]  /*4b70*/  IMAD.MOV.U32 R76, RZ, RZ, R158 ;  /* 0x000000ffff4c7224 */ /* 0x000fe400078e009e */
[----:B------:R-:W-:-:S07]  /*4b80*/  IMAD.MOV.U32 R158, RZ, RZ, R159 ;  /* 0x000000ffff9e7224 */ /* 0x000fce00078e009f */
.L_x_239:
[----:B------:R-:W-:Y:S05]  /*4b90*/  BSYNC.RECONVERGENT B0 ;  /* 0x0000000000007941 */ /* 0x000fea0003800200 */
.L_x_237:
        /* <DEDUP_REMOVED lines=9> */
.L_x_241:
[----:B------:R-:W-:Y:S01]  /*4c30*/  IMAD.MOV.U32 R90, RZ, RZ, R157 ;  /* 0x000000ffff5a7224 */ /* 0x000fe200078e009d */
[----:B------:R-:W-:Y:S01]  /*4c40*/  MOV R157, R160 ;  /* 0x000000a0009d7202 */ /* 0x000fe20000000f00 */
[----:B------:R-:W-:Y:S02]  /*4c50*/  IMAD.MOV.U32 R79, RZ, RZ, R155 ;  /* 0x000000ffff4f7224 */ /* 0x000fe400078e009b */
[----:B------:R-:W-:-:S07]  /*4c60*/  IMAD.MOV.U32 R155, RZ, RZ, R158 ;  /* 0x000000ffff9b7224 */ /* 0x000fce00078e009e */
.L_x_242:
[----:B------:R-:W-:Y:S05]  /*4c70*/  BSYNC.RECONVERGENT B0 ;  /* 0x0000000000007941 */ /* 0x000fea0003800200 */
.L_x_240:
        /* <DEDUP_REMOVED lines=9> */
.L_x_244:
[----:B------:R-:W-:Y:S01]  /*4d10*/  IMAD.MOV.U32 R91, RZ, RZ, R156 ;  /* 0x000000ffff5b7224 */ /* 0x000fe200078e009c */
[----:B------:R-:W-:Y:S01]  /*4d20*/  MOV R156, R157 ;  /* 0x0000009d009c7202 */ /* 0x000fe20000000f00 */
[----:B------:R-:W-:Y:S02]  /*4d30*/  IMAD.MOV.U32 R78, RZ, RZ, R154 ;  /* 0x000000ffff4e7224 */ /* 0x000fe400078e009a */
[----:B------:R-:W-:-:S07]  /*4d40*/  IMAD.MOV.U32 R154, RZ, RZ, R155 ;  /* 0x000000ffff9a7224 */ /* 0x000fce00078e009b */
.L_x_245:
[----:B------:R-:W-:Y:S05]  /*4d50*/  BSYNC.RECONVERGENT B0 ;  /* 0x0000000000007941 */ /* 0x000fea0003800200 */
.L_x_243:
        /* <DEDUP_REMOVED lines=9> */
.L_x_247:
[----:B------:R-:W-:Y:S01]  /*4df0*/  IMAD.MOV.U32 R88, RZ, RZ, R153 ;  /* 0x000000ffff587224 */ /* 0x000fe200078e0099 */
[----:B------:R-:W-:Y:S01]  /*4e00*/  MOV R153, R156 ;  /* 0x0000009c00997202 */ /* 0x000fe20000000f00 */
[----:B------:R-:W-:Y:S02]  /*4e10*/  IMAD.MOV.U32 R81, RZ, RZ, R151 ;  /* 0x000000ffff517224 */ /* 0x000fe400078e0097 */
[----:B------:R-:W-:-:S07]  /*4e20*/  IMAD.MOV.U32 R151, RZ, RZ, R154 ;  /* 0x000000ffff977224 */ /* 0x000fce00078e009a */
.L_x_248:
[----:B------:R-:W-:Y:S05]  /*4e30*/  BSYNC.RECONVERGENT B0 ;  /* 0x0000000000007941 */ /* 0x000fea0003800200 */
.L_x_246:
        /* <DEDUP_REMOVED lines=9> */
.L_x_250:
[----:B------:R-:W-:Y:S01]  /*4ed0*/  IMAD.MOV.U32 R89, RZ, RZ, R152 ;  /* 0x000000ffff597224 */ /* 0x000fe200078e0098 */
[----:B------:R-:W-:Y:S01]  /*4ee0*/  MOV R152, R153 ;  /* 0x0000009900987202 */ /* 0x000fe20000000f00 */
[----:B------:R-:W-:Y:S02]  /*4ef0*/  IMAD.MOV.U32 R80, RZ, RZ, R150 ;  /* 0x000000ffff507224 */ /* 0x000fe400078e0096 */
[----:B------:R-:W-:-:S07]  /*4f00*/  IMAD.MOV.U32 R150, RZ, RZ, R151 ;  /* 0x000000ffff967224 */ /* 0x000fce00078e0097 */
.L_x_251:
[----:B------:R-:W-:Y:S05]  /*4f10*/  BSYNC.RECONVERGENT B0 ;  /* 0x0000000000007941 */ /* 0x000fea0003800200 */
.L_x_249:
        /* <DEDUP_REMOVED lines=9> */
.L_x_253:
[----:B------:R-:W-:Y:S01]  /*4fb0*/  IMAD.MOV.U32 R86, RZ, RZ, R149 ;  /* 0x000000ffff567224 */ /* 0x000fe200078e0095 */
[----:B------:R-:W-:Y:S01]  /*4fc0*/  MOV R149, R152 ;  /* 0x0000009800957202 */ /* 0x000fe20000000f00 */
[----:B------:R-:W-:Y:S02]  /*4fd0*/  IMAD.MOV.U32 R83, RZ, RZ, R147 ;  /* 0x000000ffff537224 */ /* 0x000fe400078e0093 */
[----:B------:R-:W-:-:S07]  /*4fe0*/  IMAD.MOV.U32 R147, RZ, RZ, R150 ;  /* 0x000000ffff937224 */ /* 0x000fce00078e0096 */
.L_x_254:
[----:B------:R-:W-:Y:S05]  /*4ff0*/  BSYNC.RECONVERGENT B0 ;  /* 0x0000000000007941 */ /* 0x000fea0003800200 */
.L_x_252:
        /* <DEDUP_REMOVED lines=9> */
.L_x_256:
[----:B------:R-:W-:Y:S01]  /*5090*/  IMAD.MOV.U32 R87, RZ, RZ, R148 ;  /* 0x000000ffff577224 */ /* 0x000fe200078e0094 */
[----:B------:R-:W-:Y:S01]  /*50a0*/  MOV R148, R149 ;  /* 0x0000009500947202 */ /* 0x000fe20000000f00 */
[----:B------:R-:W-:Y:S02]  /*50b0*/  IMAD.MOV.U32 R82, RZ, RZ, R32 ;  /* 0x000000ffff527224 */ /* 0x000fe400078e0020 */
[----:B------:R-:W-:-:S07]  /*50c0*/  IMAD.MOV.U32 R32, RZ, RZ, R147 ;  /* 0x000000ffff207224 */ /* 0x000fce00078e0093 */
.L_x_257:
[----:B------:R-:W-:Y:S05]  /*50d0*/  BSYNC.RECONVERGENT B0 ;  /* 0x0000000000007941 */ /* 0x000fea0003800200 */
.L_x_255:
        /* <DEDUP_REMOVED lines=9> */
.L_x_259:
[----:B------:R-:W-:Y:S01]  /*5170*/  IMAD.MOV.U32 R84, RZ, RZ, R33 ;  /* 0x000000ffff547224 */ /* 0x000fe200078e0021 */
[----:B------:R-:W-:Y:S01]  /*5180*/  MOV R33, R148 ;  /* 0x0000009400217202 */ /* 0x000fe20000000f00 */
[----:B------:R-:W-:Y:S02]  /*5190*/  IMAD.MOV.U32 R85, RZ, RZ, R31 ;  /* 0x000000ffff557224 */ /* 0x000fe400078e001f */
[----:B------:R-:W-:-:S07]  /*51a0*/  IMAD.MOV.U32 R31, RZ, RZ, R32 ;  /* 0x000000ffff1f7224 */ /* 0x000fce00078e0020 */
.L_x_260:
[----:B------:R-:W-:Y:S05]  /*51b0*/  BSYNC.RECONVERGENT B0 ;  /* 0x0000000000007941 */ /* 0x000fea0003800200 */
.L_x_258:
        /* <DEDUP_REMOVED lines=9> */
.L_x_262:
[----:B------:R-:W-:Y:S01]  /*5250*/  IMAD.MOV.U32 R35, RZ, RZ, R30 ;  /* 0x000000ffff237224 */ /* 0x000fe200078e001e */
[----:B------:R-:W-:Y:S01]  /*5260*/  MOV R30, R33 ;  /* 0x00000021001e7202 */ /* 0x000fe20000000f00 */
[----:B------:R-:W-:Y:S02]  /*5270*/  IMAD.MOV.U32 R34, RZ, RZ, R28 ;  /* 0x000000ffff227224 */ /* 0x000fe400078e001c */
[----:B------:R-:W-:-:S07]  /*5280*/  IMAD.MOV.U32 R28, RZ, RZ, R31 ;  /* 0x000000ffff1c7224 */ /* 0x000fce00078e001f */
.L_x_263:
[----:B------:R-:W-:Y:S05]  /*5290*/  BSYNC.RECONVERGENT B0 ;  /* 0x0000000000007941 */ /* 0x000fea0003800200 */
.L_x_261:
        /* <DEDUP_REMOVED lines=9> */
.L_x_265:
[----:B------:R-:W-:Y:S01]  /*5330*/  IMAD.MOV.U32 R32, RZ, RZ, R29 ;  /* 0x000000ffff207224 */ /* 0x000fe200078e001d */
[----:B------:R-:W-:Y:S01]  /*5340*/  MOV R29, R30 ;  /* 0x0000001e001d7202 */ /* 0x000fe20000000f00 */
[----:B------:R-:W-:Y:S02]  /*5350*/  IMAD.MOV.U32 R33, RZ, RZ, R27 ;  /* 0x000000ffff217224 */ /* 0x000fe400078e001b */
[----:B------:R-:W-:-:S07]  /*5360*/  IMAD.MOV.U32 R27, RZ, RZ, R28 ;  /* 0x000000ffff1b7224 */ /* 0x000fce00078e001c */
.L_x_266:
[----:B------:R-:W-:Y:S05]  /*5370*/  BSYNC.RECONVERGENT B0 ;  /* 0x0000000000007941 */ /* 0x000fea0003800200 */
.L_x_264:
        /* <DEDUP_REMOVED lines=9> */
.L_x_268:
[----:B------:R-:W-:Y:S01]  /*5410*/  IMAD.MOV.U32 R31, RZ, RZ, R26 ;  /* 0x000000ffff1f7224 */ /* 0x000fe200078e001a */
[----:B------:R-:W-:Y:S01]  /*5420*/  MOV R26, R29 ;  /* 0x0000001d001a7202 */ /* 0x000fe20000000f00 */
[----:B------:R-:W-:Y:S02]  /*5430*/  IMAD.MOV.U32 R30, RZ, RZ, R24 ;  /* 0x000000ffff1e7224 */ /* 0x000fe400078e0018 */
[----:B------:R-:W-:-:S07]  /*5440*/  IMAD.MOV.U32 R24, RZ, RZ, R27 ;  /* 0x000000ffff187224 */ /* 0x000fce00078e001b */
.L_x_269:
[----:B------:R-:W-:Y:S05]  /*5450*/  BSYNC.RECONVERGENT B0 ;  /* 0x0000000000007941 */ /* 0x000fea0003800200 */
.L_x_267:
        /* <DEDUP_REMOVED lines=9> */
.L_x_271:
[----:B------:R-:W-:Y:S01]  /*54f0*/  IMAD.MOV.U32 R28, RZ, RZ, R25 ;  /* 0x000000ffff1c7224 */ /* 0x000fe200078e0019 */
[----:B------:R-:W-:Y:S01]  /*5500*/  MOV R25, R26 ;  /* 0x0000001a00197202 */ /* 0x000fe20000000f00 */
[----:B------:R-:W-:Y:S02]  /*5510*/  IMAD.MOV.U32 R29, RZ, RZ, R23 ;  /* 0x000000ffff1d7224 */ /* 0x000fe400078e0017 */
[----:B------:R-:W-:-:S07]  /*5520*/  IMAD.MOV.U32 R23, RZ, RZ, R24 ;  /* 0x000000ffff177224 */ /* 0x000fce00078e0018 */
.L_x_272:
[----:B------:R-:W-:Y:S05]  /*5530*/  BSYNC.RECONVERGENT B0 ;  /* 0x0000000000007941 */ /* 0x000fea0003800200 */
.L_x_270:
        /* <DEDUP_REMOVED lines=9> */
.L_x_274:
[----:B------:R-:W-:Y:S01]  /*55d0*/  IMAD.MOV.U32 R27, RZ, RZ, R22 ;  /* 0x000000ffff1b7224 */ /* 0x000fe200078e0016 */
[----:B------:R-:W-:Y:S01]  /*55e0*/  MOV R22, R25 ;  /* 0x0000001900167202 */ /* 0x000fe20000000f00 */
[----:B------:R-:W-:Y:S02]  /*55f0*/  IMAD.MOV.U32 R26, RZ, RZ, R20 ;  /* 0x000000ffff1a7224 */ /* 0x000fe400078e0014 */
[----:B------:R-:W-:-:S07]  /*5600*/  IMAD.MOV.U32 R20, RZ, RZ, R23 ;  /* 0x000000ffff147224 */ /* 0x000fce00078e0017 */
.L_x_275:
[----:B------:R-:W-:Y:S05]  /*5610*/  BSYNC.RECONVERGENT B0 ;  /* 0x0000000000007941 */ /* 0x000fea0003800200 */
.L_x_273:
        /* <DEDUP_REMOVED lines=9> */
.L_x_277:
[----:B------:R-:W-:Y:S01]  /*56b0*/  IMAD.MOV.U32 R24, RZ, RZ, R21 ;  /* 0x000000ffff187224 */ /* 0x000fe200078e0015 */
[----:B------:R-:W-:Y:S01]  /*56c0*/  MOV R21, R22 ;  /* 0x0000001600157202 */ /* 0x000fe20000000f00 */
[----:B------:R-:W-:Y:S02]  /*56d0*/  IMAD.MOV.U32 R25, RZ, RZ, R19 ;  /* 0x000000ffff197224 */ /* 0x000fe400078e0013 */
[----:B------:R-:W-:-:S07]  /*56e0*/  IMAD.MOV.U32 R19, RZ, RZ, R20 ;  /* 0x000000ffff137224 */ /* 0x000fce00078e0014 */
.L_x_278:
[----:B------:R-:W-:Y:S05]  /*56f0*/  BSYNC.RECONVERGENT B0 ;  /* 0x0000000000007941 */ /* 0x000fea0003800200 */
.L_x_276:
        /* <DEDUP_REMOVED lines=9> */
.L_x_280:
[----:B------:R-:W-:Y:S01]  /*5790*/  IMAD.MOV.U32 R23, RZ, RZ, R18 ;  /* 0x000000ffff177224 */ /* 0x000fe200078e0012 */
[----:B------:R-:W-:Y:S01]  /*57a0*/  MOV R18, R21 ;  /* 0x0000001500127202 */ /* 0x000fe20000000f00 */
[----:B------:R-:W-:Y:S02]  /*57b0*/  IMAD.MOV.U32 R22, RZ, RZ, R16 ;  /* 0x000000ffff167224 */ /* 0x000fe400078e0010 */
[----:B------:R-:W-:-:S07]  /*57c0*/  IMAD.MOV.U32 R16, RZ, RZ, R19 ;  /* 0x000000ffff107224 */ /* 0x000fce00078e0013 */
.L_x_281:
[----:B------:R-:W-:Y:S05]  /*57d0*/  BSYNC.RECONVERGENT B0 ;  /* 0x0000000000007941 */ /* 0x000fea0003800200 */
.L_x_279:
        /* <DEDUP_REMOVED lines=9> */
.L_x_283:
[----:B------:R-:W-:Y:S01]  /*5870*/  IMAD.MOV.U32 R20, RZ, RZ, R17 ;  /* 0x000000ffff147224 */ /* 0x000fe200078e0011 */
[----:B------:R-:W-:Y:S01]  /*5880*/  MOV R17, R18 ;  /* 0x0000001200117202 */ /* 0x000fe20000000f00 */
[----:B------:R-:W-:Y:S02]  /*5890*/  IMAD.MOV.U32 R21, RZ, RZ, R15 ;  /* 0x000000ffff157224 */ /* 0x000fe400078e000f */
[----:B------:R-:W-:-:S07]  /*58a0*/  IMAD.MOV.U32 R15, RZ, RZ, R16 ;  /* 0x000000ffff0f7224 */ /* 0x000fce00078e0010 */
.L_x_284:
[----:B------:R-:W-:Y:S05]  /*58b0*/  BSYNC.RECONVERGENT B0 ;  /* 0x0000000000007941 */ /* 0x000fea0003800200 */
.L_x_282:
        /* <DEDUP_REMOVED lines=9> */
.L_x_286:
[----:B------:R-:W-:Y:S01]  /*5950*/  IMAD.MOV.U32 R19, RZ, RZ, R132 ;  /* 0x000000ffff137224 */ /* 0x000fe200078e0084 */
[----:B------:R-:W-:Y:S01]  /*5960*/  MOV R132, R17 ;  /* 0x0000001100847202 */ /* 0x000fe20000000f00 */
[----:B------:R-:W-:Y:S02]  /*5970*/  IMAD.MOV.U32 R18, RZ, RZ, R14 ;  /* 0x000000ffff127224 */ /* 0x000fe400078e000e */
[----:B------:R-:W-:-:S07]  /*5980*/  IMAD.MOV.U32 R14, RZ, RZ, R15 ;  /* 0x000000ffff0e7224 */ /* 0x000fce00078e000f */
.L_x_287:
[----:B------:R-:W-:Y:S05]  /*5990*/  BSYNC.RECONVERGENT B0 ;  /* 0x0000000000007941 */ /* 0x000fea0003800200 */
.L_x_285:
        /* <DEDUP_REMOVED lines=9> */
.L_x_289:
[----:B------:R-:W-:Y:S01]  /*5a30*/  IMAD.MOV.U32 R16, RZ, RZ, R13 ;  /* 0x000000ffff107224 */ /* 0x000fe200078e000d */
[----:B------:R-:W-:Y:S01]  /*5a40*/  MOV R13, R132 ;  /* 0x00000084000d7202 */ /* 0x000fe20000000f00 */
[----:B------:R-:W-:Y:S02]  /*5a50*/  IMAD.MOV.U32 R17, RZ, RZ, R11 ;  /* 0x000000ffff117224 */ /* 0x000fe400078e000b */
[----:B------:R-:W-:-:S07]  /*5a60*/  IMAD.MOV.U32 R11, RZ, RZ, R14 ;  /* 0x000000ffff0b7224 */ /* 0x000fce00078e000e */
.L_x_290:
[----:B------:R-:W-:Y:S05]  /*5a70*/  BSYNC.RECONVERGENT B0 ;  /* 0x0000000000007941 */ /* 0x000fea0003800200 */
.L_x_288:
        /* <DEDUP_REMOVED lines=9> */
.L_x_292:
[----:B------:R-:W-:Y:S01]  /*5b10*/  IMAD.MOV.U32 R15, RZ, RZ, R12 ;  /* 0x000000ffff0f7224 */ /* 0x000fe200078e000c */
[----:B------:R-:W-:Y:S01]  /*5b20*/  MOV R12, R13 ;  /* 0x0000000d000c7202 */ /* 0x000fe20000000f00 */
[----:B------:R-:W-:Y:S02]  /*5b30*/  IMAD.MOV.U32 R14, RZ, RZ, R10 ;  /* 0x000000ffff0e7224 */ /* 0x000fe400078e000a */
[----:B------:R-:W-:-:S07]  /*5b40*/  IMAD.MOV.U32 R10, RZ, RZ, R11 ;  /* 0x000000ffff0a7224 */ /* 0x000fce00078e000b */
.L_x_293:
[----:B------:R-:W-:Y:S05]  /*5b50*/  BSYNC.RECONVERGENT B0 ;  /* 0x0000000000007941 */ /* 0x000fea0003800200 */
.L_x_291:
        /* <DEDUP_REMOVED lines=9> */
.L_x_295:
[----:B------:R-:W-:Y:S01]  /*5bf0*/  IMAD.MOV.U32 R0, RZ, RZ, R9 ;  /* 0x000000ffff007224 */ /* 0x000fe200078e0009 */
[----:B------:R-:W-:Y:S01]  /*5c00*/  MOV R9, R12 ;  /* 0x0000000c00097202 */ /* 0x000fe20000000f00 */
[----:B------:R-:W-:Y:S02]  /*5c10*/  IMAD.MOV.U32 R13, RZ, RZ, R7 ;  /* 0x000000ffff0d7224 */ /* 0x000fe400078e0007 */
[----:B------:R-:W-:-:S07]  /*5c20*/  IMAD.MOV.U32 R7, RZ, RZ, R10 ;  /* 0x000000ffff077224 */ /* 0x000fce00078e000a */
.L_x_296:
[----:B------:R-:W-:Y:S05]  /*5c30*/  BSYNC.RECONVERGENT B0 ;  /* 0x0000000000007941 */ /* 0x000fea0003800200 */
.L_x_294:
        /* <DEDUP_REMOVED lines=9> */
.L_x_298:
[----:B------:R-:W-:Y:S01]  /*5cd0*/  IMAD.MOV.U32 R11, RZ, RZ, R128 ;  /* 0x000000ffff0b7224 */ /* 0x000fe200078e0080 */
[----:B------:R-:W-:Y:S01]  /*5ce0*/  MOV R128, R9 ;  /* 0x0000000900807202 */ /* 0x000fe20000000f00 */
[----:B------:R-:W-:Y:S02]  /*5cf0*/  IMAD.MOV.U32 R12, RZ, RZ, R8 ;  /* 0x000000ffff0c7224 */ /* 0x000fe400078e0008 */
[----:B------:R-:W-:-:S07]  /*5d00*/  IMAD.MOV.U32 R8, RZ, RZ, R7 ;  /* 0x000000ffff087224 */ /* 0x000fce00078e0007 */
.L_x_299:
[----:B------:R-:W-:Y:S05]  /*5d10*/  BSYNC.RECONVERGENT B0 ;  /* 0x0000000000007941 */ /* 0x000fea0003800200 */
.L_x_297:
        /* <DEDUP_REMOVED lines=9> */
.L_x_301:
[----:B------:R-:W-:Y:S01]  /*5db0*/  IMAD.MOV.U32 R10, RZ, RZ, R131 ;  /* 0x000000ffff0a7224 */ /* 0x000fe200078e0083 */
[----:B------:R-:W-:Y:S01]  /*5dc0*/  MOV R131, R128 ;  /* 0x0000008000837202 */ /* 0x000fe20000000f00 */
[----:B------:R-:W-:Y:S02]  /*5dd0*/  IMAD.MOV.U32 R9, RZ, RZ, R129 ;  /* 0x000000ffff097224 */ /* 0x000fe400078e0081 */
[----:B------:R-:W-:-:S07]  /*5de0*/  IMAD.MOV.U32 R129, RZ, RZ, R8 ;  /* 0x000000ffff817224 */ /* 0x000fce00078e0008 */
.L_x_302:
[----:B------:R-:W-:Y:S05]  /*5df0*/  BSYNC.RECONVERGENT B0 ;  /* 0x0000000000007941 */ /* 0x000fea0003800200 */
.L_x_300:
        /* <DEDUP_REMOVED lines=9> */
.L_x_304:
[----:B------:R-:W-:Y:S01]  /*5e90*/  IMAD.MOV.U32 R7, RZ, RZ, R126 ;  /* 0x000000ffff077224 */ /* 0x000fe200078e007e */
[----:B------:R-:W-:Y:S01]  /*5ea0*/  MOV R126, R131 ;  /* 0x00000083007e7202 */ /* 0x000fe20000000f00 */
[----:B------:R-:W-:Y:S02]  /*5eb0*/  IMAD.MOV.U32 R8, RZ, RZ, R36 ;  /* 0x000000ffff087224 */ /* 0x000fe400078e0024 */
[----:B------:R-:W-:-:S07]  /*5ec0*/  IMAD.MOV.U32 R36, RZ, RZ, R129 ;  /* 0x000000ffff247224 */ /* 0x000fce00078e0081 */
.L_x_305:
[----:B------:R-:W-:Y:S05]  /*5ed0*/  BSYNC.RECONVERGENT B0 ;  /* 0x0000000000007941 */ /* 0x000fea0003800200 */
.L_x_303:
        /* <DEDUP_REMOVED lines=9> */
.L_x_307:
[----:B------:R-:W-:Y:S01]  /*5f70*/  IMAD.MOV.U32 R134, RZ, RZ, R127 ;  /* 0x000000ffff867224 */ /* 0x000fe200078e007f */
[----:B------:R-:W-:Y:S01]  /*5f80*/  MOV R127, R126 ;  /* 0x0000007e007f7202 */ /* 0x000fe20000000f00 */
[----:B------:R-:W-:Y:S02]  /*5f90*/  IMAD.MOV.U32 R135, RZ, RZ, R39 ;  /* 0x000000ffff877224 */ /* 0x000fe400078e0027 */
[----:B------:R-:W-:-:S07]  /*5fa0*/  IMAD.MOV.U32 R39, RZ, RZ, R36 ;  /* 0x000000ffff277224 */ /* 0x000fce00078e0024 */
.L_x_308:
[----:B------:R-:W-:Y:S05]  /*5fb0*/  BSYNC.RECONVERGENT B0 ;  /* 0x0000000000007941 */ /* 0x000fea0003800200 */
.L_x_306:
        /* <DEDUP_REMOVED lines=9> */
.L_x_310:
[----:B------:R-:W-:Y:S01]  /*6050*/  IMAD.MOV.U32 R133, RZ, RZ, R124 ;  /* 0x000000ffff857224 */ /* 0x000fe200078e007c */
[----:B------:R-:W-:Y:S01]  /*6060*/  MOV R124, R127 ;  /* 0x0000007f007c7202 */ /* 0x000fe20000000f00 */
[----:B------:R-:W-:Y:S02]  /*6070*/  IMAD.MOV.U32 R36, RZ, RZ, R38 ;  /* 0x000000ffff247224 */ /* 0x000fe400078e0026 */
[----:B------:R-:W-:-:S07]  /*6080*/  IMAD.MOV.U32 R38, RZ, RZ, R39 ;  /* 0x000000ffff267224 */ /* 0x000fce00078e0027 */
.L_x_311:
[----:B------:R-:W-:Y:S05]  /*6090*/  BSYNC.RECONVERGENT B0 ;  /* 0x0000000000007941 */ /* 0x000fea0003800200 */
.L_x_309:
        /* <DEDUP_REMOVED lines=9> */
.L_x_313:
[----:B------:R-:W-:Y:S01]  /*6130*/  IMAD.MOV.U32 R132, RZ, RZ, R125 ;  /* 0x000000ffff847224 */ /* 0x000fe200078e007d */
[----:B------:R-:W-:Y:S01]  /*6140*/  MOV R125, R124 ;  /* 0x0000007c007d7202 */ /* 0x000fe20000000f00 */
[----:B------:R-:W-:Y:S02]  /*6150*/  IMAD.MOV.U32 R39, RZ, RZ, R41 ;  /* 0x000000ffff277224 */ /* 0x000fe400078e0029 */
[----:B------:R-:W-:-:S07]  /*6160*/  IMAD.MOV.U32 R41, RZ, RZ, R38 ;  /* 0x000000ffff297224 */ /* 0x000fce00078e0026 */
.L_x_314:
[----:B------:R-:W-:Y:S05]  /*6170*/  BSYNC.RECONVERGENT B0 ;  /* 0x0000000000007941 */ /* 0x000fea0003800200 */
.L_x_312:
        /* <DEDUP_REMOVED lines=9> */
.L_x_316:
[----:B------:R-:W-:Y:S01]  /*6210*/  IMAD.MOV.U32 R131, RZ, RZ, R122 ;  /* 0x000000ffff837224 */ /* 0x000fe200078e007a */
[----:B------:R-:W-:Y:S01]  /*6220*/  MOV R122, R125 ;  /* 0x0000007d007a7202 */ /* 0x000fe20000000f00 */
[----:B------:R-:W-:Y:S02]  /*6230*/  IMAD.MOV.U32 R38, RZ, RZ, R40 ;  /* 0x000000ffff267224 */ /* 0x000fe400078e0028 */
[----:B------:R-:W-:-:S07]  /*6240*/  IMAD.MOV.U32 R40, RZ, RZ, R41 ;  /* 0x000000ffff287224 */ /* 0x000fce00078e0029 */
.L_x_317:
[----:B------:R-:W-:Y:S05]  /*6250*/  BSYNC.RECONVERGENT B0 ;  /* 0x0000000000007941 */ /* 0x000fea0003800200 */
.L_x_315:
        /* <DEDUP_REMOVED lines=9> */
.L_x_319:
[----:B------:R-:W-:Y:S01]  /*62f0*/  IMAD.MOV.U32 R130, RZ, RZ, R123 ;  /* 0x000000ffff827224 */ /* 0x000fe200078e007b */
[----:B------:R-:W-:Y:S01]  /*6300*/  MOV R123, R122 ;  /* 0x0000007a007b7202 */ /* 0x000fe20000000f00 */
[----:B------:R-:W-:Y:S02]  /*6310*/  IMAD.MOV.U32 R41, RZ, RZ, R43 ;  /* 0x000000ffff297224 */ /* 0x000fe400078e002b */
[----:B------:R-:W-:-:S07]  /*6320*/  IMAD.MOV.U32 R43, RZ, RZ, R40 ;  /* 0x000000ffff2b7224 */ /* 0x000fce00078e0028 */
.L_x_320:
[----:B------:R-:W-:Y:S05]  /*6330*/  BSYNC.RECONVERGENT B0 ;  /* 0x0000000000007941 */ /* 0x000fea0003800200 */
.L_x_318:
        /* <DEDUP_REMOVED lines=9> */
.L_x_322:
[----:B------:R-:W-:Y:S01]  /*63d0*/  IMAD.MOV.U32 R129, RZ, RZ, R120 ;  /* 0x000000ffff817224 */ /* 0x000fe200078e0078 */
[----:B------:R-:W-:Y:S01]  /*63e0*/  MOV R120, R123 ;  /* 0x0000007b00787202 */ /* 0x000fe20000000f00 */
[----:B------:R-:W-:Y:S02]  /*63f0*/  IMAD.MOV.U32 R40, RZ, RZ, R42 ;  /* 0x000000ffff287224 */ /* 0x000fe400078e002a */
[----:B------:R-:W-:-:S07]  /*6400*/  IMAD.MOV.U32 R42, RZ, RZ, R43 ;  /* 0x000000ffff2a7224 */ /* 0x000fce00078e002b */
.L_x_323:
[----:B------:R-:W-:Y:S05]  /*6410*/  BSYNC.RECONVERGENT B0 ;  /* 0x0000000000007941 */ /* 0x000fea0003800200 */
.L_x_321:
        /* <DEDUP_REMOVED lines=9> */
.L_x_325:
[----:B------:R-:W-:Y:S01]  /*64b0*/  IMAD.MOV.U32 R128, RZ, RZ, R121 ;  /* 0x000000ffff807224 */ /* 0x000fe200078e0079 */
[----:B------:R-:W-:Y:S01]  /*64c0*/  MOV R121, R120 ;  /* 0x0000007800797202 */ /* 0x000fe20000000f00 */
[----:B------:R-:W-:Y:S02]  /*64d0*/  IMAD.MOV.U32 R43, RZ, RZ, R45 ;  /* 0x000000ffff2b7224 */ /* 0x000fe400078e002d */
[----:B------:R-:W-:-:S07]  /*64e0*/  IMAD.MOV.U32 R45, RZ, RZ, R42 ;  /* 0x000000ffff2d7224 */ /* 0x000fce00078e002a */
.L_x_326:
[----:B------:R-:W-:Y:S05]  /*64f0*/  BSYNC.RECONVERGENT B0 ;  /* 0x0000000000007941 */ /* 0x000fea0003800200 */
.L_x_324:
        /* <DEDUP_REMOVED lines=9> */
.L_x_328:
[----:B------:R-:W-:Y:S01]  /*6590*/  IMAD.MOV.U32 R127, RZ, RZ, R118 ;  /* 0x000000ffff7f7224 */ /* 0x000fe200078e0076 */
[----:B------:R-:W-:Y:S01]  /*65a0*/  MOV R118, R121 ;  /* 0x0000007900767202 */ /* 0x000fe20000000f00 */
[----:B------:R-:W-:Y:S02]  /*65b0*/  IMAD.MOV.U32 R42, RZ, RZ, R44 ;  /* 0x000000ffff2a7224 */ /* 0x000fe400078e002c */
[----:B------:R-:W-:-:S07]  /*65c0*/  IMAD.MOV.U32 R44, RZ, RZ, R45 ;  /* 0x000000ffff2c7224 */ /* 0x000fce00078e002d */
.L_x_329:
[----:B------:R-:W-:Y:S05]  /*65d0*/  BSYNC.RECONVERGENT B0 ;  /* 0x0000000000007941 */ /* 0x000fea0003800200 */
.L_x_327:
        /* <DEDUP_REMOVED lines=9> */
.L_x_331:
[----:B------:R-:W-:Y:S01]  /*6670*/  IMAD.MOV.U32 R126, RZ, RZ, R119 ;  /* 0x000000ffff7e7224 */ /* 0x000fe200078e0077 */
[----:B------:R-:W-:Y:S01]  /*6680*/  MOV R119, R118 ;  /* 0x0000007600777202 */ /* 0x000fe20000000f00 */
[----:B------:R-:W-:Y:S02]  /*6690*/  IMAD.MOV.U32 R45, RZ, RZ, R47 ;  /* 0x000000ffff2d7224 */ /* 0x000fe400078e002f */
[----:B------:R-:W-:-:S07]  /*66a0*/  IMAD.MOV.U32 R47, RZ, RZ, R44 ;  /* 0x000000ffff2f7224 */ /* 0x000fce00078e002c */
.L_x_332:
[----:B------:R-:W-:Y:S05]  /*66b0*/  BSYNC.RECONVERGENT B0 ;  /* 0x0000000000007941 */ /* 0x000fea0003800200 */
.L_x_330:
        /* <DEDUP_REMOVED lines=9> */
.L_x_334:
[----:B------:R-:W-:Y:S01]  /*6750*/  IMAD.MOV.U32 R125, RZ, RZ, R116 ;  /* 0x000000ffff7d7224 */ /* 0x000fe200078e0074 */
[----:B------:R-:W-:Y:S01]  /*6760*/  MOV R116, R119 ;  /* 0x0000007700747202 */ /* 0x000fe20000000f00 */
[----:B------:R-:W-:Y:S02]  /*6770*/  IMAD.MOV.U32 R44, RZ, RZ, R46 ;  /* 0x000000ffff2c7224 */ /* 0x000fe400078e002e */
[----:B------:R-:W-:-:S07]  /*6780*/  IMAD.MOV.U32 R46, RZ, RZ, R47 ;  /* 0x000000ffff2e7224 */ /* 0x000fce00078e002f */
.L_x_335:
[----:B------:R-:W-:Y:S05]  /*6790*/  BSYNC.RECONVERGENT B0 ;  /* 0x0000000000007941 */ /* 0x000fea0003800200 */
.L_x_333:
        /* <DEDUP_REMOVED lines=9> */
.L_x_337:
[----:B------:R-:W-:Y:S01]  /*6830*/  IMAD.MOV.U32 R124, RZ, RZ, R117 ;  /* 0x000000ffff7c7224 */ /* 0x000fe200078e0075 */
[----:B------:R-:W-:Y:S01]  /*6840*/  MOV R117, R116 ;  /* 0x0000007400757202 */ /* 0x000fe20000000f00 */
[----:B------:R-:W-:Y:S02]  /*6850*/  IMAD.MOV.U32 R47, RZ, RZ, R49 ;  /* 0x000000ffff2f7224 */ /* 0x000fe400078e0031 */
[----:B------:R-:W-:-:S07]  /*6860*/  IMAD.MOV.U32 R49, RZ, RZ, R46 ;  /* 0x000000ffff317224 */ /* 0x000fce00078e002e */
.L_x_338:
[----:B------:R-:W-:Y:S05]  /*6870*/  BSYNC.RECONVERGENT B0 ;  /* 0x0000000000007941 */ /* 0x000fea0003800200 */
.L_x_336:
        /* <DEDUP_REMOVED lines=9> */
.L_x_340:
[----:B------:R-:W-:Y:S01]  /*6910*/  IMAD.MOV.U32 R123, RZ, RZ, R114 ;  /* 0x000000ffff7b7224 */ /* 0x000fe200078e0072 */
[----:B------:R-:W-:Y:S01]  /*6920*/  MOV R114, R117 ;  /* 0x0000007500727202 */ /* 0x000fe20000000f00 */
[----:B------:R-:W-:Y:S02]  /*6930*/  IMAD.MOV.U32 R46, RZ, RZ, R48 ;  /* 0x000000ffff2e7224 */ /* 0x000fe400078e0030 */
[----:B------:R-:W-:-:S07]  /*6940*/  IMAD.MOV.U32 R48, RZ, RZ, R49 ;  /* 0x000000ffff307224 */ /* 0x000fce00078e0031 */
.L_x_341:
[----:B------:R-:W-:Y:S05]  /*6950*/  BSYNC.RECONVERGENT B0 ;  /* 0x0000000000007941 */ /* 0x000fea0003800200 */
.L_x_339:
        /* <DEDUP_REMOVED lines=9> */
.L_x_343:
[----:B------:R-:W-:Y:S01]  /*69f0*/  IMAD.MOV.U32 R122, RZ, RZ, R115 ;  /* 0x000000ffff7a7224 */ /* 0x000fe200078e0073 */
[----:B------:R-:W-:Y:S01]  /*6a00*/  MOV R115, R114 ;  /* 0x0000007200737202 */ /* 0x000fe20000000f00 */
[----:B------:R-:W-:Y:S02]  /*6a10*/  IMAD.MOV.U32 R49, RZ, RZ, R51 ;  /* 0x000000ffff317224 */ /* 0x000fe400078e0033 */
[----:B------:R-:W-:-:S07]  /*6a20*/  IMAD.MOV.U32 R51, RZ, RZ, R48 ;  /* 0x000000ffff337224 */ /* 0x000fce00078e0030 */
.L_x_344:
[----:B------:R-:W-:Y:S05]  /*6a30*/  BSYNC.RECONVERGENT B0 ;  /* 0x0000000000007941 */ /* 0x000fea0003800200 */
.L_x_342:
        /* <DEDUP_REMOVED lines=9> */
.L_x_346:
[----:B------:R-:W-:Y:S01]  /*6ad0*/  IMAD.MOV.U32 R121, RZ, RZ, R50 ;  /* 0x000000ffff797224 */ /* 0x000fe200078e0032 */
[----:B------:R-:W-:Y:S01]  /*6ae0*/  MOV R50, R115 ;  /* 0x0000007300327202 */ /* 0x000fe20000000f00 */
[----:B------:R-:W-:Y:S02]  /*6af0*/  IMAD.MOV.U32 R48, RZ, RZ, R52 ;  /* 0x000000ffff307224 */ /* 0x000fe400078e0034 */
[----:B------:R-:W-:-:S07]  /*6b00*/  IMAD.MOV.U32 R52, RZ, RZ, R51 ;  /* 0x000000ffff347224 */ /* 0x000fce00078e0033 */
.L_x_347:
[----:B------:R-:W-:Y:S05]  /*6b10*/  BSYNC.RECONVERGENT B0 ;  /* 0x0000000000007941 */ /* 0x000fea0003800200 */
.L_x_345:
        /* <DEDUP_REMOVED lines=9> */
.L_x_349:
[----:B------:R-:W-:Y:S01]  /*6bb0*/  IMAD.MOV.U32 R120, RZ, RZ, R53 ;  /* 0x000000ffff787224 */ /* 0x000fe200078e0035 */
[----:B------:R-:W-:Y:S01]  /*6bc0*/  MOV R53, R50 ;  /* 0x0000003200357202 */ /* 0x000fe20000000f00 */
[----:B------:R-:W-:Y:S02]  /*6bd0*/  IMAD.MOV.U32 R51, RZ, RZ, R55 ;  /* 0x000000ffff337224 */ /* 0x000fe400078e0037 */
[----:B------:R-:W-:-:S07]  /*6be0*/  IMAD.MOV.U32 R55, RZ, RZ, R52 ;  /* 0x000000ffff377224 */ /* 0x000fce00078e0034 */
.L_x_350:
[----:B------:R-:W-:Y:S05]  /*6bf0*/  BSYNC.RECONVERGENT B0 ;  /* 0x0000000000007941 */ /* 0x000fea0003800200 */
.L_x_348:
        /* <DEDUP_REMOVED lines=9> */
.L_x_352:
[----:B------:R-:W-:Y:S01]  /*6c90*/  IMAD.MOV.U32 R119, RZ, RZ, R54 ;  /* 0x000000ffff777224 */ /* 0x000fe200078e0036 */
[----:B------:R-:W-:Y:S01]  /*6ca0*/  MOV R54, R53 ;  /* 0x0000003500367202 */ /* 0x000fe20000000f00 */
[----:B------:R-:W-:Y:S02]  /*6cb0*/  IMAD.MOV.U32 R50, RZ, RZ, R56 ;  /* 0x000000ffff327224 */ /* 0x000fe400078e0038 */
[----:B------:R-:W-:-:S07]  /*6cc0*/  IMAD.MOV.U32 R56, RZ, RZ, R55 ;  /* 0x000000ffff387224 */ /* 0x000fce00078e0037 */
.L_x_353:
[----:B------:R-:W-:Y:S05]  /*6cd0*/  BSYNC.RECONVERGENT B0 ;  /* 0x0000000000007941 */ /* 0x000fea0003800200 */
.L_x_351:
        /* <DEDUP_REMOVED lines=9> */
.L_x_355:
[----:B------:R-:W-:Y:S01]  /*6d70*/  IMAD.MOV.U32 R118, RZ, RZ, R57 ;  /* 0x000000ffff767224 */ /* 0x000fe200078e0039 */
[----:B------:R-:W-:Y:S01]  /*6d80*/  MOV R57, R54 ;  /* 0x0000003600397202 */ /* 0x000fe20000000f00 */
[----:B------:R-:W-:Y:S02]  /*6d90*/  IMAD.MOV.U32 R53, RZ, RZ, R59 ;  /* 0x000000ffff357224 */ /* 0x000fe400078e003b */
[----:B------:R-:W-:-:S07]  /*6da0*/  IMAD.MOV.U32 R59, RZ, RZ, R56 ;  /* 0x000000ffff3b7224 */ /* 0x000fce00078e0038 */
.L_x_356:
[----:B------:R-:W-:Y:S05]  /*6db0*/  BSYNC.RECONVERGENT B0 ;  /* 0x0000000000007941 */ /* 0x000fea0003800200 */
.L_x_354:
        /* <DEDUP_REMOVED lines=9> */
.L_x_358:
[----:B------:R-:W-:Y:S01]  /*6e50*/  IMAD.MOV.U32 R117, RZ, RZ, R58 ;  /* 0x000000ffff757224 */ /* 0x000fe200078e003a */
[----:B------:R-:W-:Y:S01]  /*6e60*/  MOV R58, R57 ;  /* 0x00000039003a7202 */ /* 0x000fe20000000f00 */
[----:B------:R-:W-:Y:S02]  /*6e70*/  IMAD.MOV.U32 R52, RZ, RZ, R60 ;  /* 0x000000ffff347224 */ /* 0x000fe400078e003c */
[----:B------:R-:W-:-:S07]  /*6e80*/  IMAD.MOV.U32 R60, RZ, RZ, R59 ;  /* 0x000000ffff3c7224 */ /* 0x000fce00078e003b */
.L_x_359:
[----:B------:R-:W-:Y:S05]  /*6e90*/  BSYNC.RECONVERGENT B0 ;  /* 0x0000000000007941 */ /* 0x000fea0003800200 */
.L_x_357:
        /* <DEDUP_REMOVED lines=9> */
.L_x_361:
[----:B------:R-:W-:Y:S01]  /*6f30*/  IMAD.MOV.U32 R116, RZ, RZ, R61 ;  /* 0x000000ffff747224 */ /* 0x000fe200078e003d */
[----:B------:R-:W-:Y:S01]  /*6f40*/  MOV R61, R58 ;  /* 0x0000003a003d7202 */ /* 0x000fe20000000f00 */
[----:B------:R-:W-:Y:S02]  /*6f50*/  IMAD.MOV.U32 R55, RZ, RZ, R63 ;  /* 0x000000ffff377224 */ /* 0x000fe400078e003f */
[----:B------:R-:W-:-:S07]  /*6f60*/  IMAD.MOV.U32 R63, RZ, RZ, R60 ;  /* 0x000000ffff3f7224 */ /* 0x000fce00078e003c */
.L_x_362:
[----:B------:R-:W-:Y:S05]  /*6f70*/  BSYNC.RECONVERGENT B0 ;  /* 0x0000000000007941 */ /* 0x000fea0003800200 */
.L_x_360:
        /* <DEDUP_REMOVED lines=9> */
.L_x_364:
[----:B------:R-:W-:Y:S01]  /*7010*/  IMAD.MOV.U32 R115, RZ, RZ, R62 ;  /* 0x000000ffff737224 */ /* 0x000fe200078e003e */
[----:B------:R-:W-:Y:S01]  /*7020*/  MOV R62, R61 ;  /* 0x0000003d003e7202 */ /* 0x000fe20000000f00 */
[----:B------:R-:W-:Y:S02]  /*7030*/  IMAD.MOV.U32 R54, RZ, RZ, R64 ;  /* 0x000000ffff367224 */ /* 0x000fe400078e0040 */
[----:B------:R-:W-:-:S07]  /*7040*/  IMAD.MOV.U32 R64, RZ, RZ, R63 ;  /* 0x000000ffff407224 */ /* 0x000fce00078e003f */
.L_x_365:
[----:B------:R-:W-:Y:S05]  /*7050*/  BSYNC.RECONVERGENT B0 ;  /* 0x0000000000007941 */ /* 0x000fea0003800200 */
.L_x_363:
        /* <DEDUP_REMOVED lines=9> */
.L_x_367:
[----:B------:R-:W-:Y:S01]  /*70f0*/  IMAD.MOV.U32 R114, RZ, RZ, R65 ;  /* 0x000000ffff727224 */ /* 0x000fe200078e0041 */
[----:B------:R-:W-:Y:S01]  /*7100*/  MOV R65, R62 ;  /* 0x0000003e00417202 */ /* 0x000fe20000000f00 */
[----:B------:R-:W-:Y:S02]  /*7110*/  IMAD.MOV.U32 R57, RZ, RZ, R67 ;  /* 0x000000ffff397224 */ /* 0x000fe400078e0043 */
[----:B------:R-:W-:-:S07]  /*7120*/  IMAD.MOV.U32 R67, RZ, RZ, R64 ;  /* 0x000000ffff437224 */ /* 0x000fce00078e0040 */
.L_x_368:
[----:B------:R-:W-:Y:S05]  /*7130*/  BSYNC.RECONVERGENT B0 ;  /* 0x0000000000007941 */ /* 0x000fea0003800200 */
.L_x_366:
        /* <DEDUP_REMOVED lines=9> */
.L_x_370:
[----:B------:R-:W-:Y:S01]  /*71d0*/  IMAD.MOV.U32 R113, RZ, RZ, R104 ;  /* 0x000000ffff717224 */ /* 0x000fe200078e0068 */
[----:B------:R-:W-:Y:S01]  /*71e0*/  MOV R104, R65 ;  /* 0x0000004100687202 */ /* 0x000fe20000000f00 */
[----:B------:R-:W-:Y:S02]  /*71f0*/  IMAD.MOV.U32 R56, RZ, RZ, R106 ;  /* 0x000000ffff387224 */ /* 0x000fe400078e006a */
[----:B------:R-:W-:-:S07]  /*7200*/  IMAD.MOV.U32 R106, RZ, RZ, R67 ;  /* 0x000000ffff6a7224 */ /* 0x000fce00078e0043 */
.L_x_371:
[----:B------:R-:W-:Y:S05]  /*7210*/  BSYNC.RECONVERGENT B0 ;  /* 0x0000000000007941 */ /* 0x000fea0003800200 */
.L_x_369:
        /* <DEDUP_REMOVED lines=9> */
.L_x_373:
[----:B------:R-:W-:Y:S01]  /*72b0*/  IMAD.MOV.U32 R112, RZ, RZ, R105 ;  /* 0x000000ffff707224 */ /* 0x000fe200078e0069 */
[----:B------:R-:W-:Y:S01]  /*72c0*/  MOV R105, R104 ;  /* 0x0000006800697202 */ /* 0x000fe20000000f00 */
[----:B------:R-:W-:Y:S02]  /*72d0*/  IMAD.MOV.U32 R59, RZ, RZ, R107 ;  /* 0x000000ffff3b7224 */ /* 0x000fe400078e006b */
[----:B------:R-:W-:-:S07]  /*72e0*/  IMAD.MOV.U32 R107, RZ, RZ, R106 ;  /* 0x000000ffff6b7224 */ /* 0x000fce00078e006a */
.L_x_374:
[----:B------:R-:W-:Y:S05]  /*72f0*/  BSYNC.RECONVERGENT B0 ;  /* 0x0000000000007941 */ /* 0x000fea0003800200 */
.L_x_372:
        /* <DEDUP_REMOVED lines=9> */
.L_x_376:
[----:B------:R-:W-:Y:S01]  /*7390*/  IMAD.MOV.U32 R111, RZ, RZ, R108 ;  /* 0x000000ffff6f7224 */ /* 0x000fe200078e006c */
[----:B------:R-:W-:Y:S01]  /*73a0*/  MOV R108, R105 ;  /* 0x00000069006c7202 */ /* 0x000fe20000000f00 */
[----:B------:R-:W-:Y:S02]  /*73b0*/  IMAD.MOV.U32 R58, RZ, RZ, R136 ;  /* 0x000000ffff3a7224 */ /* 0x000fe400078e0088 */
[----:B------:R-:W-:-:S07]  /*73c0*/  IMAD.MOV.U32 R136, RZ, RZ, R107 ;  /* 0x000000ffff887224 */ /* 0x000fce00078e006b */
.L_x_377:
[----:B------:R-:W-:Y:S05]  /*73d0*/  BSYNC.RECONVERGENT B0 ;  /* 0x0000000000007941 */ /* 0x000fea0003800200 */
.L_x_375:
        /* <DEDUP_REMOVED lines=9> */
.L_x_379:
[----:B------:R-:W-:Y:S01]  /*7470*/  IMAD.MOV.U32 R110, RZ, RZ, R137 ;  /* 0x000000ffff6e7224 */ /* 0x000fe200078e0089 */
[----:B------:R-:W-:Y:S01]  /*7480*/  MOV R137, R108 ;  /* 0x0000006c00897202 */ /* 0x000fe20000000f00 */
[----:B------:R-:W-:Y:S02]  /*7490*/  IMAD.MOV.U32 R61, RZ, RZ, R139 ;  /* 0x000000ffff3d7224 */ /* 0x000fe400078e008b */
[----:B------:R-:W-:-:S07]  /*74a0*/  IMAD.MOV.U32 R139, RZ, RZ, R136 ;  /* 0x000000ffff8b7224 */ /* 0x000fce00078e0088 */
.L_x_380:
[----:B------:R-:W-:Y:S05]  /*74b0*/  BSYNC.RECONVERGENT B0 ;  /* 0x0000000000007941 */ /* 0x000fea0003800200 */
.L_x_378:
        /* <DEDUP_REMOVED lines=9> */
.L_x_382:
[----:B------:R-:W-:Y:S01]  /*7550*/  IMAD.MOV.U32 R109, RZ, RZ, R138 ;  /* 0x000000ffff6d7224 */ /* 0x000fe200078e008a */
[----:B------:R-:W-:Y:S01]  /*7560*/  MOV R138, R137 ;  /* 0x00000089008a7202 */ /* 0x000fe20000000f00 */
[----:B------:R-:W-:Y:S02]  /*7570*/  IMAD.MOV.U32 R60, RZ, RZ, R140 ;  /* 0x000000ffff3c7224 */ /* 0x000fe400078e008c */
[----:B------:R-:W-:-:S07]  /*7580*/  IMAD.MOV.U32 R140, RZ, RZ, R139 ;  /* 0x000000ffff8c7224 */ /* 0x000fce00078e008b */
.L_x_383:
[----:B------:R-:W-:Y:S05]  /*7590*/  BSYNC.RECONVERGENT B0 ;  /* 0x0000000000007941 */ /* 0x000fea0003800200 */
.L_x_381:
        /* <DEDUP_REMOVED lines=9> */
.L_x_385:
[----:B------:R-:W-:Y:S01]  /*7630*/  IMAD.MOV.U32 R108, RZ, RZ, R141 ;  /* 0x000000ffff6c7224 */ /* 0x000fe200078e008d */
[----:B------:R-:W-:Y:S01]  /*7640*/  MOV R141, R138 ;  /* 0x0000008a008d7202 */ /* 0x000fe20000000f00 */
[----:B------:R-:W-:Y:S02]  /*7650*/  IMAD.MOV.U32 R63, RZ, RZ, R143 ;  /* 0x000000ffff3f7224 */ /* 0x000fe400078e008f */
[----:B------:R-:W-:-:S07]  /*7660*/  IMAD.MOV.U32 R143, RZ, RZ, R140 ;  /* 0x000000ffff8f7224 */ /* 0x000fce00078e008c */
.L_x_386:
[----:B------:R-:W-:Y:S05]  /*7670*/  BSYNC.RECONVERGENT B0 ;  /* 0x0000000000007941 */ /* 0x000fea0003800200 */
.L_x_384:
        /* <DEDUP_REMOVED lines=9> */
.L_x_388:
[----:B------:R-:W-:Y:S01]  /*7710*/  IMAD.MOV.U32 R107, RZ, RZ, R142 ;  /* 0x000000ffff6b7224 */ /* 0x000fe200078e008e */
[----:B------:R-:W-:Y:S01]  /*7720*/  MOV R142, R141 ;  /* 0x0000008d008e7202 */ /* 0x000fe20000000f00 */
[----:B------:R-:W-:Y:S02]  /*7730*/  IMAD.MOV.U32 R62, RZ, RZ, R144 ;  /* 0x000000ffff3e7224 */ /* 0x000fe400078e0090 */
[----:B------:R-:W-:-:S07]  /*7740*/  IMAD.MOV.U32 R144, RZ, RZ, R143 ;  /* 0x000000ffff907224 */ /* 0x000fce00078e008f */
.L_x_389:
[----:B------:R-:W-:Y:S05]  /*7750*/  BSYNC.RECONVERGENT B0 ;  /* 0x0000000000007941 */ /* 0x000fea0003800200 */
.L_x_387:
        /* <DEDUP_REMOVED lines=9> */
.L_x_391:
[----:B------:R-:W-:Y:S01]  /*77f0*/  IMAD.MOV.U32 R106, RZ, RZ, R37 ;  /* 0x000000ffff6a7224 */ /* 0x000fe200078e0025 */
[----:B------:R-:W-:Y:S01]  /*7800*/  MOV R37, R142 ;  /* 0x0000008e00257202 */ /* 0x000fe20000000f00 */
[----:B------:R-:W-:Y:S02]  /*7810*/  IMAD.MOV.U32 R65, RZ, RZ, R98 ;  /* 0x000000ffff417224 */ /* 0x000fe400078e0062 */
[----:B------:R-:W-:-:S07]  /*7820*/  IMAD.MOV.U32 R98, RZ, RZ, R144 ;  /* 0x000000ffff627224 */ /* 0x000fce00078e0090 */
.L_x_392:
[----:B------:R-:W-:Y:S05]  /*7830*/  BSYNC.RECONVERGENT B0 ;  /* 0x0000000000007941 */ /* 0x000fea0003800200 */
.L_x_390:
        /* <DEDUP_REMOVED lines=8> */
[----:B------:R-:W-:Y:S02]  /*78c0*/  @!P1 IMAD.MOV.U32 R146, RZ, RZ, R67 ;  /* 0x000000ffff929224 */ /* 0x000fe400078e0043 */
        /* <DEDUP_REMOVED lines=9> */
.L_x_394:
[----:B------:R-:W-:Y:S01]  /*7960*/  MOV R64, R103 ;  /* 0x0000006700407202 */ /* 0x000fe20000000f00 */
[----:B------:R-:W-:Y:S02]  /*7970*/  IMAD.MOV.U32 R105, RZ, RZ, R66 ;  /* 0x000000ffff697224 */ /* 0x000fe400078e0042 */
[----:B------:R-:W-:Y:S02]  /*7980*/  IMAD.MOV.U32 R103, RZ, RZ, R146 ;  /* 0x000000ffff677224 */ /* 0x000fe400078e0092 */
[----:B------:R-:W-:-:S07]  /*7990*/  IMAD.MOV.U32 R66, RZ, RZ, R145 ;  /* 0x000000ffff427224 */ /* 0x000fce00078e0091 */
.L_x_395:
[----:B------:R-:W-:Y:S05]  /*79a0*/  BSYNC.RECONVERGENT B0 ;  /* 0x0000000000007941 */ /* 0x000fea0003800200 */
.L_x_393:
        /* <DEDUP_REMOVED lines=9> */
.L_x_397:
[----:B------:R-:W-:Y:S01]  /*7a40*/  MOV R67, R102 ;  /* 0x0000006600437202 */ /* 0x000fe20000000f00 */
[----:B------:R-:W-:Y:S02]  /*7a50*/  IMAD.MOV.U32 R104, RZ, RZ, R69 ;  /* 0x000000ffff687224 */ /* 0x000fe400078e0045 */
[----:B------:R-:W-:Y:S02]  /*7a60*/  IMAD.MOV.U32 R102, RZ, RZ, R103 ;  /* 0x000000ffff667224 */ /* 0x000fe400078e0067 */
[----:B------:R-:W-:-:S07]  /*7a70*/  IMAD.MOV.U32 R69, RZ, RZ, R66 ;  /* 0x000000ffff457224 */ /* 0x000fce00078e0042 */
.L_x_398:
[----:B------:R-:W-:Y:S05]  /*7a80*/  BSYNC.RECONVERGENT B0 ;  /* 0x0000000000007941 */ /* 0x000fea0003800200 */
.L_x_396:
        /* <DEDUP_REMOVED lines=9> */
.L_x_400:
[----:B------:R-:W-:Y:S01]  /*7b20*/  MOV R66, R101 ;  /* 0x0000006500427202 */ /* 0x000fe20000000f00 */
[----:B------:R-:W-:Y:S02]  /*7b30*/  IMAD.MOV.U32 R103, RZ, RZ, R68 ;  /* 0x000000ffff677224 */ /* 0x000fe400078e0044 */
[----:B------:R-:W-:Y:S02]  /*7b40*/  IMAD.MOV.U32 R101, RZ, RZ, R102 ;  /* 0x000000ffff657224 */ /* 0x000fe400078e0066 */
[----:B------:R-:W-:-:S07]  /*7b50*/  IMAD.MOV.U32 R68, RZ, RZ, R69 ;  /* 0x000000ffff447224 */ /* 0x000fce00078e0045 */
.L_x_401:
[----:B------:R-:W-:Y:S05]  /*7b60*/  BSYNC.RECONVERGENT B0 ;  /* 0x0000000000007941 */ /* 0x000fea0003800200 */
.L_x_399:
        /* <DEDUP_REMOVED lines=9> */
.L_x_403:
[----:B------:R-:W-:Y:S01]  /*7c00*/  MOV R69, R100 ;  /* 0x0000006400457202 */ /* 0x000fe20000000f00 */
[----:B------:R-:W-:Y:S02]  /*7c10*/  IMAD.MOV.U32 R102, RZ, RZ, R71 ;  /* 0x000000ffff667224 */ /* 0x000fe400078e0047 */
[----:B------:R-:W-:Y:S02]  /*7c20*/  IMAD.MOV.U32 R100, RZ, RZ, R101 ;  /* 0x000000ffff647224 */ /* 0x000fe400078e0065 */
[----:B------:R-:W-:-:S07]  /*7c30*/  IMAD.MOV.U32 R71, RZ, RZ, R68 ;  /* 0x000000ffff477224 */ /* 0x000fce00078e0044 */
.L_x_404:
[----:B------:R-:W-:Y:S05]  /*7c40*/  BSYNC.RECONVERGENT B0 ;  /* 0x0000000000007941 */ /* 0x000fea0003800200 */
.L_x_402:
        /* <DEDUP_REMOVED lines=9> */
.L_x_406:
[----:B------:R-:W-:Y:S01]  /*7ce0*/  MOV R68, R99 ;  /* 0x0000006300447202 */ /* 0x000fe20000000f00 */
[----:B------:R-:W-:Y:S02]  /*7cf0*/  IMAD.MOV.U32 R101, RZ, RZ, R70 ;  /* 0x000000ffff657224 */ /* 0x000fe400078e0046 */
[----:B------:R-:W-:Y:S02]  /*7d00*/  IMAD.MOV.U32 R99, RZ, RZ, R100 ;  /* 0x000000ffff637224 */ /* 0x000fe400078e0064 */
[----:B------:R-:W-:-:S07]  /*7d10*/  IMAD.MOV.U32 R70, RZ, RZ, R71 ;  /* 0x000000ffff467224 */ /* 0x000fce00078e0047 */
.L_x_407:
[----:B------:R-:W-:Y:S05]  /*7d20*/  BSYNC.RECONVERGENT B0 ;  /* 0x0000000000007941 */ /* 0x000fea0003800200 */
.L_x_405:
        /* <DEDUP_REMOVED lines=9> */
.L_x_409:
[----:B------:R-:W-:Y:S01]  /*7dc0*/  MOV R71, R96 ;  /* 0x0000006000477202 */ /* 0x000fe20000000f00 */
[----:B------:R-:W-:Y:S02]  /*7dd0*/  IMAD.MOV.U32 R100, RZ, RZ, R73 ;  /* 0x000000ffff647224 */ /* 0x000fe400078e0049 */
[----:B------:R-:W-:Y:S02]  /*7de0*/  IMAD.MOV.U32 R96, RZ, RZ, R99 ;  /* 0x000000ffff607224 */ /* 0x000fe400078e0063 */
[----:B------:R-:W-:-:S07]  /*7df0*/  IMAD.MOV.U32 R73, RZ, RZ, R70 ;  /* 0x000000ffff497224 */ /* 0x000fce00078e0046 */
.L_x_410:
[----:B------:R-:W-:Y:S05]  /*7e00*/  BSYNC.RECONVERGENT B0 ;  /* 0x0000000000007941 */ /* 0x000fea0003800200 */
.L_x_408:
        /* <DEDUP_REMOVED lines=9> */
.L_x_412:
[----:B------:R-:W-:Y:S01]  /*7ea0*/  MOV R70, R97 ;  /* 0x0000006100467202 */ /* 0x000fe20000000f00 */
[----:B------:R-:W-:Y:S02]  /*7eb0*/  IMAD.MOV.U32 R99, RZ, RZ, R72 ;  /* 0x000000ffff637224 */ /* 0x000fe400078e0048 */
[----:B------:R-:W-:Y:S02]  /*7ec0*/  IMAD.MOV.U32 R97, RZ, RZ, R96 ;  /* 0x000000ffff617224 */ /* 0x000fe400078e0060 */
[----:B------:R-:W-:-:S07]  /*7ed0*/  IMAD.MOV.U32 R72, RZ, RZ, R73 ;  /* 0x000000ffff487224 */ /* 0x000fce00078e0049 */
.L_x_413:
[----:B------:R-:W-:Y:S05]  /*7ee0*/  BSYNC.RECONVERGENT B0 ;  /* 0x0000000000007941 */ /* 0x000fea0003800200 */
.L_x_411:
        /* <DEDUP_REMOVED lines=9> */
.L_x_415:
[----:B------:R-:W-:Y:S01]  /*7f80*/  MOV R73, R94 ;  /* 0x0000005e00497202 */ /* 0x000fe20000000f00 */
[----:B------:R-:W-:Y:S02]  /*7f90*/  IMAD.MOV.U32 R96, RZ, RZ, R75 ;  /* 0x000000ffff607224 */ /* 0x000fe400078e004b */
[----:B------:R-:W-:Y:S02]  /*7fa0*/  IMAD.MOV.U32 R94, RZ, RZ, R97 ;  /* 0x000000ffff5e7224 */ /* 0x000fe400078e0061 */
[----:B------:R-:W-:-:S07]  /*7fb0*/  IMAD.MOV.U32 R75, RZ, RZ, R72 ;  /* 0x000000ffff4b7224 */ /* 0x000fce00078e0048 */
.L_x_416:
[----:B------:R-:W-:Y:S05]  /*7fc0*/  BSYNC.RECONVERGENT B0 ;  /* 0x0000000000007941 */ /* 0x000fea0003800200 */
.L_x_414:
        /* <DEDUP_REMOVED lines=9> */
.L_x_418:
[----:B------:R-:W-:Y:S01]  /*8060*/  MOV R72, R95 ;  /* 0x0000005f00487202 */ /* 0x000fe20000000f00 */
[----:B------:R-:W-:Y:S02]  /*8070*/  IMAD.MOV.U32 R97, RZ, RZ, R74 ;  /* 0x000000ffff617224 */ /* 0x000fe400078e004a */
[----:B------:R-:W-:Y:S02]  /*8080*/  IMAD.MOV.U32 R95, RZ, RZ, R94 ;  /* 0x000000ffff5f7224 */ /* 0x000fe400078e005e */
[----:B------:R-:W-:-:S07]  /*8090*/  IMAD.MOV.U32 R74, RZ, RZ, R75 ;  /* 0x000000ffff4a7224 */ /* 0x000fce00078e004b */
.L_x_419:
[----:B------:R-:W-:Y:S05]  /*80a0*/  BSYNC.RECONVERGENT B0 ;  /* 0x0000000000007941 */ /* 0x000fea0003800200 */
.L_x_417:
        /* <DEDUP_REMOVED lines=9> */
.L_x_421:
[----:B------:R-:W-:Y:S01]  /*8140*/  MOV R75, R92 ;  /* 0x0000005c004b7202 */ /* 0x000fe20000000f00 */
[----:B------:R-:W-:Y:S02]  /*8150*/  IMAD.MOV.U32 R94, RZ, RZ, R77 ;  /* 0x000000ffff5e7224 */ /* 0x000fe400078e004d */
[----:B------:R-:W-:Y:S02]  /*8160*/  IMAD.MOV.U32 R92, RZ, RZ, R95 ;  /* 0x000000ffff5c7224 */ /* 0x000fe400078e005f */
[----:B------:R-:W-:-:S07]  /*8170*/  IMAD.MOV.U32 R77, RZ, RZ, R74 ;  /* 0x000000ffff4d7224 */ /* 0x000fce00078e004a */
.L_x_422:
[----:B------:R-:W-:Y:S05]  /*8180*/  BSYNC.RECONVERGENT B0 ;  /* 0x0000000000007941 */ /* 0x000fea0003800200 */
.L_x_420:
        /* <DEDUP_REMOVED lines=9> */
.L_x_424:
[----:B------:R-:W-:Y:S01]  /*8220*/  MOV R74, R93 ;  /* 0x0000005d004a7202 */ /* 0x000fe20000000f00 */
[----:B------:R-:W-:Y:S02]  /*8230*/  IMAD.MOV.U32 R95, RZ, RZ, R76 ;  /* 0x000000ffff5f7224 */ /* 0x000fe400078e004c */
[----:B------:R-:W-:Y:S02]  /*8240*/  IMAD.MOV.U32 R93, RZ, RZ, R92 ;  /* 0x000000ffff5d7224 */ /* 0x000fe400078e005c */
[----:B------:R-:W-:-:S07]  /*8250*/  IMAD.MOV.U32 R76, RZ, RZ, R77 ;  /* 0x000000ffff4c7224 */ /* 0x000fce00078e004d */
.L_x_425:
[----:B------:R-:W-:Y:S05]  /*8260*/  BSYNC.RECONVERGENT B0 ;  /* 0x0000000000007941 */ /* 0x000fea0003800200 */
.L_x_423:
        /* <DEDUP_REMOVED lines=9> */
.L_x_427:
[----:B------:R-:W-:Y:S01]  /*8300*/  MOV R77, R90 ;  /* 0x0000005a004d7202 */ /* 0x000fe20000000f00 */
[----:B------:R-:W-:Y:S02]  /*8310*/  IMAD.MOV.U32 R92, RZ, RZ, R79 ;  /* 0x000000ffff5c7224 */ /* 0x000fe400078e004f */
[----:B------:R-:W-:Y:S02]  /*8320*/  IMAD.MOV.U32 R90, RZ, RZ, R93 ;  /* 0x000000ffff5a7224 */ /* 0x000fe400078e005d */
[----:B------:R-:W-:-:S07]  /*8330*/  IMAD.MOV.U32 R79, RZ, RZ, R76 ;  /* 0x000000ffff4f7224 */ /* 0x000fce00078e004c */
.L_x_428:
[----:B------:R-:W-:Y:S05]  /*8340*/  BSYNC.RECONVERGENT B0 ;  /* 0x0000000000007941 */ /* 0x000fea0003800200 */
.L_x_426:
        /* <DEDUP_REMOVED lines=9> */
.L_x_430:
[----:B------:R-:W-:Y:S01]  /*83e0*/  MOV R76, R91 ;  /* 0x0000005b004c7202 */ /* 0x000fe20000000f00 */
[----:B------:R-:W-:Y:S02]  /*83f0*/  IMAD.MOV.U32 R93, RZ, RZ, R78 ;  /* 0x000000ffff5d7224 */ /* 0x000fe400078e004e */
[----:B------:R-:W-:Y:S02]  /*8400*/  IMAD.MOV.U32 R91, RZ, RZ, R90 ;  /* 0x000000ffff5b7224 */ /* 0x000fe400078e005a */
[----:B------:R-:W-:-:S07]  /*8410*/  IMAD.MOV.U32 R78, RZ, RZ, R79 ;  /* 0x000000ffff4e7224 */ /* 0x000fce00078e004f */
.L_x_431:
[----:B------:R-:W-:Y:S05]  /*8420*/  BSYNC.RECONVERGENT B0 ;  /* 0x0000000000007941 */ /* 0x000fea0003800200 */
.L_x_429:
        /* <DEDUP_REMOVED lines=9> */
.L_x_433:
[----:B------:R-:W-:Y:S01]  /*84c0*/  MOV R79, R88 ;  /* 0x00000058004f7202 */ /* 0x000fe20000000f00 */
[----:B------:R-:W-:Y:S02]  /*84d0*/  IMAD.MOV.U32 R90, RZ, RZ, R81 ;  /* 0x000000ffff5a7224 */ /* 0x000fe400078e0051 */
[----:B------:R-:W-:Y:S02]  /*84e0*/  IMAD.MOV.U32 R88, RZ, RZ, R91 ;  /* 0x000000ffff587224 */ /* 0x000fe400078e005b */
[----:B------:R-:W-:-:S07]  /*84f0*/  IMAD.MOV.U32 R81, RZ, RZ, R78 ;  /* 0x000000ffff517224 */ /* 0x000fce00078e004e */
.L_x_434:
[----:B------:R-:W-:Y:S05]  /*8500*/  BSYNC.RECONVERGENT B0 ;  /* 0x0000000000007941 */ /* 0x000fea0003800200 */
.L_x_432:
        /* <DEDUP_REMOVED lines=9> */
.L_x_436:
[----:B------:R-:W-:Y:S01]  /*85a0*/  MOV R78, R89 ;  /* 0x00000059004e7202 */ /* 0x000fe20000000f00 */
[----:B------:R-:W-:Y:S02]  /*85b0*/  IMAD.MOV.U32 R91, RZ, RZ, R80 ;  /* 0x000000ffff5b7224 */ /* 0x000fe400078e0050 */
[----:B------:R-:W-:Y:S02]  /*85c0*/  IMAD.MOV.U32 R89, RZ, RZ, R88 ;  /* 0x000000ffff597224 */ /* 0x000fe400078e0058 */
[----:B------:R-:W-:-:S07]  /*85d0*/  IMAD.MOV.U32 R80, RZ, RZ, R81 ;  /* 0x000000ffff507224 */ /* 0x000fce00078e0051 */
.L_x_437:
[----:B------:R-:W-:Y:S05]  /*85e0*/  BSYNC.RECONVERGENT B0 ;  /* 0x0000000000007941 */ /* 0x000fea0003800200 */
.L_x_435:
        /* <DEDUP_REMOVED lines=9> */
.L_x_439:
[----:B------:R-:W-:Y:S01]  /*8680*/  MOV R81, R86 ;  /* 0x0000005600517202 */ /* 0x000fe20000000f00 */
[----:B------:R-:W-:Y:S02]  /*8690*/  IMAD.MOV.U32 R88, RZ, RZ, R83 ;  /* 0x000000ffff587224 */ /* 0x000fe400078e0053 */
[----:B------:R-:W-:Y:S02]  /*86a0*/  IMAD.MOV.U32 R86, RZ, RZ, R89 ;  /* 0x000000ffff567224 */ /* 0x000fe400078e0059 */
[----:B------:R-:W-:-:S07]  /*86b0*/  IMAD.MOV.U32 R83, RZ, RZ, R80 ;  /* 0x000000ffff537224 */ /* 0x000fce00078e0050 */
.L_x_440:
[----:B------:R-:W-:Y:S05]  /*86c0*/  BSYNC.RECONVERGENT B0 ;  /* 0x0000000000007941 */ /* 0x000fea0003800200 */
.L_x_438:
        /* <DEDUP_REMOVED lines=9> */
.L_x_442:
[----:B------:R-:W-:Y:S01]  /*8760*/  MOV R80, R87 ;  /* 0x0000005700507202 */ /* 0x000fe20000000f00 */
[----:B------:R-:W-:Y:S02]  /*8770*/  IMAD.MOV.U32 R89, RZ, RZ, R82 ;  /* 0x000000ffff597224 */ /* 0x000fe400078e0052 */
[----:B------:R-:W-:Y:S02]  /*8780*/  IMAD.MOV.U32 R87, RZ, RZ, R86 ;  /* 0x000000ffff577224 */ /* 0x000fe400078e0056 */
[----:B------:R-:W-:-:S07]  /*8790*/  IMAD.MOV.U32 R82, RZ, RZ, R83 ;  /* 0x000000ffff527224 */ /* 0x000fce00078e0053 */
.L_x_443:
[----:B------:R-:W-:Y:S05]  /*87a0*/  BSYNC.RECONVERGENT B0 ;  /* 0x0000000000007941 */ /* 0x000fea0003800200 */
.L_x_441:
        /* <DEDUP_REMOVED lines=9> */
.L_x_445:
[----:B------:R-:W-:Y:S01]  /*8840*/  MOV R83, R84 ;  /* 0x0000005400537202 */ /* 0x000fe20000000f00 */
[----:B------:R-:W-:Y:S02]  /*8850*/  IMAD.MOV.U32 R86, RZ, RZ, R85 ;  /* 0x000000ffff567224 */ /* 0x000fe400078e0055 */
[----:B------:R-:W-:Y:S02]  /*8860*/  IMAD.MOV.U32 R84, RZ, RZ, R87 ;  /* 0x000000ffff547224 */ /* 0x000fe400078e0057 */
[----:B------:R-:W-:-:S07]  /*8870*/  IMAD.MOV.U32 R85, RZ, RZ, R82 ;  /* 0x000000ffff557224 */ /* 0x000fce00078e0052 */
.L_x_446:
[----:B------:R-:W-:Y:S05]  /*8880*/  BSYNC.RECONVERGENT B0 ;  /* 0x0000000000007941 */ /* 0x000fea0003800200 */
.L_x_444:
        /* <DEDUP_REMOVED lines=9> */
.L_x_448:
[----:B------:R-:W-:Y:S01]  /*8920*/  MOV R82, R35 ;  /* 0x0000002300527202 */ /* 0x000fe20000000f00 */
[----:B------:R-:W-:Y:S02]  /*8930*/  IMAD.MOV.U32 R87, RZ, RZ, R34 ;  /* 0x000000ffff577224 */ /* 0x000fe400078e0022 */
[----:B------:R-:W-:Y:S02]  /*8940*/  IMAD.MOV.U32 R35, RZ, RZ, R84 ;  /* 0x000000ffff237224 */ /* 0x000fe400078e0054 */
[----:B------:R-:W-:-:S07]  /*8950*/  IMAD.MOV.U32 R34, RZ, RZ, R85 ;  /* 0x000000ffff227224 */ /* 0x000fce00078e0055 */
.L_x_449:
[----:B------:R-:W-:Y:S05]  /*8960*/  BSYNC.RECONVERGENT B0 ;  /* 0x0000000000007941 */ /* 0x000fea0003800200 */
.L_x_447:
        /* <DEDUP_REMOVED lines=9> */
.L_x_451:
[----:B------:R-:W-:Y:S01]  /*8a00*/  MOV R85, R32 ;  /* 0x0000002000557202 */ /* 0x000fe20000000f00 */
[----:B------:R-:W-:Y:S02]  /*8a10*/  IMAD.MOV.U32 R84, RZ, RZ, R33 ;  /* 0x000000ffff547224 */ /* 0x000fe400078e0021 */
[----:B------:R-:W-:Y:S02]  /*8a20*/  IMAD.MOV.U32 R32, RZ, RZ, R35 ;  /* 0x000000ffff207224 */ /* 0x000fe400078e0023 */
[----:B------:R-:W-:-:S07]  /*8a30*/  IMAD.MOV.U32 R33, RZ, RZ, R34 ;  /* 0x000000ffff217224 */ /* 0x000fce00078e0022 */
.L_x_452:
[----:B------:R-:W-:Y:S05]  /*8a40*/  BSYNC.RECONVERGENT B0 ;  /* 0x0000000000007941 */ /* 0x000fea0003800200 */
.L_x_450:
        /* <DEDUP_REMOVED lines=9> */
.L_x_454:
[----:B------:R-:W-:Y:S01]  /*8ae0*/  MOV R34, R31 ;  /* 0x0000001f00227202 */ /* 0x000fe20000000f00 */
[----:B------:R-:W-:Y:S02]  /*8af0*/  IMAD.MOV.U32 R35, RZ, RZ, R30 ;  /* 0x000000ffff237224 */ /* 0x000fe400078e001e */
[----:B------:R-:W-:Y:S02]  /*8b00*/  IMAD.MOV.U32 R31, RZ, RZ, R32 ;  /* 0x000000ffff1f7224 */ /* 0x000fe400078e0020 */
[----:B------:R-:W-:-:S07]  /*8b10*/  IMAD.MOV.U32 R30, RZ, RZ, R33 ;  /* 0x000000ffff1e7224 */ /* 0x000fce00078e0021 */
.L_x_455:
[----:B------:R-:W-:Y:S05]  /*8b20*/  BSYNC.RECONVERGENT B0 ;  /* 0x0000000000007941 */ /* 0x000fea0003800200 */
.L_x_453:
        /* <DEDUP_REMOVED lines=9> */
.L_x_457:
[----:B------:R-:W-:Y:S01]  /*8bc0*/  MOV R33, R28 ;  /* 0x0000001c00217202 */ /* 0x000fe20000000f00 */
[----:B------:R-:W-:Y:S02]  /*8bd0*/  IMAD.MOV.U32 R32, RZ, RZ, R29 ;  /* 0x000000ffff207224 */ /* 0x000fe400078e001d */
[----:B------:R-:W-:Y:S02]  /*8be0*/  IMAD.MOV.U32 R28, RZ, RZ, R31 ;  /* 0x000000ffff1c7224 */ /* 0x000fe400078e001f */
[----:B------:R-:W-:-:S07]  /*8bf0*/  IMAD.MOV.U32 R29, RZ, RZ, R30 ;  /* 0x000000ffff1d7224 */ /* 0x000fce00078e001e */
.L_x_458:
[----:B------:R-:W-:Y:S05]  /*8c00*/  BSYNC.RECONVERGENT B0 ;  /* 0x0000000000007941 */ /* 0x000fea0003800200 */
.L_x_456:
        /* <DEDUP_REMOVED lines=9> */
.L_x_460:
[----:B------:R-:W-:Y:S01]  /*8ca0*/  MOV R30, R27 ;  /* 0x0000001b001e7202 */ /* 0x000fe20000000f00 */
[----:B------:R-:W-:Y:S02]  /*8cb0*/  IMAD.MOV.U32 R31, RZ, RZ, R26 ;  /* 0x000000ffff1f7224 */ /* 0x000fe400078e001a */
[----:B------:R-:W-:Y:S02]  /*8cc0*/  IMAD.MOV.U32 R27, RZ, RZ, R28 ;  /* 0x000000ffff1b7224 */ /* 0x000fe400078e001c */
[----:B------:R-:W-:-:S07]  /*8cd0*/  IMAD.MOV.U32 R26, RZ, RZ, R29 ;  /* 0x000000ffff1a7224 */ /* 0x000fce00078e001d */
.L_x_461:
[----:B------:R-:W-:Y:S05]  /*8ce0*/  BSYNC.RECONVERGENT B0 ;  /* 0x0000000000007941 */ /* 0x000fea0003800200 */
.L_x_459:
        /* <DEDUP_REMOVED lines=9> */
.L_x_463:
[----:B------:R-:W-:Y:S01]  /*8d80*/  MOV R29, R24 ;  /* 0x00000018001d7202 */ /* 0x000fe20000000f00 */
[----:B------:R-:W-:Y:S02]  /*8d90*/  IMAD.MOV.U32 R28, RZ, RZ, R25 ;  /* 0x000000ffff1c7224 */ /* 0x000fe400078e0019 */
[----:B------:R-:W-:Y:S02]  /*8da0*/  IMAD.MOV.U32 R24, RZ, RZ, R27 ;  /* 0x000000ffff187224 */ /* 0x000fe400078e001b */
[----:B------:R-:W-:-:S07]  /*8db0*/  IMAD.MOV.U32 R25, RZ, RZ, R26 ;  /* 0x000000ffff197224 */ /* 0x000fce00078e001a */
.L_x_464:
[----:B------:R-:W-:Y:S05]  /*8dc0*/  BSYNC.RECONVERGENT B0 ;  /* 0x0000000000007941 */ /* 0x000fea0003800200 */
.L_x_462:
        /* <DEDUP_REMOVED lines=9> */
.L_x_466:
[----:B------:R-:W-:Y:S01]  /*8e60*/  MOV R26, R23 ;  /* 0x00000017001a7202 */ /* 0x000fe20000000f00 */
[----:B------:R-:W-:Y:S02]  /*8e70*/  IMAD.MOV.U32 R27, RZ, RZ, R22 ;  /* 0x000000ffff1b7224 */ /* 0x000fe400078e0016 */
[----:B------:R-:W-:Y:S02]  /*8e80*/  IMAD.MOV.U32 R23, RZ, RZ, R24 ;  /* 0x000000ffff177224 */ /* 0x000fe400078e0018 */
[----:B------:R-:W-:-:S07]  /*8e90*/  IMAD.MOV.U32 R22, RZ, RZ, R25 ;  /* 0x000000ffff167224 */ /* 0x000fce00078e0019 */
.L_x_467:
[----:B------:R-:W-:Y:S05]  /*8ea0*/  BSYNC.RECONVERGENT B0 ;  /* 0x0000000000007941 */ /* 0x000fea0003800200 */
.L_x_465:
        /* <DEDUP_REMOVED lines=9> */
.L_x_469:
[----:B------:R-:W-:Y:S01]  /*8f40*/  MOV R25, R20 ;  /* 0x0000001400197202 */ /* 0x000fe20000000f00 */
[----:B------:R-:W-:Y:S02]  /*8f50*/  IMAD.MOV.U32 R24, RZ, RZ, R21 ;  /* 0x000000ffff187224 */ /* 0x000fe400078e0015 */
[----:B------:R-:W-:Y:S02]  /*8f60*/  IMAD.MOV.U32 R20, RZ, RZ, R23 ;  /* 0x000000ffff147224 */ /* 0x000fe400078e0017 */
[----:B------:R-:W-:-:S07]  /*8f70*/  IMAD.MOV.U32 R21, RZ, RZ, R22 ;  /* 0x000000ffff157224 */ /* 0x000fce00078e0016 */
.L_x_470:
[----:B------:R-:W-:Y:S05]  /*8f80*/  BSYNC.RECONVERGENT B0 ;  /* 0x0000000000007941 */ /* 0x000fea0003800200 */
.L_x_468:
        /* <DEDUP_REMOVED lines=9> */
.L_x_472:
[----:B------:R-:W-:Y:S01]  /*9020*/  MOV R22, R19 ;  /* 0x0000001300167202 */ /* 0x000fe20000000f00 */
[----:B------:R-:W-:Y:S02]  /*9030*/  IMAD.MOV.U32 R23, RZ, RZ, R18 ;  /* 0x000000ffff177224 */ /* 0x000fe400078e0012 */
[----:B------:R-:W-:Y:S02]  /*9040*/  IMAD.MOV.U32 R19, RZ, RZ, R20 ;  /* 0x000000ffff137224 */ /* 0x000fe400078e0014 */
[----:B------:R-:W-:-:S07]  /*9050*/  IMAD.MOV.U32 R18, RZ, RZ, R21 ;  /* 0x000000ffff127224 */ /* 0x000fce00078e0015 */
.L_x_473:
[----:B------:R-:W-:Y:S05]  /*9060*/  BSYNC.RECONVERGENT B0 ;  /* 0x0000000000007941 */ /* 0x000fea0003800200 */
.L_x_471:
        /* <DEDUP_REMOVED lines=9> */
.L_x_475:
[----:B------:R-:W-:Y:S01]  /*9100*/  MOV R21, R16 ;  /* 0x0000001000157202 */ /* 0x000fe20000000f00 */
[----:B------:R-:W-:Y:S02]  /*9110*/  IMAD.MOV.U32 R20, RZ, RZ, R17 ;  /* 0x000000ffff147224 */ /* 0x000fe400078e0011 */
[----:B------:R-:W-:Y:S02]  /*9120*/  IMAD.MOV.U32 R16, RZ, RZ, R19 ;  /* 0x000000ffff107224 */ /* 0x000fe400078e0013 */
[----:B------:R-:W-:-:S07]  /*9130*/  IMAD.MOV.U32 R17, RZ, RZ, R18 ;  /* 0x000000ffff117224 */ /* 0x000fce00078e0012 */
.L_x_476:
[----:B------:R-:W-:Y:S05]  /*9140*/  BSYNC.RECONVERGENT B0 ;  /* 0x0000000000007941 */ /* 0x000fea0003800200 */
.L_x_474:
        /* <DEDUP_REMOVED lines=9> */
.L_x_478:
[----:B------:R-:W-:Y:S01]  /*91e0*/  MOV R18, R15 ;  /* 0x0000000f00127202 */ /* 0x000fe20000000f00 */
[----:B------:R-:W-:Y:S02]  /*91f0*/  IMAD.MOV.U32 R19, RZ, RZ, R14 ;  /* 0x000000ffff137224 */ /* 0x000fe400078e000e */
[----:B------:R-:W-:Y:S02]  /*9200*/  IMAD.MOV.U32 R15, RZ, RZ, R16 ;  /* 0x000000ffff0f7224 */ /* 0x000fe400078e0010 */
[----:B------:R-:W-:-:S07]  /*9210*/  IMAD.MOV.U32 R14, RZ, RZ, R17 ;  /* 0x000000ffff0e7224 */ /* 0x000fce00078e0011 */
.L_x_479:
[----:B------:R-:W-:Y:S05]  /*9220*/  BSYNC.RECONVERGENT B0 ;  /* 0x0000000000007941 */ /* 0x000fea0003800200 */
.L_x_477:
        /* <DEDUP_REMOVED lines=9> */
.L_x_481:
[----:B------:R-:W-:Y:S01]  /*92c0*/  MOV R17, R0 ;  /* 0x0000000000117202 */ /* 0x000fe20000000f00 */
[----:B------:R-:W-:Y:S02]  /*92d0*/  IMAD.MOV.U32 R16, RZ, RZ, R13 ;  /* 0x000000ffff107224 */ /* 0x000fe400078e000d */
[----:B------:R-:W-:Y:S02]  /*92e0*/  IMAD.MOV.U32 R0, RZ, RZ, R15 ;  /* 0x000000ffff007224 */ /* 0x000fe400078e000f */
[----:B------:R-:W-:-:S07]  /*92f0*/  IMAD.MOV.U32 R13, RZ, RZ, R14 ;  /* 0x000000ffff0d7224 */ /* 0x000fce00078e000e */
.L_x_482:
[----:B------:R-:W-:Y:S05]  /*9300*/  BSYNC.RECONVERGENT B0 ;  /* 0x0000000000007941 */ /* 0x000fea0003800200 */
.L_x_480:
        /* <DEDUP_REMOVED lines=9> */
.L_x_484:
[----:B------:R-:W-:Y:S01]  /*93a0*/  MOV R14, R11 ;  /* 0x0000000b000e7202 */ /* 0x000fe20000000f00 */
[----:B------:R-:W-:Y:S02]  /*93b0*/  IMAD.MOV.U32 R15, RZ, RZ, R12 ;  /* 0x000000ffff0f7224 */ /* 0x000fe400078e000c */
[----:B------:R-:W-:Y:S02]  /*93c0*/  IMAD.MOV.U32 R11, RZ, RZ, R0 ;  /* 0x000000ffff0b7224 */ /* 0x000fe400078e0000 */
[----:B------:R-:W-:-:S07]  /*93d0*/  IMAD.MOV.U32 R12, RZ, RZ, R13 ;  /* 0x000000ffff0c7224 */ /* 0x000fce00078e000d */
.L_x_485:
[----:B------:R-:W-:Y:S05]  /*93e0*/  BSYNC.RECONVERGENT B0 ;  /* 0x0000000000007941 */ /* 0x000fea0003800200 */
.L_x_483:
        /* <DEDUP_REMOVED lines=9> */
.L_x_487:
[----:B------:R-:W-:Y:S01]  /*9480*/  MOV R13, R10 ;  /* 0x0000000a000d7202 */ /* 0x000fe20000000f00 */
[----:B------:R-:W-:Y:S02]  /*9490*/  IMAD.MOV.U32 R0, RZ, RZ, R9 ;  /* 0x000000ffff007224 */ /* 0x000fe400078e0009 */
[----:B------:R-:W-:Y:S02]  /*94a0*/  IMAD.MOV.U32 R10, RZ, RZ, R11 ;  /* 0x000000ffff0a7224 */ /* 0x000fe400078e000b */
[----:B------:R-:W-:-:S07]  /*94b0*/  IMAD.MOV.U32 R9, RZ, RZ, R12 ;  /* 0x000000ffff097224 */ /* 0x000fce00078e000c */
.L_x_488:
[----:B------:R-:W-:Y:S05]  /*94c0*/  BSYNC.RECONVERGENT B0 ;  /* 0x0000000000007941 */ /* 0x000fea0003800200 */
.L_x_486:
        /* <DEDUP_REMOVED lines=9> */
.L_x_490:
[----:B------:R-:W-:Y:S01]  /*9560*/  MOV R12, R7 ;  /* 0x00000007000c7202 */ /* 0x000fe20000000f00 */
[----:B------:R-:W-:Y:S02]  /*9570*/  IMAD.MOV.U32 R11, RZ, RZ, R8 ;  /* 0x000000ffff0b7224 */ /* 0x000fe400078e0008 */
[----:B------:R-:W-:Y:S02]  /*9580*/  IMAD.MOV.U32 R7, RZ, RZ, R10 ;  /* 0x000000ffff077224 */ /* 0x000fe400078e000a */
[----:B------:R-:W-:-:S07]  /*9590*/  IMAD.MOV.U32 R8, RZ, RZ, R9 ;  /* 0x000000ffff087224 */ /* 0x000fce00078e0009 */
.L_x_491:
[----:B------:R-:W-:Y:S05]  /*95a0*/  BSYNC.RECONVERGENT B0 ;  /* 0x0000000000007941 */ /* 0x000fea0003800200 */
.L_x_489:
        /* <DEDUP_REMOVED lines=9> */
.L_x_493:
[----:B------:R-:W-:Y:S01]  /*9640*/  MOV R9, R134 ;  /* 0x0000008600097202 */ /* 0x000fe20000000f00 */
[----:B------:R-:W-:Y:S02]  /*9650*/  IMAD.MOV.U32 R10, RZ, RZ, R135 ;  /* 0x000000ffff0a7224 */ /* 0x000fe400078e0087 */
[----:B------:R-:W-:Y:S02]  /*9660*/  IMAD.MOV.U32 R134, RZ, RZ, R7 ;  /* 0x000000ffff867224 */ /* 0x000fe400078e0007 */
[----:B------:R-:W-:-:S07]  /*9670*/  IMAD.MOV.U32 R135, RZ, RZ, R8 ;  /* 0x000000ffff877224 */ /* 0x000fce00078e0008 */
.L_x_494:
[----:B------:R-:W-:Y:S05]  /*9680*/  BSYNC.RECONVERGENT B0 ;  /* 0x0000000000007941 */ /* 0x000fea0003800200 */
.L_x_492:
        /* <DEDUP_REMOVED lines=9> */
.L_x_496:
[----:B------:R-:W-:Y:S01]  /*9720*/  MOV R8, R133 ;  /* 0x0000008500087202 */ /* 0x000fe20000000f00 */
[----:B------:R-:W-:Y:S02]  /*9730*/  IMAD.MOV.U32 R7, RZ, RZ, R36 ;  /* 0x000000ffff077224 */ /* 0x000fe400078e0024 */
[----:B------:R-:W-:Y:S02]  /*9740*/  IMAD.MOV.U32 R133, RZ, RZ, R134 ;  /* 0x000000ffff857224 */ /* 0x000fe400078e0086 */
[----:B------:R-:W-:-:S07]  /*9750*/  IMAD.MOV.U32 R36, RZ, RZ, R135 ;  /* 0x000000ffff247224 */ /* 0x000fce00078e0087 */
.L_x_497:
[----:B------:R-:W-:Y:S05]  /*9760*/  BSYNC.RECONVERGENT B0 ;  /* 0x0000000000007941 */ /* 0x000fea0003800200 */
.L_x_495:
        /* <DEDUP_REMOVED lines=9> */
.L_x_499:
[----:B------:R-:W-:Y:S01]  /*9800*/  MOV R135, R132 ;  /* 0x0000008400877202 */ /* 0x000fe20000000f00 */
[----:B------:R-:W-:Y:S02]  /*9810*/  IMAD.MOV.U32 R134, RZ, RZ, R39 ;  /* 0x000000ffff867224 */ /* 0x000fe400078e0027 */
[----:B------:R-:W-:Y:S02]  /*9820*/  IMAD.MOV.U32 R132, RZ, RZ, R133 ;  /* 0x000000ffff847224 */ /* 0x000fe400078e0085 */
[----:B------:R-:W-:-:S07]  /*9830*/  IMAD.MOV.U32 R39, RZ, RZ, R36 ;  /* 0x000000ffff277224 */ /* 0x000fce00078e0024 */
.L_x_500:
[----:B------:R-:W-:Y:S05]  /*9840*/  BSYNC.RECONVERGENT B0 ;  /* 0x0000000000007941 */ /* 0x000fea0003800200 */
.L_x_498:
        /* <DEDUP_REMOVED lines=9> */
.L_x_502:
[----:B------:R-:W-:Y:S01]  /*98e0*/  MOV R36, R131 ;  /* 0x0000008300247202 */ /* 0x000fe20000000f00 */
[----:B------:R-:W-:Y:S02]  /*98f0*/  IMAD.MOV.U32 R133, RZ, RZ, R38 ;  /* 0x000000ffff857224 */ /* 0x000fe400078e0026 */
[----:B------:R-:W-:Y:S02]  /*9900*/  IMAD.MOV.U32 R131, RZ, RZ, R132 ;  /* 0x000000ffff837224 */ /* 0x000fe400078e0084 */
[----:B------:R-:W-:-:S07]  /*9910*/  IMAD.MOV.U32 R38, RZ, RZ, R39 ;  /* 0x000000ffff267224 */ /* 0x000fce00078e0027 */
.L_x_503:
[----:B------:R-:W-:Y:S05]  /*9920*/  BSYNC.RECONVERGENT B0 ;  /* 0x0000000000007941 */ /* 0x000fea0003800200 */
.L_x_501:
        /* <DEDUP_REMOVED lines=9> */
.L_x_505:
[----:B------:R-:W-:Y:S01]  /*99c0*/  MOV R39, R130 ;  /* 0x0000008200277202 */ /* 0x000fe20000000f00 */
[----:B------:R-:W-:Y:S02]  /*99d0*/  IMAD.MOV.U32 R132, RZ, RZ, R41 ;  /* 0x000000ffff847224 */ /* 0x000fe400078e0029 */
[----:B------:R-:W-:Y:S02]  /*99e0*/  IMAD.MOV.U32 R130, RZ, RZ, R131 ;  /* 0x000000ffff827224 */ /* 0x000fe400078e0083 */
[----:B------:R-:W-:-:S07]  /*99f0*/  IMAD.MOV.U32 R41, RZ, RZ, R38 ;  /* 0x000000ffff297224 */ /* 0x000fce00078e0026 */
.L_x_506:
[----:B------:R-:W-:Y:S05]  /*9a00*/  BSYNC.RECONVERGENT B0 ;  /* 0x0000000000007941 */ /* 0x000fea0003800200 */
.L_x_504:
        /* <DEDUP_REMOVED lines=9> */
.L_x_508:
[----:B------:R-:W-:Y:S01]  /*9aa0*/  MOV R38, R129 ;  /* 0x0000008100267202 */ /* 0x000fe20000000f00 */
[----:B------:R-:W-:Y:S02]  /*9ab0*/  IMAD.MOV.U32 R131, RZ, RZ, R40 ;  /* 0x000000ffff837224 */ /* 0x000fe400078e0028 */
[----:B------:R-:W-:Y:S02]  /*9ac0*/  IMAD.MOV.U32 R129, RZ, RZ, R130 ;  /* 0x000000ffff817224 */ /* 0x000fe400078e0082 */
[----:B------:R-:W-:-:S07]  /*9ad0*/  IMAD.MOV.U32 R40, RZ, RZ, R41 ;  /* 0x000000ffff287224 */ /* 0x000fce00078e0029 */
.L_x_509:
[----:B------:R-:W-:Y:S05]  /*9ae0*/  BSYNC.RECONVERGENT B0 ;  /* 0x0000000000007941 */ /* 0x000fea0003800200 */
.L_x_507:
        /* <DEDUP_REMOVED lines=9> */
.L_x_511:
[----:B------:R-:W-:Y:S01]  /*9b80*/  MOV R41, R128 ;  /* 0x0000008000297202 */ /* 0x000fe20000000f00 */
[----:B------:R-:W-:Y:S02]  /*9b90*/  IMAD.MOV.U32 R130, RZ, RZ, R43 ;  /* 0x000000ffff827224 */ /* 0x000fe400078e002b */
[----:B------:R-:W-:Y:S02]  /*9ba0*/  IMAD.MOV.U32 R128, RZ, RZ, R129 ;  /* 0x000000ffff807224 */ /* 0x000fe400078e0081 */
[----:B------:R-:W-:-:S07]  /*9bb0*/  IMAD.MOV.U32 R43, RZ, RZ, R40 ;  /* 0x000000ffff2b7224 */ /* 0x000fce00078e0028 */
.L_x_512:
[----:B------:R-:W-:Y:S05]  /*9bc0*/  BSYNC.RECONVERGENT B0 ;  /* 0x0000000000007941 */ /* 0x000fea0003800200 */
.L_x_510:
        /* <DEDUP_REMOVED lines=9> */
.L_x_514:
[----:B------:R-:W-:Y:S01]  /*9c60*/  MOV R40, R127 ;  /* 0x0000007f00287202 */ /* 0x000fe20000000f00 */
[----:B------:R-:W-:Y:S02]  /*9c70*/  IMAD.MOV.U32 R129, RZ, RZ, R42 ;  /* 0x000000ffff817224 */ /* 0x000fe400078e002a */
[----:B------:R-:W-:Y:S02]  /*9c80*/  IMAD.MOV.U32 R127, RZ, RZ, R128 ;  /* 0x000000ffff7f7224 */ /* 0x000fe400078e0080 */
[----:B------:R-:W-:-:S07]  /*9c90*/  IMAD.MOV.U32 R42, RZ, RZ, R43 ;  /* 0x000000ffff2a7224 */ /* 0x000fce00078e002b */
.L_x_515:
[----:B------:R-:W-:Y:S05]  /*9ca0*/  BSYNC.RECONVERGENT B0 ;  /* 0x0000000000007941 */ /* 0x000fea0003800200 */
.L_x_513:
        /* <DEDUP_REMOVED lines=9> */
.L_x_517:
[----:B------:R-:W-:Y:S01]  /*9d40*/  MOV R43, R126 ;  /* 0x0000007e002b7202 */ /* 0x000fe20000000f00 */
[----:B------:R-:W-:Y:S02]  /*9d50*/  IMAD.MOV.U32 R128, RZ, RZ, R45 ;  /* 0x000000ffff807224 */ /* 0x000fe400078e002d */
[----:B------:R-:W-:Y:S02]  /*9d60*/  IMAD.MOV.U32 R126, RZ, RZ, R127 ;  /* 0x000000ffff7e7224 */ /* 0x000fe400078e007f */
[----:B------:R-:W-:-:S07]  /*9d70*/  IMAD.MOV.U32 R45, RZ, RZ, R42 ;  /* 0x000000ffff2d7224 */ /* 0x000fce00078e002a */
.L_x_518:
[----:B------:R-:W-:Y:S05]  /*9d80*/  BSYNC.RECONVERGENT B0 ;  /* 0x0000000000007941 */ /* 0x000fea0003800200 */
.L_x_516:
        /* <DEDUP_REMOVED lines=9> */
.L_x_520:
[----:B------:R-:W-:Y:S01]  /*9e20*/  MOV R42, R125 ;  /* 0x0000007d002a7202 */ /* 0x000fe20000000f00 */
[----:B------:R-:W-:Y:S02]  /*9e30*/  IMAD.MOV.U32 R127, RZ, RZ, R44 ;  /* 0x000000ffff7f7224 */ /* 0x000fe400078e002c */
[----:B------:R-:W-:Y:S02]  /*9e40*/  IMAD.MOV.U32 R125, RZ, RZ, R126 ;  /* 0x000000ffff7d7224 */ /* 0x000fe400078e007e */
[----:B------:R-:W-:-:S07]  /*9e50*/  IMAD.MOV.U32 R44, RZ, RZ, R45 ;  /* 0x000000ffff2c7224 */ /* 0x000fce00078e002d */
.L_x_521:
[----:B------:R-:W-:Y:S05]  /*9e60*/  BSYNC.RECONVERGENT B0 ;  /* 0x0000000000007941 */ /* 0x000fea0003800200 */
.L_x_519:
        /* <DEDUP_REMOVED lines=9> */
.L_x_523:
[----:B------:R-:W-:Y:S01]  /*9f00*/  MOV R45, R124 ;  /* 0x0000007c002d7202 */ /* 0x000fe20000000f00 */
[----:B------:R-:W-:Y:S02]  /*9f10*/  IMAD.MOV.U32 R126, RZ, RZ, R47 ;  /* 0x000000ffff7e7224 */ /* 0x000fe400078e002f */
[----:B------:R-:W-:Y:S02]  /*9f20*/  IMAD.MOV.U32 R124, RZ, RZ, R125 ;  /* 0x000000ffff7c7224 */ /* 0x000fe400078e007d */
[----:B------:R-:W-:-:S07]  /*9f30*/  IMAD.MOV.U32 R47, RZ, RZ, R44 ;  /* 0x000000ffff2f7224 */ /* 0x000fce00078e002c */
.L_x_524:
[----:B------:R-:W-:Y:S05]  /*9f40*/  BSYNC.RECONVERGENT B0 ;  /* 0x0000000000007941 */ /* 0x000fea0003800200 */
.L_x_522:
        /* <DEDUP_REMOVED lines=9> */
.L_x_526:
[----:B------:R-:W-:Y:S01]  /*9fe0*/  MOV R44, R123 ;  /* 0x0000007b002c7202 */ /* 0x000fe20000000f00 */
[----:B------:R-:W-:Y:S02]  /*9ff0*/  IMAD.MOV.U32 R125, RZ, RZ, R46 ;  /* 0x000000ffff7d7224 */ /* 0x000fe400078e002e */
[----:B------:R-:W-:Y:S02]  /*a000*/  IMAD.MOV.U32 R123, RZ, RZ, R124 ;  /* 0x000000ffff7b7224 */ /* 0x000fe400078e007c */
[----:B------:R-:W-:-:S07]  /*a010*/  IMAD.MOV.U32 R46, RZ, RZ, R47 ;  /* 0x000000ffff2e7224 */ /* 0x000fce00078e002f */
.L_x_527:
[----:B------:R-:W-:Y:S05]  /*a020*/  BSYNC.RECONVERGENT B0 ;  /* 0x0000000000007941 */ /* 0x000fea0003800200 */
.L_x_525:
        /* <DEDUP_REMOVED lines=9> */
.L_x_529:
[----:B------:R-:W-:Y:S01]  /*a0c0*/  MOV R47, R122 ;  /* 0x0000007a002f7202 */ /* 0x000fe20000000f00 */
[----:B------:R-:W-:Y:S02]  /*a0d0*/  IMAD.MOV.U32 R124, RZ, RZ, R49 ;  /* 0x000000ffff7c7224 */ /* 0x000fe400078e0031 */
[----:B------:R-:W-:Y:S02]  /*a0e0*/  IMAD.MOV.U32 R122, RZ, RZ, R123 ;  /* 0x000000ffff7a7224 */ /* 0x000fe400078e007b */
[----:B------:R-:W-:-:S07]  /*a0f0*/  IMAD.MOV.U32 R49, RZ, RZ, R46 ;  /* 0x000000ffff317224 */ /* 0x000fce00078e002e */
.L_x_530:
[----:B------:R-:W-:Y:S05]  /*a100*/  BSYNC.RECONVERGENT B0 ;  /* 0x0000000000007941 */ /* 0x000fea0003800200 */
.L_x_528:
        /* <DEDUP_REMOVED lines=9> */
.L_x_532:
[----:B------:R-:W-:Y:S01]  /*a1a0*/  MOV R46, R121 ;  /* 0x00000079002e7202 */ /* 0x000fe20000000f00 */
[----:B------:R-:W-:Y:S02]  /*a1b0*/  IMAD.MOV.U32 R123, RZ, RZ, R48 ;  /* 0x000000ffff7b7224 */ /* 0x000fe400078e0030 */
[----:B------:R-:W-:Y:S02]  /*a1c0*/  IMAD.MOV.U32 R121, RZ, RZ, R122 ;  /* 0x000000ffff797224 */ /* 0x000fe400078e007a */
[----:B------:R-:W-:-:S07]  /*a1d0*/  IMAD.MOV.U32 R48, RZ, RZ, R49 ;  /* 0x000000ffff307224 */ /* 0x000fce00078e0031 */
.L_x_533:
[----:B------:R-:W-:Y:S05]  /*a1e0*/  BSYNC.RECONVERGENT B0 ;  /* 0x0000000000007941 */ /* 0x000fea0003800200 */
.L_x_531:
        /* <DEDUP_REMOVED lines=9> */
.L_x_535:
[----:B------:R-:W-:Y:S01]  /*a280*/  MOV R49, R120 ;  /* 0x0000007800317202 */ /* 0x000fe20000000f00 */
[----:B------:R-:W-:Y:S02]  /*a290*/  IMAD.MOV.U32 R122, RZ, RZ, R51 ;  /* 0x000000ffff7a7224 */ /* 0x000fe400078e0033 */
[----:B------:R-:W-:Y:S02]  /*a2a0*/  IMAD.MOV.U32 R120, RZ, RZ, R121 ;  /* 0x000000ffff787224 */ /* 0x000fe400078e0079 */
[----:B------:R-:W-:-:S07]  /*a2b0*/  IMAD.MOV.U32 R51, RZ, RZ, R48 ;  /* 0x000000ffff337224 */ /* 0x000fce00078e0030 */
.L_x_536:
[----:B------:R-:W-:Y:S05]  /*a2c0*/  BSYNC.RECONVERGENT B0 ;  /* 0x0000000000007941 */ /* 0x000fea0003800200 */
.L_x_534:
        /* <DEDUP_REMOVED lines=9> */
.L_x_538:
[----:B------:R-:W-:Y:S01]  /*a360*/  MOV R48, R119 ;  /* 0x0000007700307202 */ /* 0x000fe20000000f00 */
[----:B------:R-:W-:Y:S02]  /*a370*/  IMAD.MOV.U32 R121, RZ, RZ, R50 ;  /* 0x000000ffff797224 */ /* 0x000fe400078e0032 */
[----:B------:R-:W-:Y:S02]  /*a380*/  IMAD.MOV.U32 R119, RZ, RZ, R120 ;  /* 0x000000ffff777224 */ /* 0x000fe400078e0078 */
[----:B------:R-:W-:-:S07]  /*a390*/  IMAD.MOV.U32 R50, RZ, RZ, R51 ;  /* 0x000000ffff327224 */ /* 0x000fce00078e0033 */
.L_x_539:
[----:B------:R-:W-:Y:S05]  /*a3a0*/  BSYNC.RECONVERGENT B0 ;  /* 0x0000000000007941 */ /* 0x000fea0003800200 */
.L_x_537:
        /* <DEDUP_REMOVED lines=9> */
.L_x_541:
[----:B------:R-:W-:Y:S01]  /*a440*/  MOV R51, R118 ;  /* 0x0000007600337202 */ /* 0x000fe20000000f00 */
[----:B------:R-:W-:Y:S02]  /*a450*/  IMAD.MOV.U32 R120, RZ, RZ, R53 ;  /* 0x000000ffff787224 */ /* 0x000fe400078e0035 */
[----:B------:R-:W-:Y:S02]  /*a460*/  IMAD.MOV.U32 R118, RZ, RZ, R119 ;  /* 0x000000ffff767224 */ /* 0x000fe400078e0077 */
[----:B------:R-:W-:-:S07]  /*a470*/  IMAD.MOV.U32 R53, RZ, RZ, R50 ;  /* 0x000000ffff357224 */ /* 0x000fce00078e0032 */
.L_x_542:
[----:B------:R-:W-:Y:S05]  /*a480*/  BSYNC.RECONVERGENT B0 ;  /* 0x0000000000007941 */ /* 0x000fea0003800200 */
.L_x_540:
        /* <DEDUP_REMOVED lines=9> */
.L_x_544:
[----:B------:R-:W-:Y:S01]  /*a520*/  MOV R50, R117 ;  /* 0x0000007500327202 */ /* 0x000fe20000000f00 */
[----:B------:R-:W-:Y:S02]  /*a530*/  IMAD.MOV.U32 R119, RZ, RZ, R52 ;  /* 0x000000ffff777224 */ /* 0x000fe400078e0034 */
[----:B------:R-:W-:Y:S02]  /*a540*/  IMAD.MOV.U32 R117, RZ, RZ, R118 ;  /* 0x000000ffff757224 */ /* 0x000fe400078e0076 */
[----:B------:R-:W-:-:S07]  /*a550*/  IMAD.MOV.U32 R52, RZ, RZ, R53 ;  /* 0x000000ffff347224 */ /* 0x000fce00078e0035 */
.L_x_545:
[----:B------:R-:W-:Y:S05]  /*a560*/  BSYNC.RECONVERGENT B0 ;  /* 0x0000000000007941 */ /* 0x000fea0003800200 */
.L_x_543:
        /* <DEDUP_REMOVED lines=9> */
.L_x_547:
[----:B------:R-:W-:Y:S01]  /*a600*/  MOV R53, R116 ;  /* 0x0000007400357202 */ /* 0x000fe20000000f00 */
[----:B------:R-:W-:Y:S02]  /*a610*/  IMAD.MOV.U32 R118, RZ, RZ, R55 ;  /* 0x000000ffff767224 */ /* 0x000fe400078e0037 */
[----:B------:R-:W-:Y:S02]  /*a620*/  IMAD.MOV.U32 R116, RZ, RZ, R117 ;  /* 0x000000ffff747224 */ /* 0x000fe400078e0075 */
[----:B------:R-:W-:-:S07]  /*a630*/  IMAD.MOV.U32 R55, RZ, RZ, R52 ;  /* 0x000000ffff377224 */ /* 0x000fce00078e0034 */
.L_x_548:
[----:B------:R-:W-:Y:S05]  /*a640*/  BSYNC.RECONVERGENT B0 ;  /* 0x0000000000007941 */ /* 0x000fea0003800200 */
.L_x_546:
        /* <DEDUP_REMOVED lines=9> */
.L_x_550:
[----:B------:R-:W-:Y:S01]  /*a6e0*/  MOV R52, R115 ;  /* 0x0000007300347202 */ /* 0x000fe20000000f00 */
[----:B------:R-:W-:Y:S02]  /*a6f0*/  IMAD.MOV.U32 R117, RZ, RZ, R54 ;  /* 0x000000ffff757224 */ /* 0x000fe400078e0036 */
[----:B------:R-:W-:Y:S02]  /*a700*/  IMAD.MOV.U32 R115, RZ, RZ, R116 ;  /* 0x000000ffff737224 */ /* 0x000fe400078e0074 */
[----:B------:R-:W-:-:S07]  /*a710*/  IMAD.MOV.U32 R54, RZ, RZ, R55 ;  /* 0x000000ffff367224 */ /* 0x000fce00078e0037 */
.L_x_551:
[----:B------:R-:W-:Y:S05]  /*a720*/  BSYNC.RECONVERGENT B0 ;  /* 0x0000000000007941 */ /* 0x000fea0003800200 */
.L_x_549:
        /* <DEDUP_REMOVED lines=9> */
.L_x_553:
[----:B------:R-:W-:Y:S01]  /*a7c0*/  MOV R55, R114 ;  /* 0x0000007200377202 */ /* 0x000fe20000000f00 */
[----:B------:R-:W-:Y:S02]  /*a7d0*/  IMAD.MOV.U32 R116, RZ, RZ, R57 ;  /* 0x000000ffff747224 */ /* 0x000fe400078e0039 */
[----:B------:R-:W-:Y:S02]  /*a7e0*/  IMAD.MOV.U32 R114, RZ, RZ, R115 ;  /* 0x000000ffff727224 */ /* 0x000fe400078e0073 */
[----:B------:R-:W-:-:S07]  /*a7f0*/  IMAD.MOV.U32 R57, RZ, RZ, R54 ;  /* 0x000000ffff397224 */ /* 0x000fce00078e0036 */
.L_x_554:
[----:B------:R-:W-:Y:S05]  /*a800*/  BSYNC.RECONVERGENT B0 ;  /* 0x0000000000007941 */ /* 0x000fea0003800200 */
.L_x_552:
        /* <DEDUP_REMOVED lines=9> */
.L_x_556:
[----:B------:R-:W-:Y:S01]  /*a8a0*/  MOV R54, R113 ;  /* 0x0000007100367202 */ /* 0x000fe20000000f00 */
[----:B------:R-:W-:Y:S02]  /*a8b0*/  IMAD.MOV.U32 R115, RZ, RZ, R56 ;  /* 0x000000ffff737224 */ /* 0x000fe400078e0038 */
[----:B------:R-:W-:Y:S02]  /*a8c0*/  IMAD.MOV.U32 R113, RZ, RZ, R114 ;  /* 0x000000ffff717224 */ /* 0x000fe400078e0072 */
[----:B------:R-:W-:-:S07]  /*a8d0*/  IMAD.MOV.U32 R56, RZ, RZ, R57 ;  /* 0x000000ffff387224 */ /* 0x000fce00078e0039 */
.L_x_557:
[----:B------:R-:W-:Y:S05]  /*a8e0*/  BSYNC.RECONVERGENT B0 ;  /* 0x0000000000007941 */ /* 0x000fea0003800200 */
.L_x_555:
        /* <DEDUP_REMOVED lines=9> */
.L_x_559:
[----:B------:R-:W-:Y:S01]  /*a980*/  MOV R57, R112 ;  /* 0x0000007000397202 */ /* 0x000fe20000000f00 */
[----:B------:R-:W-:Y:S02]  /*a990*/  IMAD.MOV.U32 R114, RZ, RZ, R59 ;  /* 0x000000ffff727224 */ /* 0x000fe400078e003b */
[----:B------:R-:W-:Y:S02]  /*a9a0*/  IMAD.MOV.U32 R112, RZ, RZ, R113 ;  /* 0x000000ffff707224 */ /* 0x000fe400078e0071 */
[----:B------:R-:W-:-:S07]  /*a9b0*/  IMAD.MOV.U32 R59, RZ, RZ, R56 ;  /* 0x000000ffff3b7224 */ /* 0x000fce00078e0038 */
.L_x_560:
[----:B------:R-:W-:Y:S05]  /*a9c0*/  BSYNC.RECONVERGENT B0 ;  /* 0x0000000000007941 */ /* 0x000fea0003800200 */
.L_x_558:
        /* <DEDUP_REMOVED lines=9> */
.L_x_562:
[----:B------:R-:W-:Y:S01]  /*aa60*/  MOV R56, R111 ;  /* 0x0000006f00387202 */ /* 0x000fe20000000f00 */
[----:B------:R-:W-:Y:S02]  /*aa70*/  IMAD.MOV.U32 R113, RZ, RZ, R58 ;  /* 0x000000ffff717224 */ /* 0x000fe400078e003a */
[----:B------:R-:W-:Y:S02]  /*aa80*/  IMAD.MOV.U32 R111, RZ, RZ, R112 ;  /* 0x000000ffff6f7224 */ /* 0x000fe400078e0070 */
[----:B------:R-:W-:-:S07]  /*aa90*/  IMAD.MOV.U32 R58, RZ, RZ, R59 ;  /* 0x000000ffff3a7224 */ /* 0x000fce00078e003b */
.L_x_563:
[----:B------:R-:W-:Y:S05]  /*aaa0*/  BSYNC.RECONVERGENT B0 ;  /* 0x0000000000007941 */ /* 0x000fea0003800200 */
.L_x_561:
        /* <DEDUP_REMOVED lines=9> */
.L_x_565:
[----:B------:R-:W-:Y:S01]  /*ab40*/  MOV R59, R110 ;  /* 0x0000006e003b7202 */ /* 0x000fe20000000f00 */
[----:B------:R-:W-:Y:S02]  /*ab50*/  IMAD.MOV.U32 R112, RZ, RZ, R61 ;  /* 0x000000ffff707224 */ /* 0x000fe400078e003d */
[----:B------:R-:W-:Y:S02]  /*ab60*/  IMAD.MOV.U32 R110, RZ, RZ, R111 ;  /* 0x000000ffff6e7224 */ /* 0x000fe400078e006f */
[----:B------:R-:W-:-:S07]  /*ab70*/  IMAD.MOV.U32 R61, RZ, RZ, R58 ;  /* 0x000000ffff3d7224 */ /* 0x000fce00078e003a */
.L_x_566:
[----:B------:R-:W-:Y:S05]  /*ab80*/  BSYNC.RECONVERGENT B0 ;  /* 0x0000000000007941 */ /* 0x000fea0003800200 */
.L_x_564:
        /* <DEDUP_REMOVED lines=9> */
.L_x_568:
[----:B------:R-:W-:Y:S01]  /*ac20*/  MOV R58, R109 ;  /* 0x0000006d003a7202 */ /* 0x000fe20000000f00 */
[----:B------:R-:W-:Y:S02]  /*ac30*/  IMAD.MOV.U32 R111, RZ, RZ, R60 ;  /* 0x000000ffff6f7224 */ /* 0x000fe400078e003c */
[----:B------:R-:W-:Y:S02]  /*ac40*/  IMAD.MOV.U32 R109, RZ, RZ, R110 ;  /* 0x000000ffff6d7224 */ /* 0x000fe400078e006e */
[----:B------:R-:W-:-:S07]  /*ac50*/  IMAD.MOV.U32 R60, RZ, RZ, R61 ;  /* 0x000000ffff3c7224 */ /* 0x000fce00078e003d */
.L_x_569:
[----:B------:R-:W-:Y:S05]  /*ac60*/  BSYNC.RECONVERGENT B0 ;  /* 0x0000000000007941 */ /* 0x000fea0003800200 */
.L_x_567:
        /* <DEDUP_REMOVED lines=9> */
.L_x_571:
[----:B------:R-:W-:Y:S01]  /*ad00*/  MOV R61, R108 ;  /* 0x0000006c003d7202 */ /* 0x000fe20000000f00 */
[----:B------:R-:W-:Y:S02]  /*ad10*/  IMAD.MOV.U32 R110, RZ, RZ, R63 ;  /* 0x000000ffff6e7224 */ /* 0x000fe400078e003f */
[----:B------:R-:W-:Y:S02]  /*ad20*/  IMAD.MOV.U32 R108, RZ, RZ, R109 ;  /* 0x000000ffff6c7224 */ /* 0x000fe400078e006d */
[----:B------:R-:W-:-:S07]  /*ad30*/  IMAD.MOV.U32 R63, RZ, RZ, R60 ;  /* 0x000000ffff3f7224 */ /* 0x000fce00078e003c */
.L_x_572:
[----:B------:R-:W-:Y:S05]  /*ad40*/  BSYNC.RECONVERGENT B0 ;  /* 0x0000000000007941 */ /* 0x000fea0003800200 */
.L_x_570:
        /* <DEDUP_REMOVED lines=9> */
.L_x_574:
[----:B------:R-:W-:Y:S01]  /*ade0*/  MOV R60, R107 ;  /* 0x0000006b003c7202 */ /* 0x000fe20000000f00 */
[----:B------:R-:W-:Y:S02]  /*adf0*/  IMAD.MOV.U32 R109, RZ, RZ, R62 ;  /* 0x000000ffff6d7224 */ /* 0x000fe400078e003e */
[----:B------:R-:W-:Y:S02]  /*ae00*/  IMAD.MOV.U32 R107, RZ, RZ, R108 ;  /* 0x000000ffff6b7224 */ /* 0x000fe400078e006c */
[----:B------:R-:W-:-:S07]  /*ae10*/  IMAD.MOV.U32 R62, RZ, RZ, R63 ;  /* 0x000000ffff3e7224 */ /* 0x000fce00078e003f */
.L_x_575:
[----:B------:R-:W-:Y:S05]  /*ae20*/  BSYNC.RECONVERGENT B0 ;  /* 0x0000000000007941 */ /* 0x000fea0003800200 */
.L_x_573:
        /* <DEDUP_REMOVED lines=9> */
.L_x_577:
[----:B------:R-:W-:Y:S01]  /*aec0*/  MOV R63, R106 ;  /* 0x0000006a003f7202 */ /* 0x000fe20000000f00 */
[----:B------:R-:W-:Y:S02]  /*aed0*/  IMAD.MOV.U32 R108, RZ, RZ, R65 ;  /* 0x000000ffff6c7224 */ /* 0x000fe400078e0041 */
[----:B------:R-:W-:Y:S02]  /*aee0*/  IMAD.MOV.U32 R106, RZ, RZ, R107 ;  /* 0x000000ffff6a7224 */ /* 0x000fe400078e006b */
[----:B------:R-:W-:-:S07]  /*aef0*/  IMAD.MOV.U32 R65, RZ, RZ, R62 ;  /* 0x000000ffff417224 */ /* 0x000fce00078e003e */
.L_x_578:
[----:B------:R-:W-:Y:S05]  /*af00*/  BSYNC.RECONVERGENT B0 ;  /* 0x0000000000007941 */ /* 0x000fea0003800200 */
.L_x_576:
        /* <DEDUP_REMOVED lines=9> */
.L_x_580:
[----:B------:R-:W-:Y:S01]  /*afa0*/  MOV R62, R37 ;  /* 0x00000025003e7202 */ /* 0x000fe20000000f00 */
[----:B------:R-:W-:Y:S02]  /*afb0*/  IMAD.MOV.U32 R107, RZ, RZ, R98 ;  /* 0x000000ffff6b7224 */ /* 0x000fe400078e0062 */
[----:B------:R-:W-:Y:S02]  /*afc0*/  IMAD.MOV.U32 R37, RZ, RZ, R106 ;  /* 0x000000ffff257224 */ /* 0x000fe400078e006a */
[----:B------:R-:W-:-:S07]  /*afd0*/  IMAD.MOV.U32 R98, RZ, RZ, R65 ;  /* 0x000000ffff627224 */ /* 0x000fce00078e0041 */
.L_x_581:
[----:B------:R-:W-:Y:S05]  /*afe0*/  BSYNC.RECONVERGENT B0 ;  /* 0x0000000000007941 */ /* 0x000fea0003800200 */
.L_x_579:
        /* <DEDUP_REMOVED lines=14> */
[----:B------:R-:W-:Y:S01]  /*b0d0*/  IMAD.MOV.U32 R65, RZ, RZ, R105 ;  /* 0x000000ffff417224 */ /* 0x000fe200078e0069 */
[----:B------:R-:W-:Y:S02]  /*b0e0*/  MOV R106, R64 ;  /* 0x00000040006a7202 */ /* 0x000fe40000000f00 */
[----:B------:R-:W-:-:S13]  /*b0f0*/  ISETP.GE.OR P0, PT, R105, R104, P0 ;  /* 0x000000686900720c */ /* 0x000fda0000706670 */
[----:B------:R-:W-:Y:S05]  /*b100*/  @P0 BRA `(.L_x_584) ;  /* 0x0000000000100947 */ /* 0x000fea0003800000 */
.L_x_583:
[----:B------:R-:W-:Y:S02]  /*b110*/  IMAD.MOV.U32 R106, RZ, RZ, R67 ;  /* 0x000000ffff6a7224 */ /* 0x000fe400078e0043 */
[----:B------:R-:W-:Y:S02]  /*b120*/  IMAD.MOV.U32 R65, RZ, RZ, R104 ;  /* 0x000000ffff417224 */ /* 0x000fe400078e0068 */
[----:B------:R-:W-:Y:S02]  /*b130*/  IMAD.MOV.U32 R67, RZ, RZ, R64 ;  /* 0x000000ffff437224 */ /* 0x000fe400078e0040 */
[----:B------:R-:W-:-:S07]  /*b140*/  IMAD.MOV.U32 R104, RZ, RZ, R105 ;  /* 0x000000ffff687224 */ /* 0x000fce00078e0069 */
.L_x_584:
[----:B------:R-:W-:Y:S05]  /*b150*/  BSYNC.RECONVERGENT B0 ;  /* 0x0000000000007941 */ /* 0x000fea0003800200 */
.L_x_582:
        /* <DEDUP_REMOVED lines=9> */
.L_x_586:
[----:B------:R-:W-:Y:S02]  /*b1f0*/  IMAD.MOV.U32 R105, RZ, RZ, R66 ;  /* 0x000000ffff697224 */ /* 0x000fe400078e0042 */
[----:B------:R-:W-:Y:S02]  /*b200*/  IMAD.MOV.U32 R64, RZ, RZ, R103 ;  /* 0x000000ffff407224 */ /* 0x000fe400078e0067 */
[----:B------:R-:W-:Y:S02]  /*b210*/  IMAD.MOV.U32 R66, RZ, RZ, R67 ;  /* 0x000000ffff427224 */ /* 0x000fe400078e0043 */
[----:B------:R-:W-:-:S07]  /*b220*/  IMAD.MOV.U32 R103, RZ, RZ, R104 ;  /* 0x000000ffff677224 */ /* 0x000fce00078e0068 */
.L_x_587:
[----:B------:R-:W-:Y:S05]  /*b230*/  BSYNC.RECONVERGENT B0 ;  /* 0x0000000000007941 */ /* 0x000fea0003800200 */
.L_x_585:
        /* <DEDUP_REMOVED lines=9> */
.L_x_589:
[----:B------:R-:W-:Y:S02]  /*b2d0*/  IMAD.MOV.U32 R104, RZ, RZ, R69 ;  /* 0x000000ffff687224 */ /* 0x000fe400078e0045 */
[----:B------:R-:W-:Y:S02]  /*b2e0*/  IMAD.MOV.U32 R67, RZ, RZ, R102 ;  /* 0x000000ffff437224 */ /* 0x000fe400078e0066 */
[----:B------:R-:W-:Y:S02]  /*b2f0*/  IMAD.MOV.U32 R69, RZ, RZ, R66 ;  /* 0x000000ffff457224 */ /* 0x000fe400078e0042 */
[----:B------:R-:W-:-:S07]  /*b300*/  IMAD.MOV.U32 R102, RZ, RZ, R103 ;  /* 0x000000ffff667224 */ /* 0x000fce00078e0067 */
.L_x_590:
[----:B------:R-:W-:Y:S05]  /*b310*/  BSYNC.RECONVERGENT B0 ;  /* 0x0000000000007941 */ /* 0x000fea0003800200 */
.L_x_588:
        /* <DEDUP_REMOVED lines=9> */
.L_x_592:
[----:B------:R-:W-:Y:S02]  /*b3b0*/  IMAD.MOV.U32 R103, RZ, RZ, R68 ;  /* 0x000000ffff677224 */ /* 0x000fe400078e0044 */
[----:B------:R-:W-:Y:S02]  /*b3c0*/  IMAD.MOV.U32 R66, RZ, RZ, R101 ;  /* 0x000000ffff427224 */ /* 0x000fe400078e0065 */
[----:B------:R-:W-:Y:S02]  /*b3d0*/  IMAD.MOV.U32 R68, RZ, RZ, R69 ;  /* 0x000000ffff447224 */ /* 0x000fe400078e0045 */
[----:B------:R-:W-:-:S07]  /*b3e0*/  IMAD.MOV.U32 R101, RZ, RZ, R102 ;  /* 0x000000ffff657224 */ /* 0x000fce00078e0066 */
.L_x_593:
[----:B------:R-:W-:Y:S05]  /*b3f0*/  BSYNC.RECONVERGENT B0 ;  /* 0x0000000000007941 */ /* 0x000fea0003800200 */
.L_x_591:
        /* <DEDUP_REMOVED lines=9> */
.L_x_595:
[----:B------:R-:W-:Y:S02]  /*b490*/  IMAD.MOV.U32 R102, RZ, RZ, R71 ;  /* 0x000000ffff667224 */ /* 0x000fe400078e0047 */
[----:B------:R-:W-:Y:S02]  /*b4a0*/  IMAD.MOV.U32 R69, RZ, RZ, R100 ;  /* 0x000000ffff457224 */ /* 0x000fe400078e0064 */
[----:B------:R-:W-:Y:S02]  /*b4b0*/  IMAD.MOV.U32 R71, RZ, RZ, R68 ;  /* 0x000000ffff477224 */ /* 0x000fe400078e0044 */
[----:B------:R-:W-:-:S07]  /*b4c0*/  IMAD.MOV.U32 R100, RZ, RZ, R101 ;  /* 0x000000ffff647224 */ /* 0x000fce00078e0065 */
.L_x_596:
[----:B------:R-:W-:Y:S05]  /*b4d0*/  BSYNC.RECONVERGENT B0 ;  /* 0x0000000000007941 */ /* 0x000fea0003800200 */
.L_x_594:
        /* <DEDUP_REMOVED lines=9> */
.L_x_598:
[----:B------:R-:W-:Y:S02]  /*b570*/  IMAD.MOV.U32 R101, RZ, RZ, R70 ;  /* 0x000000ffff657224 */ /* 0x000fe400078e0046 */
[----:B------:R-:W-:Y:S02]  /*b580*/  IMAD.MOV.U32 R68, RZ, RZ, R99 ;  /* 0x000000ffff447224 */ /* 0x000fe400078e0063 */
[----:B------:R-:W-:Y:S02]  /*b590*/  IMAD.MOV.U32 R70, RZ, RZ, R71 ;  /* 0x000000ffff467224 */ /* 0x000fe400078e0047 */
[----:B------:R-:W-:-:S07]  /*b5a0*/  IMAD.MOV.U32 R99, RZ, RZ, R100 ;  /* 0x000000ffff637224 */ /* 0x000fce00078e0064 */
.L_x_599:
[----:B------:R-:W-:Y:S05]  /*b5b0*/  BSYNC.RECONVERGENT B0 ;  /* 0x0000000000007941 */ /* 0x000fea0003800200 */
.L_x_597:
        /* <DEDUP_REMOVED lines=9> */
.L_x_601:
[----:B------:R-:W-:Y:S02]  /*b650*/  IMAD.MOV.U32 R100, RZ, RZ, R73 ;  /* 0x000000ffff647224 */ /* 0x000fe400078e0049 */
[----:B------:R-:W-:Y:S02]  /*b660*/  IMAD.MOV.U32 R71, RZ, RZ, R96 ;  /* 0x000000ffff477224 */ /* 0x000fe400078e0060 */
[----:B------:R-:W-:Y:S02]  /*b670*/  IMAD.MOV.U32 R73, RZ, RZ, R70 ;  /* 0x000000ffff497224 */ /* 0x000fe400078e0046 */
[----:B------:R-:W-:-:S07]  /*b680*/  IMAD.MOV.U32 R96, RZ, RZ, R99 ;  /* 0x000000ffff607224 */ /* 0x000fce00078e0063 */
.L_x_602:
[----:B------:R-:W-:Y:S05]  /*b690*/  BSYNC.RECONVERGENT B0 ;  /* 0x0000000000007941 */ /* 0x000fea0003800200 */
.L_x_600:
        /* <DEDUP_REMOVED lines=9> */
.L_x_604:
[----:B------:R-:W-:Y:S02]  /*b730*/  IMAD.MOV.U32 R99, RZ, RZ, R72 ;  /* 0x000000ffff637224 */ /* 0x000fe400078e0048 */
[----:B------:R-:W-:Y:S02]  /*b740*/  IMAD.MOV.U32 R70, RZ, RZ, R97 ;  /* 0x000000ffff467224 */ /* 0x000fe400078e0061 */
[----:B------:R-:W-:Y:S02]  /*b750*/  IMAD.MOV.U32 R72, RZ, RZ, R73 ;  /* 0x000000ffff487224 */ /* 0x000fe400078e0049 */
[----:B------:R-:W-:-:S07]  /*b760*/  IMAD.MOV.U32 R97, RZ, RZ, R96 ;  /* 0x000000ffff617224 */ /* 0x000fce00078e0060 */
.L_x_605:
[----:B------:R-:W-:Y:S05]  /*b770*/  BSYNC.RECONVERGENT B0 ;  /* 0x0000000000007941 */ /* 0x000fea0003800200 */
.L_x_603:
        /* <DEDUP_REMOVED lines=9> */
.L_x_607:
[----:B------:R-:W-:Y:S02]  /*b810*/  IMAD.MOV.U32 R96, RZ, RZ, R75 ;  /* 0x000000ffff607224 */ /* 0x000fe400078e004b */
[----:B------:R-:W-:Y:S02]  /*b820*/  IMAD.MOV.U32 R73, RZ, RZ, R94 ;  /* 0x000000ffff497224 */ /* 0x000fe400078e005e */
[----:B------:R-:W-:Y:S02]  /*b830*/  IMAD.MOV.U32 R75, RZ, RZ, R72 ;  /* 0x000000ffff4b7224 */ /* 0x000fe400078e0048 */
[----:B------:R-:W-:-:S07]  /*b840*/  IMAD.MOV.U32 R94, RZ, RZ, R97 ;  /* 0x000000ffff5e7224 */ /* 0x000fce00078e0061 */
.L_x_608:
[----:B------:R-:W-:Y:S05]  /*b850*/  BSYNC.RECONVERGENT B0 ;  /* 0x0000000000007941 */ /* 0x000fea0003800200 */
.L_x_606:
        /* <DEDUP_REMOVED lines=9> */
.L_x_610:
[----:B------:R-:W-:Y:S02]  /*b8f0*/  IMAD.MOV.U32 R97, RZ, RZ, R74 ;  /* 0x000000ffff617224 */ /* 0x000fe400078e004a */
[----:B------:R-:W-:Y:S02]  /*b900*/  IMAD.MOV.U32 R72, RZ, RZ, R95 ;  /* 0x000000ffff487224 */ /* 0x000fe400078e005f */
[----:B------:R-:W-:Y:S02]  /*b910*/  IMAD.MOV.U32 R74, RZ, RZ, R75 ;  /* 0x000000ffff4a7224 */ /* 0x000fe400078e004b */
[----:B------:R-:W-:-:S07]  /*b920*/  IMAD.MOV.U32 R95, RZ, RZ, R94 ;  /* 0x000000ffff5f7224 */ /* 0x000fce00078e005e */
.L_x_611:
[----:B------:R-:W-:Y:S05]  /*b930*/  BSYNC.RECONVERGENT B0 ;  /* 0x0000000000007941 */ /* 0x000fea0003800200 */
.L_x_609:
        /* <DEDUP_REMOVED lines=9> */
.L_x_613:
[----:B------:R-:W-:Y:S02]  /*b9d0*/  IMAD.MOV.U32 R94, RZ, RZ, R77 ;  /* 0x000000ffff5e7224 */ /* 0x000fe400078e004d */
[----:B------:R-:W-:Y:S02]  /*b9e0*/  IMAD.MOV.U32 R75, RZ, RZ, R92 ;  /* 0x000000ffff4b7224 */ /* 0x000fe400078e005c */
[----:B------:R-:W-:Y:S02]  /*b9f0*/  IMAD.MOV.U32 R77, RZ, RZ, R74 ;  /* 0x000000ffff4d7224 */ /* 0x000fe400078e004a */
[----:B------:R-:W-:-:S07]  /*ba00*/  IMAD.MOV.U32 R92, RZ, RZ, R95 ;  /* 0x000000ffff5c7224 */ /* 0x000fce00078e005f */
.L_x_614:
[----:B------:R-:W-:Y:S05]  /*ba10*/  BSYNC.RECONVERGENT B0 ;  /* 0x0000000000007941 */ /* 0x000fea0003800200 */
.L_x_612:
        /* <DEDUP_REMOVED lines=9> */
.L_x_616:
[----:B------:R-:W-:Y:S02]  /*bab0*/  IMAD.MOV.U32 R95, RZ, RZ, R76 ;  /* 0x000000ffff5f7224 */ /* 0x000fe400078e004c */
[----:B------:R-:W-:Y:S02]  /*bac0*/  IMAD.MOV.U32 R74, RZ, RZ, R93 ;  /* 0x000000ffff4a7224 */ /* 0x000fe400078e005d */
[----:B------:R-:W-:Y:S02]  /*bad0*/  IMAD.MOV.U32 R76, RZ, RZ, R77 ;  /* 0x000000ffff4c7224 */ /* 0x000fe400078e004d */
[----:B------:R-:W-:-:S07]  /*bae0*/  IMAD.MOV.U32 R93, RZ, RZ, R92 ;  /* 0x000000ffff5d7224 */ /* 0x000fce00078e005c */
.L_x_617:
[----:B------:R-:W-:Y:S05]  /*baf0*/  BSYNC.RECONVERGENT B0 ;  /* 0x0000000000007941 */ /* 0x000fea0003800200 */
.L_x_615:
        /* <DEDUP_REMOVED lines=9> */
.L_x_619:
[----:B------:R-:W-:Y:S02]  /*bb90*/  IMAD.MOV.U32 R92, RZ, RZ, R79 ;  /* 0x000000ffff5c7224 */ /* 0x000fe400078e004f */
[----:B------:R-:W-:Y:S02]  /*bba0*/  IMAD.MOV.U32 R77, RZ, RZ, R90 ;  /* 0x000000ffff4d7224 */ /* 0x000fe400078e005a */
[----:B------:R-:W-:Y:S02]  /*bbb0*/  IMAD.MOV.U32 R79, RZ, RZ, R76 ;  /* 0x000000ffff4f7224 */ /* 0x000fe400078e004c */
[----:B------:R-:W-:-:S07]  /*bbc0*/  IMAD.MOV.U32 R90, RZ, RZ, R93 ;  /* 0x000000ffff5a7224 */ /* 0x000fce00078e005d */
.L_x_620:
[----:B------:R-:W-:Y:S05]  /*bbd0*/  BSYNC.RECONVERGENT B0 ;  /* 0x0000000000007941 */ /* 0x000fea0003800200 */
.L_x_618:
        /* <DEDUP_REMOVED lines=9> */
.L_x_622:
[----:B------:R-:W-:Y:S02]  /*bc70*/  IMAD.MOV.U32 R93, RZ, RZ, R78 ;  /* 0x000000ffff5d7224 */ /* 0x000fe400078e004e */
[----:B------:R-:W-:Y:S02]  /*bc80*/  IMAD.MOV.U32 R76, RZ, RZ, R91 ;  /* 0x000000ffff4c7224 */ /* 0x000fe400078e005b */
[----:B------:R-:W-:Y:S02]  /*bc90*/  IMAD.MOV.U32 R78, RZ, RZ, R79 ;  /* 0x000000ffff4e7224 */ /* 0x000fe400078e004f */
[----:B------:R-:W-:-:S07]  /*bca0*/  IMAD.MOV.U32 R91, RZ, RZ, R90 ;  /* 0x000000ffff5b7224 */ /* 0x000fce00078e005a */
.L_x_623:
[----:B------:R-:W-:Y:S05]  /*bcb0*/  BSYNC.RECONVERGENT B0 ;  /* 0x0000000000007941 */ /* 0x000fea0003800200 */
.L_x_621:
        /* <DEDUP_REMOVED lines=9> */
.L_x_625:
[----:B------:R-:W-:Y:S02]  /*bd50*/  IMAD.MOV.U32 R90, RZ, RZ, R81 ;  /* 0x000000ffff5a7224 */ /* 0x000fe400078e0051 */
[----:B------:R-:W-:Y:S02]  /*bd60*/  IMAD.MOV.U32 R79, RZ, RZ, R88 ;  /* 0x000000ffff4f7224 */ /* 0x000fe400078e0058 */
[----:B------:R-:W-:Y:S02]  /*bd70*/  IMAD.MOV.U32 R81, RZ, RZ, R78 ;  /* 0x000000ffff517224 */ /* 0x000fe400078e004e */
[----:B------:R-:W-:-:S07]  /*bd80*/  IMAD.MOV.U32 R88, RZ, RZ, R91 ;  /* 0x000000ffff587224 */ /* 0x000fce00078e005b */
.L_x_626:
[----:B------:R-:W-:Y:S05]  /*bd90*/  BSYNC.RECONVERGENT B0 ;  /* 0x0000000000007941 */ /* 0x000fea0003800200 */
.L_x_624:
        /* <DEDUP_REMOVED lines=9> */
.L_x_628:
[----:B------:R-:W-:Y:S02]  /*be30*/  IMAD.MOV.U32 R91, RZ, RZ, R80 ;  /* 0x000000ffff5b7224 */ /* 0x000fe400078e0050 */
[----:B------:R-:W-:Y:S02]  /*be40*/  IMAD.MOV.U32 R78, RZ, RZ, R89 ;  /* 0x000000ffff4e7224 */ /* 0x000fe400078e0059 */
[----:B------:R-:W-:Y:S02]  /*be50*/  IMAD.MOV.U32 R80, RZ, RZ, R81 ;  /* 0x000000ffff507224 */ /* 0x000fe400078e0051 */
[----:B------:R-:W-:-:S07]  /*be60*/  IMAD.MOV.U32 R89, RZ, RZ, R88 ;  /* 0x000000ffff597224 */ /* 0x000fce00078e0058 */
.L_x_629:
[----:B------:R-:W-:Y:S05]  /*be70*/  BSYNC.RECONVERGENT B0 ;  /* 0x0000000000007941 */ /* 0x000fea0003800200 */
.L_x_627:
        /* <DEDUP_REMOVED lines=9> */
.L_x_631:
[----:B------:R-:W-:Y:S02]  /*bf10*/  IMAD.MOV.U32 R88, RZ, RZ, R83 ;  /* 0x000000ffff587224 */ /* 0x000fe400078e0053 */
[----:B------:R-:W-:Y:S02]  /*bf20*/  IMAD.MOV.U32 R81, RZ, RZ, R86 ;  /* 0x000000ffff517224 */ /* 0x000fe400078e0056 */
[----:B------:R-:W-:Y:S02]  /*bf30*/  IMAD.MOV.U32 R83, RZ, RZ, R80 ;  /* 0x000000ffff537224 */ /* 0x000fe400078e0050 */
[----:B------:R-:W-:-:S07]  /*bf40*/  IMAD.MOV.U32 R86, RZ, RZ, R89 ;  /* 0x000000ffff567224 */ /* 0x000fce00078e0059 */
.L_x_632:
[----:B------:R-:W-:Y:S05]  /*bf50*/  BSYNC.RECONVERGENT B0 ;  /* 0x0000000000007941 */ /* 0x000fea0003800200 */
.L_x_630:
        /* <DEDUP_REMOVED lines=9> */
.L_x_634:
[----:B------:R-:W-:Y:S02]  /*bff0*/  IMAD.MOV.U32 R89, RZ, RZ, R82 ;  /* 0x000000ffff597224 */ /* 0x000fe400078e0052 */
[----:B------:R-:W-:Y:S02]  /*c000*/  IMAD.MOV.U32 R80, RZ, RZ, R87 ;  /* 0x000000ffff507224 */ /* 0x000fe400078e0057 */
[----:B------:R-:W-:Y:S02]  /*c010*/  IMAD.MOV.U32 R82, RZ, RZ, R83 ;  /* 0x000000ffff527224 */ /* 0x000fe400078e0053 */
[----:B------:R-:W-:-:S07]  /*c020*/  IMAD.MOV.U32 R87, RZ, RZ, R86 ;  /* 0x000000ffff577224 */ /* 0x000fce00078e0056 */
.L_x_635:
[----:B------:R-:W-:Y:S05]  /*c030*/  BSYNC.RECONVERGENT B0 ;  /* 0x0000000000007941 */ /* 0x000fea0003800200 */
.L_x_633:
        /* <DEDUP_REMOVED lines=9> */
.L_x_637:
[----:B------:R-:W-:Y:S02]  /*c0d0*/  IMAD.MOV.U32 R86, RZ, RZ, R85 ;  /* 0x000000ffff567224 */ /* 0x000fe400078e0055 */
[----:B------:R-:W-:Y:S02]  /*c0e0*/  IMAD.MOV.U32 R83, RZ, RZ, R84 ;  /* 0x000000ffff537224 */ /* 0x000fe400078e0054 */
[----:B------:R-:W-:Y:S02]  /*c0f0*/  IMAD.MOV.U32 R85, RZ, RZ, R82 ;  /* 0x000000ffff557224 */ /* 0x000fe400078e0052 */
[----:B------:R-:W-:-:S07]  /*c100*/  IMAD.MOV.U32 R84, RZ, RZ, R87 ;  /* 0x000000ffff547224 */ /* 0x000fce00078e0057 */
.L_x_638:
[----:B------:R-:W-:Y:S05]  /*c110*/  BSYNC.RECONVERGENT B0 ;  /* 0x0000000000007941 */ /* 0x000fea0003800200 */
.L_x_636:
        /* <DEDUP_REMOVED lines=9> */
.L_x_640:
[----:B------:R-:W-:Y:S02]  /*c1b0*/  IMAD.MOV.U32 R87, RZ, RZ, R34 ;  /* 0x000000ffff577224 */ /* 0x000fe400078e0022 */
[----:B------:R-:W-:Y:S02]  /*c1c0*/  IMAD.MOV.U32 R82, RZ, RZ, R35 ;  /* 0x000000ffff527224 */ /* 0x000fe400078e0023 */
[----:B------:R-:W-:Y:S02]  /*c1d0*/  IMAD.MOV.U32 R34, RZ, RZ, R85 ;  /* 0x000000ffff227224 */ /* 0x000fe400078e0055 */
[----:B------:R-:W-:-:S07]  /*c1e0*/  IMAD.MOV.U32 R35, RZ, RZ, R84 ;  /* 0x000000ffff237224 */ /* 0x000fce00078e0054 */
.L_x_641:
[----:B------:R-:W-:Y:S05]  /*c1f0*/  BSYNC.RECONVERGENT B0 ;  /* 0x0000000000007941 */ /* 0x000fea0003800200 */
.L_x_639:
        /* <DEDUP_REMOVED lines=9> */
.L_x_643:
[----:B------:R-:W-:Y:S02]  /*c290*/  IMAD.MOV.U32 R84, RZ, RZ, R33 ;  /* 0x000000ffff547224 */ /* 0x000fe400078e0021 */
[----:B------:R-:W-:Y:S02]  /*c2a0*/  IMAD.MOV.U32 R85, RZ, RZ, R32 ;  /* 0x000000ffff557224 */ /* 0x000fe400078e0020 */
[----:B------:R-:W-:Y:S02]  /*c2b0*/  IMAD.MOV.U32 R33, RZ, RZ, R34 ;  /* 0x000000ffff217224 */ /* 0x000fe400078e0022 */
[----:B------:R-:W-:-:S07]  /*c2c0*/  IMAD.MOV.U32 R32, RZ, RZ, R35 ;  /* 0x000000ffff207224 */ /* 0x000fce00078e0023 */
.L_x_644:
[----:B------:R-:W-:Y:S05]  /*c2d0*/  BSYNC.RECONVERGENT B0 ;  /* 0x0000000000007941 */ /* 0x000fea0003800200 */
.L_x_642:
        /* <DEDUP_REMOVED lines=9> */
.L_x_646:
[----:B------:R-:W-:Y:S02]  /*c370*/  IMAD.MOV.U32 R35, RZ, RZ, R30 ;  /* 0x000000ffff237224 */ /* 0x000fe400078e001e */
[----:B------:R-:W-:Y:S02]  /*c380*/  IMAD.MOV.U32 R34, RZ, RZ, R31 ;  /* 0x000000ffff227224 */ /* 0x000fe400078e001f */
[----:B------:R-:W-:Y:S02]  /*c390*/  IMAD.MOV.U32 R30, RZ, RZ, R33 ;  /* 0x000000ffff1e7224 */ /* 0x000fe400078e0021 */
[----:B------:R-:W-:-:S07]  /*c3a0*/  IMAD.MOV.U32 R31, RZ, RZ, R32 ;  /* 0x000000ffff1f7224 */ /* 0x000fce00078e0020 */
.L_x_647:
[----:B------:R-:W-:Y:S05]  /*c3b0*/  BSYNC.RECONVERGENT B0 ;  /* 0x0000000000007941 */ /* 0x000fea0003800200 */
.L_x_645:
        /* <DEDUP_REMOVED lines=9> */
.L_x_649:
[----:B------:R-:W-:Y:S02]  /*c450*/  IMAD.MOV.U32 R32, RZ, RZ, R29 ;  /* 0x000000ffff207224 */ /* 0x000fe400078e001d */
[----:B------:R-:W-:Y:S02]  /*c460*/  IMAD.MOV.U32 R33, RZ, RZ, R28 ;  /* 0x000000ffff217224 */ /* 0x000fe400078e001c */
[----:B------:R-:W-:Y:S02]  /*c470*/  IMAD.MOV.U32 R29, RZ, RZ, R30 ;  /* 0x000000ffff1d7224 */ /* 0x000fe400078e001e */
[----:B------:R-:W-:-:S07]  /*c480*/  IMAD.MOV.U32 R28, RZ, RZ, R31 ;  /* 0x000000ffff1c7224 */ /* 0x000fce00078e001f */
.L_x_650:
[----:B------:R-:W-:Y:S05]  /*c490*/  BSYNC.RECONVERGENT B0 ;  /* 0x0000000000007941 */ /* 0x000fea0003800200 */
.L_x_648:
        /* <DEDUP_REMOVED lines=9> */
.L_x_652:
[----:B------:R-:W-:Y:S02]  /*c530*/  IMAD.MOV.U32 R31, RZ, RZ, R26 ;  /* 0x000000ffff1f7224 */ /* 0x000fe400078e001a */
[----:B------:R-:W-:Y:S02]  /*c540*/  IMAD.MOV.U32 R30, RZ, RZ, R27 ;  /* 0x000000ffff1e7224 */ /* 0x000fe400078e001b */
[----:B------:R-:W-:Y:S02]  /*c550*/  IMAD.MOV.U32 R26, RZ, RZ, R29 ;  /* 0x000000ffff1a7224 */ /* 0x000fe400078e001d */
[----:B------:R-:W-:-:S07]  /*c560*/  IMAD.MOV.U32 R27, RZ, RZ, R28 ;  /* 0x000000ffff1b7224 */ /* 0x000fce00078e001c */
.L_x_653:
[----:B------:R-:W-:Y:S05]  /*c570*/  BSYNC.RECONVERGENT B0 ;  /* 0x0000000000007941 */ /* 0x000fea0003800200 */
.L_x_651:
        /* <DEDUP_REMOVED lines=9> */
.L_x_655:
[----:B------:R-:W-:Y:S02]  /*c610*/  IMAD.MOV.U32 R28, RZ, RZ, R25 ;  /* 0x000000ffff1c7224 */ /* 0x000fe400078e0019 */
[----:B------:R-:W-:Y:S02]  /*c620*/  IMAD.MOV.U32 R29, RZ, RZ, R24 ;  /* 0x000000ffff1d7224 */ /* 0x000fe400078e0018 */
[----:B------:R-:W-:Y:S02]  /*c630*/  IMAD.MOV.U32 R25, RZ, RZ, R26 ;  /* 0x000000ffff197224 */ /* 0x000fe400078e001a */
[----:B------:R-:W-:-:S07]  /*c640*/  IMAD.MOV.U32 R24, RZ, RZ, R27 ;  /* 0x000000ffff187224 */ /* 0x000fce00078e001b */
.L_x_656:
[----:B------:R-:W-:Y:S05]  /*c650*/  BSYNC.RECONVERGENT B0 ;  /* 0x0000000000007941 */ /* 0x000fea0003800200 */
.L_x_654:
        /* <DEDUP_REMOVED lines=9> */
.L_x_658:
[----:B------:R-:W-:Y:S02]  /*c6f0*/  IMAD.MOV.U32 R27, RZ, RZ, R22 ;  /* 0x000000ffff1b7224 */ /* 0x000fe400078e0016 */
[----:B------:R-:W-:Y:S02]  /*c700*/  IMAD.MOV.U32 R26, RZ, RZ, R23 ;  /* 0x000000ffff1a7224 */ /* 0x000fe400078e0017 */
[----:B------:R-:W-:Y:S02]  /*c710*/  IMAD.MOV.U32 R22, RZ, RZ, R25 ;  /* 0x000000ffff167224 */ /* 0x000fe400078e0019 */
[----:B------:R-:W-:-:S07]  /*c720*/  IMAD.MOV.U32 R23, RZ, RZ, R24 ;  /* 0x000000ffff177224 */ /* 0x000fce00078e0018 */
.L_x_659:
[----:B------:R-:W-:Y:S05]  /*c730*/  BSYNC.RECONVERGENT B0 ;  /* 0x0000000000007941 */ /* 0x000fea0003800200 */
.L_x_657:
        /* <DEDUP_REMOVED lines=9> */
.L_x_661:
[----:B------:R-:W-:Y:S02]  /*c7d0*/  IMAD.MOV.U32 R24, RZ, RZ, R21 ;  /* 0x000000ffff187224 */ /* 0x000fe400078e0015 */
[----:B------:R-:W-:Y:S02]  /*c7e0*/  IMAD.MOV.U32 R25, RZ, RZ, R20 ;  /* 0x000000ffff197224 */ /* 0x000fe400078e0014 */
[----:B------:R-:W-:Y:S02]  /*c7f0*/  IMAD.MOV.U32 R21, RZ, RZ, R22 ;  /* 0x000000ffff157224 */ /* 0x000fe400078e0016 */
[----:B------:R-:W-:-:S07]  /*c800*/  IMAD.MOV.U32 R20, RZ, RZ, R23 ;  /* 0x000000ffff147224 */ /* 0x000fce00078e0017 */
.L_x_662:
[----:B------:R-:W-:Y:S05]  /*c810*/  BSYNC.RECONVERGENT B0 ;  /* 0x0000000000007941 */ /* 0x000fea0003800200 */
.L_x_660:
        /* <DEDUP_REMOVED lines=9> */
.L_x_664:
[----:B------:R-:W-:Y:S02]  /*c8b0*/  IMAD.MOV.U32 R23, RZ, RZ, R18 ;  /* 0x000000ffff177224 */ /* 0x000fe400078e0012 */
[----:B------:R-:W-:Y:S02]  /*c8c0*/  IMAD.MOV.U32 R22, RZ, RZ, R19 ;  /* 0x000000ffff167224 */ /* 0x000fe400078e0013 */
[----:B------:R-:W-:Y:S02]  /*c8d0*/  IMAD.MOV.U32 R18, RZ, RZ, R21 ;  /* 0x000000ffff127224 */ /* 0x000fe400078e0015 */
[----:B------:R-:W-:-:S07]  /*c8e0*/  IMAD.MOV.U32 R19, RZ, RZ, R20 ;  /* 0x000000ffff137224 */ /* 0x000fce00078e0014 */
.L_x_665:
[----:B------:R-:W-:Y:S05]  /*c8f0*/  BSYNC.RECONVERGENT B0 ;  /* 0x0000000000007941 */ /* 0x000fea0003800200 */
.L_x_663:
        /* <DEDUP_REMOVED lines=9> */
.L_x_667:
[----:B------:R-:W-:Y:S02]  /*c990*/  IMAD.MOV.U32 R20, RZ, RZ, R17 ;  /* 0x000000ffff147224 */ /* 0x000fe400078e0011 */
[----:B------:R-:W-:Y:S02]  /*c9a0*/  IMAD.MOV.U32 R21, RZ, RZ, R16 ;  /* 0x000000ffff157224 */ /* 0x000fe400078e0010 */
[----:B------:R-:W-:Y:S02]  /*c9b0*/  IMAD.MOV.U32 R17, RZ, RZ, R18 ;  /* 0x000000ffff117224 */ /* 0x000fe400078e0012 */
[----:B------:R-:W-:-:S07]  /*c9c0*/  IMAD.MOV.U32 R16, RZ, RZ, R19 ;  /* 0x000000ffff107224 */ /* 0x000fce00078e0013 */
.L_x_668:
[----:B------:R-:W-:Y:S05]  /*c9d0*/  BSYNC.RECONVERGENT B0 ;  /* 0x0000000000007941 */ /* 0x000fea0003800200 */
.L_x_666:
        /* <DEDUP_REMOVED lines=9> */
.L_x_670:
[----:B------:R-:W-:Y:S02]  /*ca70*/  IMAD.MOV.U32 R19, RZ, RZ, R14 ;  /* 0x000000ffff137224 */ /* 0x000fe400078e000e */
[----:B------:R-:W-:Y:S02]  /*ca80*/  IMAD.MOV.U32 R18, RZ, RZ, R15 ;  /* 0x000000ffff127224 */ /* 0x000fe400078e000f */
[----:B------:R-:W-:Y:S02]  /*ca90*/  IMAD.MOV.U32 R14, RZ, RZ, R17 ;  /* 0x000000ffff0e7224 */ /* 0x000fe400078e0011 */
[----:B------:R-:W-:-:S07]  /*caa0*/  IMAD.MOV.U32 R15, RZ, RZ, R16 ;  /* 0x000000ffff0f7224 */ /* 0x000fce00078e0010 */
.L_x_671:
[----:B------:R-:W-:Y:S05]  /*cab0*/  BSYNC.RECONVERGENT B0 ;  /* 0x0000000000007941 */ /* 0x000fea0003800200 */
.L_x_669:
        /* <DEDUP_REMOVED lines=9> */
.L_x_673:
[----:B------:R-:W-:Y:S02]  /*cb50*/  IMAD.MOV.U32 R16, RZ, RZ, R13 ;  /* 0x000000ffff107224 */ /* 0x000fe400078e000d */
[----:B------:R-:W-:Y:S02]  /*cb60*/  IMAD.MOV.U32 R17, RZ, RZ, R0 ;  /* 0x000000ffff117224 */ /* 0x000fe400078e0000 */
[----:B------:R-:W-:Y:S02]  /*cb70*/  IMAD.MOV.U32 R13, RZ, RZ, R14 ;  /* 0x000000ffff0d7224 */ /* 0x000fe400078e000e */
[----:B------:R-:W-:-:S07]  /*cb80*/  IMAD.MOV.U32 R0, RZ, RZ, R15 ;  /* 0x000000ffff007224 */ /* 0x000fce00078e000f */
.L_x_674:
[----:B------:R-:W-:Y:S05]  /*cb90*/  BSYNC.RECONVERGENT B0 ;  /* 0x0000000000007941 */ /* 0x000fea0003800200 */
.L_x_672:
        /* <DEDUP_REMOVED lines=9> */
.L_x_676:
[----:B------:R-:W-:Y:S02]  /*cc30*/  IMAD.MOV.U32 R15, RZ, RZ, R12 ;  /* 0x000000ffff0f7224 */ /* 0x000fe400078e000c */
[----:B------:R-:W-:Y:S02]  /*cc40*/  IMAD.MOV.U32 R14, RZ, RZ, R11 ;  /* 0x000000ffff0e7224 */ /* 0x000fe400078e000b */
[----:B------:R-:W-:Y:S02]  /*cc50*/  IMAD.MOV.U32 R12, RZ, RZ, R13 ;  /* 0x000000ffff0c7224 */ /* 0x000fe400078e000d */
[----:B------:R-:W-:-:S07]  /*cc60*/  IMAD.MOV.U32 R11, RZ, RZ, R0 ;  /* 0x000000ffff0b7224 */ /* 0x000fce00078e0000 */
.L_x_677:
[----:B------:R-:W-:Y:S05]  /*cc70*/  BSYNC.RECONVERGENT B0 ;  /* 0x0000000000007941 */ /* 0x000fea0003800200 */
.L_x_675:
        /* <DEDUP_REMOVED lines=9> */
.L_x_679:
[----:B------:R-:W-:Y:S02]  /*cd10*/  IMAD.MOV.U32 R0, RZ, RZ, R9 ;  /* 0x000000ffff007224 */ /* 0x000fe400078e0009 */
[----:B------:R-:W-:Y:S02]  /*cd20*/  IMAD.MOV.U32 R13, RZ, RZ, R10 ;  /* 0x000000ffff0d7224 */ /* 0x000fe400078e000a */
[----:B------:R-:W-:Y:S02]  /*cd30*/  IMAD.MOV.U32 R9, RZ, RZ, R12 ;  /* 0x000000ffff097224 */ /* 0x000fe400078e000c */
[----:B------:R-:W-:-:S07]  /*cd40*/  IMAD.MOV.U32 R10, RZ, RZ, R11 ;  /* 0x000000ffff0a7224 */ /* 0x000fce00078e000b */
.L_x_680:
[----:B------:R-:W-:Y:S05]  /*cd50*/  BSYNC.RECONVERGENT B0 ;  /* 0x0000000000007941 */ /* 0x000fea0003800200 */
.L_x_678:
        /* <DEDUP_REMOVED lines=9> */
.L_x_682:
[----:B------:R-:W-:Y:S02]  /*cdf0*/  IMAD.MOV.U32 R11, RZ, RZ, R8 ;  /* 0x000000ffff0b7224 */ /* 0x000fe400078e0008 */
[----:B------:R-:W-:Y:S02]  /*ce00*/  IMAD.MOV.U32 R12, RZ, RZ, R7 ;  /* 0x000000ffff0c7224 */ /* 0x000fe400078e0007 */
[----:B------:R-:W-:Y:S02]  /*ce10*/  IMAD.MOV.U32 R8, RZ, RZ, R9 ;  /* 0x000000ffff087224 */ /* 0x000fe400078e0009 */
[----:B------:R-:W-:-:S07]  /*ce20*/  IMAD.MOV.U32 R7, RZ, RZ, R10 ;  /* 0x000000ffff077224 */ /* 0x000fce00078e000a */
.L_x_683:
[----:B------:R-:W-:Y:S05]  /*ce30*/  BSYNC.RECONVERGENT B0 ;  /* 0x0000000000007941 */ /* 0x000fea0003800200 */
.L_x_681:
        /* <DEDUP_REMOVED lines=9> */
.L_x_685:
[----:B------:R-:W-:Y:S02]  /*ced0*/  IMAD.MOV.U32 R10, RZ, RZ, R135 ;  /* 0x000000ffff0a7224 */ /* 0x000fe400078e0087 */
[----:B------:R-:W-:Y:S02]  /*cee0*/  IMAD.MOV.U32 R9, RZ, RZ, R134 ;  /* 0x000000ffff097224 */ /* 0x000fe400078e0086 */
[----:B------:R-:W-:Y:S02]  /*cef0*/  IMAD.MOV.U32 R135, RZ, RZ, R8 ;  /* 0x000000ffff877224 */ /* 0x000fe400078e0008 */
[----:B------:R-:W-:-:S07]  /*cf00*/  IMAD.MOV.U32 R134, RZ, RZ, R7 ;  /* 0x000000ffff867224 */ /* 0x000fce00078e0007 */
.L_x_686:
[----:B------:R-:W-:Y:S05]  /*cf10*/  BSYNC.RECONVERGENT B0 ;  /* 0x0000000000007941 */ /* 0x000fea0003800200 */
.L_x_684:
        /* <DEDUP_REMOVED lines=9> */
.L_x_688:
[----:B------:R-:W-:Y:S02]  /*cfb0*/  IMAD.MOV.U32 R7, RZ, RZ, R36 ;  /* 0x000000ffff077224 */ /* 0x000fe400078e0024 */
[----:B------:R-:W-:Y:S02]  /*cfc0*/  IMAD.MOV.U32 R8, RZ, RZ, R133 ;  /* 0x000000ffff087224 */ /* 0x000fe400078e0085 */
[----:B------:R-:W-:Y:S02]  /*cfd0*/  IMAD.MOV.U32 R36, RZ, RZ, R135 ;  /* 0x000000ffff247224 */ /* 0x000fe400078e0087 */
[----:B------:R-:W-:-:S07]  /*cfe0*/  IMAD.MOV.U32 R133, RZ, RZ, R134 ;  /* 0x000000ffff857224 */ /* 0x000fce00078e0086 */
.L_x_689:
[----:B------:R-:W-:Y:S05]  /*cff0*/  BSYNC.RECONVERGENT B0 ;  /* 0x0000000000007941 */ /* 0x000fea0003800200 */
.L_x_687:
        /* <DEDUP_REMOVED lines=9> */
.L_x_691:
[----:B------:R-:W-:Y:S02]  /*d090*/  IMAD.MOV.U32 R134, RZ, RZ, R39 ;  /* 0x000000ffff867224 */ /* 0x000fe400078e0027 */
[----:B------:R-:W-:Y:S02]  /*d0a0*/  IMAD.MOV.U32 R135, RZ, RZ, R132 ;  /* 0x000000ffff877224 */ /* 0x000fe400078e0084 */
[----:B------:R-:W-:Y:S02]  /*d0b0*/  IMAD.MOV.U32 R39, RZ, RZ, R36 ;  /* 0x000000ffff277224 */ /* 0x000fe400078e0024 */
[----:B------:R-:W-:-:S07]  /*d0c0*/  IMAD.MOV.U32 R132, RZ, RZ, R133 ;  /* 0x000000ffff847224 */ /* 0x000fce00078e0085 */
.L_x_692:
[----:B------:R-:W-:Y:S05]  /*d0d0*/  BSYNC.RECONVERGENT B0 ;  /* 0x0000000000007941 */ /* 0x000fea0003800200 */
.L_x_690:
        /* <DEDUP_REMOVED lines=9> */
.L_x_694:
[----:B------:R-:W-:Y:S02]  /*d170*/  IMAD.MOV.U32 R133, RZ, RZ, R38 ;  /* 0x000000ffff857224 */ /* 0x000fe400078e0026 */
[----:B------:R-:W-:Y:S02]  /*d180*/  IMAD.MOV.U32 R36, RZ, RZ, R131 ;  /* 0x000000ffff247224 */ /* 0x000fe400078e0083 */
[----:B------:R-:W-:Y:S02]  /*d190*/  IMAD.MOV.U32 R38, RZ, RZ, R39 ;  /* 0x000000ffff267224 */ /* 0x000fe400078e0027 */
[----:B------:R-:W-:-:S07]  /*d1a0*/  IMAD.MOV.U32 R131, RZ, RZ, R132 ;  /* 0x000000ffff837224 */ /* 0x000fce00078e0084 */
.L_x_695:
[----:B------:R-:W-:Y:S05]  /*d1b0*/  BSYNC.RECONVERGENT B0 ;  /* 0x0000000000007941 */ /* 0x000fea0003800200 */
.L_x_693:
        /* <DEDUP_REMOVED lines=9> */
.L_x_697:
[----:B------:R-:W-:Y:S02]  /*d250*/  IMAD.MOV.U32 R132, RZ, RZ, R41 ;  /* 0x000000ffff847224 */ /* 0x000fe400078e0029 */
[----:B------:R-:W-:Y:S02]  /*d260*/  IMAD.MOV.U32 R39, RZ, RZ, R130 ;  /* 0x000000ffff277224 */ /* 0x000fe400078e0082 */
[----:B------:R-:W-:Y:S02]  /*d270*/  IMAD.MOV.U32 R41, RZ, RZ, R38 ;  /* 0x000000ffff297224 */ /* 0x000fe400078e0026 */
[----:B------:R-:W-:-:S07]  /*d280*/  IMAD.MOV.U32 R130, RZ, RZ, R131 ;  /* 0x000000ffff827224 */ /* 0x000fce00078e0083 */
.L_x_698:
[----:B------:R-:W-:Y:S05]  /*d290*/  BSYNC.RECONVERGENT B0 ;  /* 0x0000000000007941 */ /* 0x000fea0003800200 */
.L_x_696:
        /* <DEDUP_REMOVED lines=9> */
.L_x_700:
[----:B------:R-:W-:Y:S02]  /*d330*/  IMAD.MOV.U32 R131, RZ, RZ, R40 ;  /* 0x000000ffff837224 */ /* 0x000fe400078e0028 */
[----:B------:R-:W-:Y:S02]  /*d340*/  IMAD.MOV.U32 R38, RZ, RZ, R129 ;  /* 0x000000ffff267224 */ /* 0x000fe400078e0081 */
[----:B------:R-:W-:Y:S02]  /*d350*/  IMAD.MOV.U32 R40, RZ, RZ, R41 ;  /* 0x000000ffff287224 */ /* 0x000fe400078e0029 */
[----:B------:R-:W-:-:S07]  /*d360*/  IMAD.MOV.U32 R129, RZ, RZ, R130 ;  /* 0x000000ffff817224 */ /* 0x000fce00078e0082 */
.L_x_701:
[----:B------:R-:W-:Y:S05]  /*d370*/  BSYNC.RECONVERGENT B0 ;  /* 0x0000000000007941 */ /* 0x000fea0003800200 */
.L_x_699:
        /* <DEDUP_REMOVED lines=9> */
.L_x_703:
[----:B------:R-:W-:Y:S02]  /*d410*/  IMAD.MOV.U32 R130, RZ, RZ, R43 ;  /* 0x000000ffff827224 */ /* 0x000fe400078e002b */
[----:B------:R-:W-:Y:S02]  /*d420*/  IMAD.MOV.U32 R41, RZ, RZ, R128 ;  /* 0x000000ffff297224 */ /* 0x000fe400078e0080 */
[----:B------:R-:W-:Y:S02]  /*d430*/  IMAD.MOV.U32 R43, RZ, RZ, R40 ;  /* 0x000000ffff2b7224 */ /* 0x000fe400078e0028 */
[----:B------:R-:W-:-:S07]  /*d440*/  IMAD.MOV.U32 R128, RZ, RZ, R129 ;  /* 0x000000ffff807224 */ /* 0x000fce00078e0081 */
.L_x_704:
[----:B------:R-:W-:Y:S05]  /*d450*/  BSYNC.RECONVERGENT B0 ;  /* 0x0000000000007941 */ /* 0x000fea0003800200 */
.L_x_702:
        /* <DEDUP_REMOVED lines=9> */
.L_x_706:
[----:B------:R-:W-:Y:S02]  /*d4f0*/  IMAD.MOV.U32 R129, RZ, RZ, R42 ;  /* 0x000000ffff817224 */ /* 0x000fe400078e002a */
[----:B------:R-:W-:Y:S02]  /*d500*/  IMAD.MOV.U32 R40, RZ, RZ, R127 ;  /* 0x000000ffff287224 */ /* 0x000fe400078e007f */
[----:B------:R-:W-:Y:S02]  /*d510*/  IMAD.MOV.U32 R42, RZ, RZ, R43 ;  /* 0x000000ffff2a7224 */ /* 0x000fe400078e002b */
[----:B------:R-:W-:-:S07]  /*d520*/  IMAD.MOV.U32 R127, RZ, RZ, R128 ;  /* 0x000000ffff7f7224 */ /* 0x000fce00078e0080 */
.L_x_707:
[----:B------:R-:W-:Y:S05]  /*d530*/  BSYNC.RECONVERGENT B0 ;  /* 0x0000000000007941 */ /* 0x000fea0003800200 */
.L_x_705:
        /* <DEDUP_REMOVED lines=9> */
.L_x_709:
[----:B------:R-:W-:Y:S02]  /*d5d0*/  IMAD.MOV.U32 R128, RZ, RZ, R45 ;  /* 0x000000ffff807224 */ /* 0x000fe400078e002d */
[----:B------:R-:W-:Y:S02]  /*d5e0*/  IMAD.MOV.U32 R43, RZ, RZ, R126 ;  /* 0x000000ffff2b7224 */ /* 0x000fe400078e007e */
[----:B------:R-:W-:Y:S02]  /*d5f0*/  IMAD.MOV.U32 R45, RZ, RZ, R42 ;  /* 0x000000ffff2d7224 */ /* 0x000fe400078e002a */
[----:B------:R-:W-:-:S07]  /*d600*/  IMAD.MOV.U32 R126, RZ, RZ, R127 ;  /* 0x000000ffff7e7224 */ /* 0x000fce00078e007f */
.L_x_710:
[----:B------:R-:W-:Y:S05]  /*d610*/  BSYNC.RECONVERGENT B0 ;  /* 0x0000000000007941 */ /* 0x000fea0003800200 */
.L_x_708:
        /* <DEDUP_REMOVED lines=9> */
.L_x_712:
[----:B------:R-:W-:Y:S02]  /*d6b0*/  IMAD.MOV.U32 R127, RZ, RZ, R44 ;  /* 0x000000ffff7f7224 */ /* 0x000fe400078e002c */
[----:B------:R-:W-:Y:S02]  /*d6c0*/  IMAD.MOV.U32 R42, RZ, RZ, R125 ;  /* 0x000000ffff2a7224 */ /* 0x000fe400078e007d */
[----:B------:R-:W-:Y:S02]  /*d6d0*/  IMAD.MOV.U32 R44, RZ, RZ, R45 ;  /* 0x000000ffff2c7224 */ /* 0x000fe400078e002d */
[----:B------:R-:W-:-:S07]  /*d6e0*/  IMAD.MOV.U32 R125, RZ, RZ, R126 ;  /* 0x000000ffff7d7224 */ /* 0x000fce00078e007e */
.L_x_713:
[----:B------:R-:W-:Y:S05]  /*d6f0*/  BSYNC.RECONVERGENT B0 ;  /* 0x0000000000007941 */ /* 0x000fea0003800200 */
.L_x_711:
        /* <DEDUP_REMOVED lines=9> */
.L_x_715:
[----:B------:R-:W-:Y:S02]  /*d790*/  IMAD.MOV.U32 R126, RZ, RZ, R47 ;  /* 0x000000ffff7e7224 */ /* 0x000fe400078e002f */
[----:B------:R-:W-:Y:S02]  /*d7a0*/  IMAD.MOV.U32 R45, RZ, RZ, R124 ;  /* 0x000000ffff2d7224 */ /* 0x000fe400078e007c */
[----:B------:R-:W-:Y:S02]  /*d7b0*/  IMAD.MOV.U32 R47, RZ, RZ, R44 ;  /* 0x000000ffff2f7224 */ /* 0x000fe400078e002c */
[----:B------:R-:W-:-:S07]  /*d7c0*/  IMAD.MOV.U32 R124, RZ, RZ, R125 ;  /* 0x000000ffff7c7224 */ /* 0x000fce00078e007d */
.L_x_716:
[----:B------:R-:W-:Y:S05]  /*d7d0*/  BSYNC.RECONVERGENT B0 ;  /* 0x0000000000007941 */ /* 0x000fea0003800200 */
.L_x_714:
        /* <DEDUP_REMOVED lines=9> */
.L_x_718:
[----:B------:R-:W-:Y:S02]  /*d870*/  IMAD.MOV.U32 R125, RZ, RZ, R46 ;  /* 0x000000ffff7d7224 */ /* 0x000fe400078e002e */
[----:B------:R-:W-:Y:S02]  /*d880*/  IMAD.MOV.U32 R44, RZ, RZ, R123 ;  /* 0x000000ffff2c7224 */ /* 0x000fe400078e007b */
[----:B------:R-:W-:Y:S02]  /*d890*/  IMAD.MOV.U32 R46, RZ, RZ, R47 ;  /* 0x000000ffff2e7224 */ /* 0x000fe400078e002f */
[----:B------:R-:W-:-:S07]  /*d8a0*/  IMAD.MOV.U32 R123, RZ, RZ, R124 ;  /* 0x000000ffff7b7224 */ /* 0x000fce00078e007c */
.L_x_719:
[----:B------:R-:W-:Y:S05]  /*d8b0*/  BSYNC.RECONVERGENT B0 ;  /* 0x0000000000007941 */ /* 0x000fea0003800200 */
.L_x_717:
        /* <DEDUP_REMOVED lines=9> */
.L_x_721:
[----:B------:R-:W-:Y:S02]  /*d950*/  IMAD.MOV.U32 R124, RZ, RZ, R49 ;  /* 0x000000ffff7c7224 */ /* 0x000fe400078e0031 */
[----:B------:R-:W-:Y:S02]  /*d960*/  IMAD.MOV.U32 R47, RZ, RZ, R122 ;  /* 0x000000ffff2f7224 */ /* 0x000fe400078e007a */
[----:B------:R-:W-:Y:S02]  /*d970*/  IMAD.MOV.U32 R49, RZ, RZ, R46 ;  /* 0x000000ffff317224 */ /* 0x000fe400078e002e */
[----:B------:R-:W-:-:S07]  /*d980*/  IMAD.MOV.U32 R122, RZ, RZ, R123 ;  /* 0x000000ffff7a7224 */ /* 0x000fce00078e007b */
.L_x_722:
[----:B------:R-:W-:Y:S05]  /*d990*/  BSYNC.RECONVERGENT B0 ;  /* 0x0000000000007941 */ /* 0x000fea0003800200 */
.L_x_720:
        /* <DEDUP_REMOVED lines=9> */
.L_x_724:
[----:B------:R-:W-:Y:S02]  /*da30*/  IMAD.MOV.U32 R123, RZ, RZ, R48 ;  /* 0x000000ffff7b7224 */ /* 0x000fe400078e0030 */
[----:B------:R-:W-:Y:S02]  /*da40*/  IMAD.MOV.U32 R46, RZ, RZ, R121 ;  /* 0x000000ffff2e7224 */ /* 0x000fe400078e0079 */
[----:B------:R-:W-:Y:S02]  /*da50*/  IMAD.MOV.U32 R48, RZ, RZ, R49 ;  /* 0x000000ffff307224 */ /* 0x000fe400078e0031 */
[----:B------:R-:W-:-:S07]  /*da60*/  IMAD.MOV.U32 R121, RZ, RZ, R122 ;  /* 0x000000ffff797224 */ /* 0x000fce00078e007a */
.L_x_725:
[----:B------:R-:W-:Y:S05]  /*da70*/  BSYNC.RECONVERGENT B0 ;  /* 0x0000000000007941 */ /* 0x000fea0003800200 */
.L_x_723:
        /* <DEDUP_REMOVED lines=9> */
.L_x_727:
[----:B------:R-:W-:Y:S02]  /*db10*/  IMAD.MOV.U32 R122, RZ, RZ, R51 ;  /* 0x000000ffff7a7224 */ /* 0x000fe400078e0033 */
[----:B------:R-:W-:Y:S02]  /*db20*/  IMAD.MOV.U32 R49, RZ, RZ, R120 ;  /* 0x000000ffff317224 */ /* 0x000fe400078e0078 */
[----:B------:R-:W-:Y:S02]  /*db30*/  IMAD.MOV.U32 R51, RZ, RZ, R48 ;  /* 0x000000ffff337224 */ /* 0x000fe400078e0030 */
[----:B------:R-:W-:-:S07]  /*db40*/  IMAD.MOV.U32 R120, RZ, RZ, R121 ;  /* 0x000000ffff787224 */ /* 0x000fce00078e0079 */
.L_x_728:
[----:B------:R-:W-:Y:S05]  /*db50*/  BSYNC.RECONVERGENT B0 ;  /* 0x0000000000007941 */ /* 0x000fea0003800200 */
.L_x_726:
        /* <DEDUP_REMOVED lines=9> */
.L_x_730:
[----:B------:R-:W-:Y:S02]  /*dbf0*/  IMAD.MOV.U32 R121, RZ, RZ, R50 ;  /* 0x000000ffff797224 */ /* 0x000fe400078e0032 */
[----:B------:R-:W-:Y:S02]  /*dc00*/  IMAD.MOV.U32 R48, RZ, RZ, R119 ;  /* 0x000000ffff307224 */ /* 0x000fe400078e0077 */
[----:B------:R-:W-:Y:S02]  /*dc10*/  IMAD.MOV.U32 R50, RZ, RZ, R51 ;  /* 0x000000ffff327224 */ /* 0x000fe400078e0033 */
[----:B------:R-:W-:-:S07]  /*dc20*/  IMAD.MOV.U32 R119, RZ, RZ, R120 ;  /* 0x000000ffff777224 */ /* 0x000fce00078e0078 */
.L_x_731:
[----:B------:R-:W-:Y:S05]  /*dc30*/  BSYNC.RECONVERGENT B0 ;  /* 0x0000000000007941 */ /* 0x000fea0003800200 */
.L_x_729:
        /* <DEDUP_REMOVED lines=9> */
.L_x_733:
[----:B------:R-:W-:Y:S02]  /*dcd0*/  IMAD.MOV.U32 R120, RZ, RZ, R53 ;  /* 0x000000ffff787224 */ /* 0x000fe400078e0035 */
[----:B------:R-:W-:Y:S02]  /*dce0*/  IMAD.MOV.U32 R51, RZ, RZ, R118 ;  /* 0x000000ffff337224 */ /* 0x000fe400078e0076 */
[----:B------:R-:W-:Y:S02]  /*dcf0*/  IMAD.MOV.U32 R53, RZ, RZ, R50 ;  /* 0x000000ffff357224 */ /* 0x000fe400078e0032 */
[----:B------:R-:W-:-:S07]  /*dd00*/  IMAD.MOV.U32 R118, RZ, RZ, R119 ;  /* 0x000000ffff767224 */ /* 0x000fce00078e0077 */
.L_x_734:
[----:B------:R-:W-:Y:S05]  /*dd10*/  BSYNC.RECONVERGENT B0 ;  /* 0x0000000000007941 */ /* 0x000fea0003800200 */
.L_x_732:
        /* <DEDUP_REMOVED lines=9> */
.L_x_736:
[----:B------:R-:W-:Y:S02]  /*ddb0*/  IMAD.MOV.U32 R119, RZ, RZ, R52 ;  /* 0x000000ffff777224 */ /* 0x000fe400078e0034 */
[----:B------:R-:W-:Y:S02]  /*ddc0*/  IMAD.MOV.U32 R50, RZ, RZ, R117 ;  /* 0x000000ffff327224 */ /* 0x000fe400078e0075 */
[----:B------:R-:W-:Y:S02]  /*ddd0*/  IMAD.MOV.U32 R52, RZ, RZ, R53 ;  /* 0x000000ffff347224 */ /* 0x000fe400078e0035 */
[----:B------:R-:W-:-:S07]  /*dde0*/  IMAD.MOV.U32 R117, RZ, RZ, R118 ;  /* 0x000000ffff757224 */ /* 0x000fce00078e0076 */
.L_x_737:
[----:B------:R-:W-:Y:S05]  /*ddf0*/  BSYNC.RECONVERGENT B0 ;  /* 0x0000000000007941 */ /* 0x000fea0003800200 */
.L_x_735:
        /* <DEDUP_REMOVED lines=9> */
.L_x_739:
[----:B------:R-:W-:Y:S02]  /*de90*/  IMAD.MOV.U32 R118, RZ, RZ, R55 ;  /* 0x000000ffff767224 */ /* 0x000fe400078e0037 */
[----:B------:R-:W-:Y:S02]  /*dea0*/  IMAD.MOV.U32 R53, RZ, RZ, R116 ;  /* 0x000000ffff357224 */ /* 0x000fe400078e0074 */
[----:B------:R-:W-:Y:S02]  /*deb0*/  IMAD.MOV.U32 R55, RZ, RZ, R52 ;  /* 0x000000ffff377224 */ /* 0x000fe400078e0034 */
[----:B------:R-:W-:-:S07]  /*dec0*/  IMAD.MOV.U32 R116, RZ, RZ, R117 ;  /* 0x000000ffff747224 */ /* 0x000fce00078e0075 */
.L_x_740:
[----:B------:R-:W-:Y:S05]  /*ded0*/  BSYNC.RECONVERGENT B0 ;  /* 0x0000000000007941 */ /* 0x000fea0003800200 */
.L_x_738:
        /* <DEDUP_REMOVED lines=9> */
.L_x_742:
[----:B------:R-:W-:Y:S02]  /*df70*/  IMAD.MOV.U32 R117, RZ, RZ, R54 ;  /* 0x000000ffff757224 */ /* 0x000fe400078e0036 */
[----:B------:R-:W-:Y:S02]  /*df80*/  IMAD.MOV.U32 R52, RZ, RZ, R115 ;  /* 0x000000ffff347224 */ /* 0x000fe400078e0073 */
[----:B------:R-:W-:Y:S02]  /*df90*/  IMAD.MOV.U32 R54, RZ, RZ, R55 ;  /* 0x000000ffff367224 */ /* 0x000fe400078e0037 */
[----:B------:R-:W-:-:S07]  /*dfa0*/  IMAD.MOV.U32 R115, RZ, RZ, R116 ;  /* 0x000000ffff737224 */ /* 0x000fce00078e0074 */
.L_x_743:
[----:B------:R-:W-:Y:S05]  /*dfb0*/  BSYNC.RECONVERGENT B0 ;  /* 0x0000000000007941 */ /* 0x000fea0003800200 */
.L_x_741:
        /* <DEDUP_REMOVED lines=9> */
.L_x_745:
[----:B------:R-:W-:Y:S02]  /*e050*/  IMAD.MOV.U32 R116, RZ, RZ, R57 ;  /* 0x000000ffff747224 */ /* 0x000fe400078e0039 */
[----:B------:R-:W-:Y:S02]  /*e060*/  IMAD.MOV.U32 R55, RZ, RZ, R114 ;  /* 0x000000ffff377224 */ /* 0x000fe400078e0072 */
[----:B------:R-:W-:Y:S02]  /*e070*/  IMAD.MOV.U32 R57, RZ, RZ, R54 ;  /* 0x000000ffff397224 */ /* 0x000fe400078e0036 */
[----:B------:R-:W-:-:S07]  /*e080*/  IMAD.MOV.U32 R114, RZ, RZ, R115 ;  /* 0x000000ffff727224 */ /* 0x000fce00078e0073 */
.L_x_746:
[----:B------:R-:W-:Y:S05]  /*e090*/  BSYNC.RECONVERGENT B0 ;  /* 0x0000000000007941 */ /* 0x000fea0003800200 */
.L_x_744:
        /* <DEDUP_REMOVED lines=9> */
.L_x_748:
[----:B------:R-:W-:Y:S02]  /*e130*/  IMAD.MOV.U32 R115, RZ, RZ, R56 ;  /* 0x000000ffff737224 */ /* 0x000fe400078e0038 */
[----:B------:R-:W-:Y:S02]  /*e140*/  IMAD.MOV.U32 R54, RZ, RZ, R113 ;  /* 0x000000ffff367224 */ /* 0x000fe400078e0071 */
[----:B------:R-:W-:Y:S02]  /*e150*/  IMAD.MOV.U32 R56, RZ, RZ, R57 ;  /* 0x000000ffff387224 */ /* 0x000fe400078e0039 */
[----:B------:R-:W-:-:S07]  /*e160*/  IMAD.MOV.U32 R113, RZ, RZ, R114 ;  /* 0x000000ffff717224 */ /* 0x000fce00078e0072 */
.L_x_749:
[----:B------:R-:W-:Y:S05]  /*e170*/  BSYNC.RECONVERGENT B0 ;  /* 0x0000000000007941 */ /* 0x000fea0003800200 */
.L_x_747:
        /* <DEDUP_REMOVED lines=9> */
.L_x_751:
[----:B------:R-:W-:Y:S02]  /*e210*/  IMAD.MOV.U32 R114, RZ, RZ, R59 ;  /* 0x000000ffff727224 */ /* 0x000fe400078e003b */
[----:B------:R-:W-:Y:S02]  /*e220*/  IMAD.MOV.U32 R57, RZ, RZ, R112 ;  /* 0x000000ffff397224 */ /* 0x000fe400078e0070 */
[----:B------:R-:W-:Y:S02]  /*e230*/  IMAD.MOV.U32 R59, RZ, RZ, R56 ;  /* 0x000000ffff3b7224 */ /* 0x000fe400078e0038 */
[----:B------:R-:W-:-:S07]  /*e240*/  IMAD.MOV.U32 R112, RZ, RZ, R113 ;  /* 0x000000ffff707224 */ /* 0x000fce00078e0071 */
.L_x_752:
[----:B------:R-:W-:Y:S05]  /*e250*/  BSYNC.RECONVERGENT B0 ;  /* 0x0000000000007941 */ /* 0x000fea0003800200 */
.L_x_750:
        /* <DEDUP_REMOVED lines=9> */
.L_x_754:
[----:B------:R-:W-:Y:S02]  /*e2f0*/  IMAD.MOV.U32 R113, RZ, RZ, R58 ;  /* 0x000000ffff717224 */ /* 0x000fe400078e003a */
[----:B------:R-:W-:Y:S02]  /*e300*/  IMAD.MOV.U32 R56, RZ, RZ, R111 ;  /* 0x000000ffff387224 */ /* 0x000fe400078e006f */
[----:B------:R-:W-:Y:S02]  /*e310*/  IMAD.MOV.U32 R58, RZ, RZ, R59 ;  /* 0x000000ffff3a7224 */ /* 0x000fe400078e003b */
[----:B------:R-:W-:-:S07]  /*e320*/  IMAD.MOV.U32 R111, RZ, RZ, R112 ;  /* 0x000000ffff6f7224 */ /* 0x000fce00078e0070 */
.L_x_755:
[----:B------:R-:W-:Y:S05]  /*e330*/  BSYNC.RECONVERGENT B0 ;  /* 0x0000000000007941 */ /* 0x000fea0003800200 */
.L_x_753:
        /* <DEDUP_REMOVED lines=9> */
.L_x_757:
[----:B------:R-:W-:Y:S02]  /*e3d0*/  IMAD.MOV.U32 R112, RZ, RZ, R61 ;  /* 0x000000ffff707224 */ /* 0x000fe400078e003d */
[----:B------:R-:W-:Y:S02]  /*e3e0*/  IMAD.MOV.U32 R59, RZ, RZ, R110 ;  /* 0x000000ffff3b7224 */ /* 0x000fe400078e006e */
[----:B------:R-:W-:Y:S02]  /*e3f0*/  IMAD.MOV.U32 R61, RZ, RZ, R58 ;  /* 0x000000ffff3d7224 */ /* 0x000fe400078e003a */
[----:B------:R-:W-:-:S07]  /*e400*/  IMAD.MOV.U32 R110, RZ, RZ, R111 ;  /* 0x000000ffff6e7224 */ /* 0x000fce00078e006f */
.L_x_758:
[----:B------:R-:W-:Y:S05]  /*e410*/  BSYNC.RECONVERGENT B0 ;  /* 0x0000000000007941 */ /* 0x000fea0003800200 */
.L_x_756:
        /* <DEDUP_REMOVED lines=9> */
.L_x_760:
[----:B------:R-:W-:Y:S02]  /*e4b0*/  IMAD.MOV.U32 R111, RZ, RZ, R60 ;  /* 0x000000ffff6f7224 */ /* 0x000fe400078e003c */
[----:B------:R-:W-:Y:S02]  /*e4c0*/  IMAD.MOV.U32 R58, RZ, RZ, R109 ;  /* 0x000000ffff3a7224 */ /* 0x000fe400078e006d */
[----:B------:R-:W-:Y:S02]  /*e4d0*/  IMAD.MOV.U32 R60, RZ, RZ, R61 ;  /* 0x000000ffff3c7224 */ /* 0x000fe400078e003d */
[----:B------:R-:W-:-:S07]  /*e4e0*/  IMAD.MOV.U32 R109, RZ, RZ, R110 ;  /* 0x000000ffff6d7224 */ /* 0x000fce00078e006e */
.L_x_761:
[----:B------:R-:W-:Y:S05]  /*e4f0*/  BSYNC.RECONVERGENT B0 ;  /* 0x0000000000007941 */ /* 0x000fea0003800200 */
.L_x_759:
        /* <DEDUP_REMOVED lines=9> */
.L_x_763:
[----:B------:R-:W-:Y:S02]  /*e590*/  IMAD.MOV.U32 R110, RZ, RZ, R63 ;  /* 0x000000ffff6e7224 */ /* 0x000fe400078e003f */
[----:B------:R-:W-:Y:S02]  /*e5a0*/  IMAD.MOV.U32 R61, RZ, RZ, R108 ;  /* 0x000000ffff3d7224 */ /* 0x000fe400078e006c */
[----:B------:R-:W-:Y:S02]  /*e5b0*/  IMAD.MOV.U32 R63, RZ, RZ, R60 ;  /* 0x000000ffff3f7224 */ /* 0x000fe400078e003c */
[----:B------:R-:W-:-:S07]  /*e5c0*/  IMAD.MOV.U32 R108, RZ, RZ, R109 ;  /* 0x000000ffff6c7224 */ /* 0x000fce00078e006d */
.L_x_764:
[----:B------:R-:W-:Y:S05]  /*e5d0*/  BSYNC.RECONVERGENT B0 ;  /* 0x0000000000007941 */ /* 0x000fea0003800200 */
.L_x_762:
        /* <DEDUP_REMOVED lines=9> */
.L_x_766:
[----:B------:R-:W-:Y:S02]  /*e670*/  IMAD.MOV.U32 R109, RZ, RZ, R62 ;  /* 0x000000ffff6d7224 */ /* 0x000fe400078e003e */
[----:B------:R-:W-:Y:S02]  /*e680*/  IMAD.MOV.U32 R60, RZ, RZ, R107 ;  /* 0x000000ffff3c7224 */ /* 0x000fe400078e006b */
[----:B------:R-:W-:Y:S02]  /*e690*/  IMAD.MOV.U32 R62, RZ, RZ, R63 ;  /* 0x000000ffff3e7224 */ /* 0x000fe400078e003f */
[----:B------:R-:W-:-:S07]  /*e6a0*/  IMAD.MOV.U32 R107, RZ, RZ, R108 ;  /* 0x000000ffff6b7224 */ /* 0x000fce00078e006c */
.L_x_767:
[----:B------:R-:W-:Y:S05]  /*e6b0*/  BSYNC.RECONVERGENT B0 ;  /* 0x0000000000007941 */ /* 0x000fea0003800200 */
.L_x_765:
        /* <DEDUP_REMOVED lines=9> */
.L_x_769:
[----:B------:R-:W-:Y:S02]  /*e750*/  IMAD.MOV.U32 R108, RZ, RZ, R37 ;  /* 0x000000ffff6c7224 */ /* 0x000fe400078e0025 */
[----:B------:R-:W-:Y:S02]  /*e760*/  IMAD.MOV.U32 R63, RZ, RZ, R98 ;  /* 0x000000ffff3f7224 */ /* 0x000fe400078e0062 */
[----:B------:R-:W-:Y:S02]  /*e770*/  IMAD.MOV.U32 R37, RZ, RZ, R62 ;  /* 0x000000ffff257224 */ /* 0x000fe400078e003e */
[----:B------:R-:W-:-:S07]  /*e780*/  IMAD.MOV.U32 R98, RZ, RZ, R107 ;  /* 0x000000ffff627224 */ /* 0x000fce00078e006b */
.L_x_770:
[----:B------:R-:W-:Y:S05]  /*e790*/  BSYNC.RECONVERGENT B0 ;  /* 0x0000000000007941 */ /* 0x000fea0003800200 */
.L_x_768:
        /* <DEDUP_REMOVED lines=18> */
.L_x_772:
[----:B------:R-:W-:Y:S01]  /*e8c0*/  IMAD.MOV.U32 R62, RZ, RZ, R105 ;  /* 0x000000ffff3e7224 */ /* 0x000fe200078e0069 */
[----:B------:R-:W-:Y:S01]  /*e8d0*/  MOV R105, R106 ;  /* 0x0000006a00697202 */ /* 0x000fe20000000f00 */
[----:B------:R-:W-:Y:S02]  /*e8e0*/  IMAD.MOV.U32 R107, RZ, RZ, R64 ;  /* 0x000000ffff6b7224 */ /* 0x000fe400078e0040 */
[----:B------:R-:W-:-:S07]  /*e8f0*/  IMAD.MOV.U32 R64, RZ, RZ, R65 ;  /* 0x000000ffff407224 */ /* 0x000fce00078e0041 */
.L_x_773:
[----:B------:R-:W-:Y:S05]  /*e900*/  BSYNC.RECONVERGENT B0 ;  /* 0x0000000000007941 */ /* 0x000fea0003800200 */
.L_x_771:
        /* <DEDUP_REMOVED lines=9> */
.L_x_775:
[----:B------:R-:W-:Y:S01]  /*e9a0*/  IMAD.MOV.U32 R65, RZ, RZ, R104 ;  /* 0x000000ffff417224 */ /* 0x000fe200078e0068 */
[----:B------:R-:W-:Y:S01]  /*e9b0*/  MOV R104, R105 ;  /* 0x0000006900687202 */ /* 0x000fe20000000f00 */
[----:B------:R-:W-:Y:S02]  /*e9c0*/  IMAD.MOV.U32 R106, RZ, RZ, R67 ;  /* 0x000000ffff6a7224 */ /* 0x000fe400078e0043 */
[----:B------:R-:W-:-:S07]  /*e9d0*/  IMAD.MOV.U32 R67, RZ, RZ, R64 ;  /* 0x000000ffff437224 */ /* 0x000fce00078e0040 */
.L_x_776:
[----:B------:R-:W-:Y:S05]  /*e9e0*/  BSYNC.RECONVERGENT B0 ;  /* 0x0000000000007941 */ /* 0x000fea0003800200 */
.L_x_774:
        /* <DEDUP_REMOVED lines=9> */
.L_x_778:
[----:B------:R-:W-:Y:S01]  /*ea80*/  IMAD.MOV.U32 R64, RZ, RZ, R103 ;  /* 0x000000ffff407224 */ /* 0x000fe200078e0067 */
[----:B------:R-:W-:Y:S01]  /*ea90*/  MOV R103, R104 ;  /* 0x0000006800677202 */ /* 0x000fe20000000f00 */
[----:B------:R-:W-:Y:S02]  /*eaa0*/  IMAD.MOV.U32 R105, RZ, RZ, R66 ;  /* 0x000000ffff697224 */ /* 0x000fe400078e0042 */
[----:B------:R-:W-:-:S07]  /*eab0*/  IMAD.MOV.U32 R66, RZ, RZ, R67 ;  /* 0x000000ffff427224 */ /* 0x000fce00078e0043 */
.L_x_779:
[----:B------:R-:W-:Y:S05]  /*eac0*/  BSYNC.RECONVERGENT B0 ;  /* 0x0000000000007941 */ /* 0x000fea0003800200 */
.L_x_777:
        /* <DEDUP_REMOVED lines=9> */
.L_x_781:
[----:B------:R-:W-:Y:S01]  /*eb60*/  IMAD.MOV.U32 R67, RZ, RZ, R102 ;  /* 0x000000ffff437224 */ /* 0x000fe200078e0066 */
[----:B------:R-:W-:Y:S01]  /*eb70*/  MOV R102, R103 ;  /* 0x0000006700667202 */ /* 0x000fe20000000f00 */
[----:B------:R-:W-:Y:S02]  /*eb80*/  IMAD.MOV.U32 R104, RZ, RZ, R69 ;  /* 0x000000ffff687224 */ /* 0x000fe400078e0045 */
[----:B------:R-:W-:-:S07]  /*eb90*/  IMAD.MOV.U32 R69, RZ, RZ, R66 ;  /* 0x000000ffff457224 */ /* 0x000fce00078e0042 */
.L_x_782:
[----:B------:R-:W-:Y:S05]  /*eba0*/  BSYNC.RECONVERGENT B0 ;  /* 0x0000000000007941 */ /* 0x000fea0003800200 */
.L_x_780:
        /* <DEDUP_REMOVED lines=9> */
.L_x_784:
[----:B------:R-:W-:Y:S01]  /*ec40*/  IMAD.MOV.U32 R66, RZ, RZ, R101 ;  /* 0x000000ffff427224 */ /* 0x000fe200078e0065 */
[----:B------:R-:W-:Y:S01]  /*ec50*/  MOV R101, R102 ;  /* 0x0000006600657202 */ /* 0x000fe20000000f00 */
[----:B------:R-:W-:Y:S02]  /*ec60*/  IMAD.MOV.U32 R103, RZ, RZ, R68 ;  /* 0x000000ffff677224 */ /* 0x000fe400078e0044 */
[----:B------:R-:W-:-:S07]  /*ec70*/  IMAD.MOV.U32 R68, RZ, RZ, R69 ;  /* 0x000000ffff447224 */ /* 0x000fce00078e0045 */
.L_x_785:
[----:B------:R-:W-:Y:S05]  /*ec80*/  BSYNC.RECONVERGENT B0 ;  /* 0x0000000000007941 */ /* 0x000fea0003800200 */
.L_x_783:
        /* <DEDUP_REMOVED lines=9> */
.L_x_787:
[----:B------:R-:W-:Y:S01]  /*ed20*/  IMAD.MOV.U32 R69, RZ, RZ, R100 ;  /* 0x000000ffff457224 */ /* 0x000fe200078e0064 */
[----:B------:R-:W-:Y:S01]  /*ed30*/  MOV R100, R101 ;  /* 0x0000006500647202 */ /* 0x000fe20000000f00 */
[----:B------:R-:W-:Y:S02]  /*ed40*/  IMAD.MOV.U32 R102, RZ, RZ, R71 ;  /* 0x000000ffff667224 */ /* 0x000fe400078e0047 */
[----:B------:R-:W-:-:S07]  /*ed50*/  IMAD.MOV.U32 R71, RZ, RZ, R68 ;  /* 0x000000ffff477224 */ /* 0x000fce00078e0044 */
.L_x_788:
[----:B------:R-:W-:Y:S05]  /*ed60*/  BSYNC.RECONVERGENT B0 ;  /* 0x0000000000007941 */ /* 0x000fea0003800200 */
.L_x_786:
        /* <DEDUP_REMOVED lines=9> */
.L_x_790:
[----:B------:R-:W-:Y:S01]  /*ee00*/  IMAD.MOV.U32 R68, RZ, RZ, R99 ;  /* 0x000000ffff447224 */ /* 0x000fe200078e0063 */
[----:B------:R-:W-:Y:S01]  /*ee10*/  MOV R99, R100 ;  /* 0x0000006400637202 */ /* 0x000fe20000000f00 */
[----:B------:R-:W-:Y:S02]  /*ee20*/  IMAD.MOV.U32 R101, RZ, RZ, R70 ;  /* 0x000000ffff657224 */ /* 0x000fe400078e0046 */
[----:B------:R-:W-:-:S07]  /*ee30*/  IMAD.MOV.U32 R70, RZ, RZ, R71 ;  /* 0x000000ffff467224 */ /* 0x000fce00078e0047 */
.L_x_791:
[----:B------:R-:W-:Y:S05]  /*ee40*/  BSYNC.RECONVERGENT B0 ;  /* 0x0000000000007941 */ /* 0x000fea0003800200 */
.L_x_789:
        /* <DEDUP_REMOVED lines=9> */
.L_x_793:
[----:B------:R-:W-:Y:S01]  /*eee0*/  IMAD.MOV.U32 R71, RZ, RZ, R96 ;  /* 0x000000ffff477224 */ /* 0x000fe200078e0060 */
[----:B------:R-:W-:Y:S01]  /*eef0*/  MOV R96, R99 ;  /* 0x0000006300607202 */ /* 0x000fe20000000f00 */
[----:B------:R-:W-:Y:S02]  /*ef00*/  IMAD.MOV.U32 R100, RZ, RZ, R73 ;  /* 0x000000ffff647224 */ /* 0x000fe400078e0049 */
[----:B------:R-:W-:-:S07]  /*ef10*/  IMAD.MOV.U32 R73, RZ, RZ, R70 ;  /* 0x000000ffff497224 */ /* 0x000fce00078e0046 */
.L_x_794:
[----:B------:R-:W-:Y:S05]  /*ef20*/  BSYNC.RECONVERGENT B0 ;  /* 0x0000000000007941 */ /* 0x000fea0003800200 */
.L_x_792:
        /* <DEDUP_REMOVED lines=9> */
.L_x_796:
[----:B------:R-:W-:Y:S01]  /*efc0*/  IMAD.MOV.U32 R70, RZ, RZ, R97 ;  /* 0x000000ffff467224 */ /* 0x000fe200078e0061 */
[----:B------:R-:W-:Y:S01]  /*efd0*/  MOV R97, R96 ;  /* 0x0000006000617202 */ /* 0x000fe20000000f00 */
[----:B------:R-:W-:Y:S02]  /*efe0*/  IMAD.MOV.U32 R99, RZ, RZ, R72 ;  /* 0x000000ffff637224 */ /* 0x000fe400078e0048 */
[----:B------:R-:W-:-:S07]  /*eff0*/  IMAD.MOV.U32 R72, RZ, RZ, R73 ;  /* 0x000000ffff487224 */ /* 0x000fce00078e0049 */
.L_x_797:
[----:B------:R-:W-:Y:S05]  /*f000*/  BSYNC.RECONVERGENT B0 ;  /* 0x0000000000007941 */ /* 0x000fea0003800200 */
.L_x_795:
        /* <DEDUP_REMOVED lines=9> */
.L_x_799:
[----:B------:R-:W-:Y:S01]  /*f0a0*/  IMAD.MOV.U32 R73, RZ, RZ, R94 ;  /* 0x000000ffff497224 */ /* 0x000fe200078e005e */
[----:B------:R-:W-:Y:S01]  /*f0b0*/  MOV R94, R97 ;  /* 0x00000061005e7202 */ /* 0x000fe20000000f00 */
[----:B------:R-:W-:Y:S02]  /*f0c0*/  IMAD.MOV.U32 R96, RZ, RZ, R75 ;  /* 0x000000ffff607224 */ /* 0x000fe400078e004b */
[----:B------:R-:W-:-:S07]  /*f0d0*/  IMAD.MOV.U32 R75, RZ, RZ, R72 ;  /* 0x000000ffff4b7224 */ /* 0x000fce00078e0048 */
.L_x_800:
[----:B------:R-:W-:Y:S05]  /*f0e0*/  BSYNC.RECONVERGENT B0 ;  /* 0x0000000000007941 */ /* 0x000fea0003800200 */
.L_x_798:
        /* <DEDUP_REMOVED lines=9> */
.L_x_802:
[----:B------:R-:W-:Y:S01]  /*f180*/  IMAD.MOV.U32 R72, RZ, RZ, R95 ;  /* 0x000000ffff487224 */ /* 0x000fe200078e005f */
[----:B------:R-:W-:Y:S01]  /*f190*/  MOV R95, R94 ;  /* 0x0000005e005f7202 */ /* 0x000fe20000000f00 */
[----:B------:R-:W-:Y:S02]  /*f1a0*/  IMAD.MOV.U32 R97, RZ, RZ, R74 ;  /* 0x000000ffff617224 */ /* 0x000fe400078e004a */
[----:B------:R-:W-:-:S07]  /*f1b0*/  IMAD.MOV.U32 R74, RZ, RZ, R75 ;  /* 0x000000ffff4a7224 */ /* 0x000fce00078e004b */
.L_x_803:
[----:B------:R-:W-:Y:S05]  /*f1c0*/  BSYNC.RECONVERGENT B0 ;  /* 0x0000000000007941 */ /* 0x000fea0003800200 */
.L_x_801:
        /* <DEDUP_REMOVED lines=9> */
.L_x_805:
[----:B------:R-:W-:Y:S01]  /*f260*/  IMAD.MOV.U32 R75, RZ, RZ, R92 ;  /* 0x000000ffff4b7224 */ /* 0x000fe200078e005c */
[----:B------:R-:W-:Y:S01]  /*f270*/  MOV R92, R95 ;  /* 0x0000005f005c7202 */ /* 0x000fe20000000f00 */
[----:B------:R-:W-:Y:S02]  /*f280*/  IMAD.MOV.U32 R94, RZ, RZ, R77 ;  /* 0x000000ffff5e7224 */ /* 0x000fe400078e004d */
[----:B------:R-:W-:-:S07]  /*f290*/  IMAD.MOV.U32 R77, RZ, RZ, R74 ;  /* 0x000000ffff4d7224 */ /* 0x000fce00078e004a */
.L_x_806:
[----:B------:R-:W-:Y:S05]  /*f2a0*/  BSYNC.RECONVERGENT B0 ;  /* 0x0000000000007941 */ /* 0x000fea0003800200 */
.L_x_804:
        /* <DEDUP_REMOVED lines=9> */
.L_x_808:
[----:B------:R-:W-:Y:S01]  /*f340*/  IMAD.MOV.U32 R74, RZ, RZ, R93 ;  /* 0x000000ffff4a7224 */ /* 0x000fe200078e005d */
[----:B------:R-:W-:Y:S01]  /*f350*/  MOV R93, R92 ;  /* 0x0000005c005d7202 */ /* 0x000fe20000000f00 */
[----:B------:R-:W-:Y:S02]  /*f360*/  IMAD.MOV.U32 R95, RZ, RZ, R76 ;  /* 0x000000ffff5f7224 */ /* 0x000fe400078e004c */
[----:B------:R-:W-:-:S07]  /*f370*/  IMAD.MOV.U32 R76, RZ, RZ, R77 ;  /* 0x000000ffff4c7224 */ /* 0x000fce00078e004d */
.L_x_809:
[----:B------:R-:W-:Y:S05]  /*f380*/  BSYNC.RECONVERGENT B0 ;  /* 0x0000000000007941 */ /* 0x000fea0003800200 */
.L_x_807:
        /* <DEDUP_REMOVED lines=9> */
.L_x_811:
[----:B------:R-:W-:Y:S01]  /*f420*/  IMAD.MOV.U32 R77, RZ, RZ, R90 ;  /* 0x000000ffff4d7224 */ /* 0x000fe200078e005a */
[----:B------:R-:W-:Y:S01]  /*f430*/  MOV R90, R93 ;  /* 0x0000005d005a7202 */ /* 0x000fe20000000f00 */
[----:B------:R-:W-:Y:S02]  /*f440*/  IMAD.MOV.U32 R92, RZ, RZ, R79 ;  /* 0x000000ffff5c7224 */ /* 0x000fe400078e004f */
[----:B------:R-:W-:-:S07]  /*f450*/  IMAD.MOV.U32 R79, RZ, RZ, R76 ;  /* 0x000000ffff4f7224 */ /* 0x000fce00078e004c */
.L_x_812:
[----:B------:R-:W-:Y:S05]  /*f460*/  BSYNC.RECONVERGENT B0 ;  /* 0x0000000000007941 */ /* 0x000fea0003800200 */
.L_x_810:
        /* <DEDUP_REMOVED lines=9> */
.L_x_814:
[----:B------:R-:W-:Y:S01]  /*f500*/  IMAD.MOV.U32 R76, RZ, RZ, R91 ;  /* 0x000000ffff4c7224 */ /* 0x000fe200078e005b */
[----:B------:R-:W-:Y:S01]  /*f510*/  MOV R91, R90 ;  /* 0x0000005a005b7202 */ /* 0x000fe20000000f00 */
[----:B------:R-:W-:Y:S02]  /*f520*/  IMAD.MOV.U32 R93, RZ, RZ, R78 ;  /* 0x000000ffff5d7224 */ /* 0x000fe400078e004e */
[----:B------:R-:W-:-:S07]  /*f530*/  IMAD.MOV.U32 R78, RZ, RZ, R79 ;  /* 0x000000ffff4e7224 */ /* 0x000fce00078e004f */
.L_x_815:
[----:B------:R-:W-:Y:S05]  /*f540*/  BSYNC.RECONVERGENT B0 ;  /* 0x0000000000007941 */ /* 0x000fea0003800200 */
.L_x_813:
        /* <DEDUP_REMOVED lines=9> */
.L_x_817:
[----:B------:R-:W-:Y:S01]  /*f5e0*/  IMAD.MOV.U32 R79, RZ, RZ, R88 ;  /* 0x000000ffff4f7224 */ /* 0x000fe200078e0058 */
[----:B------:R-:W-:Y:S01]  /*f5f0*/  MOV R88, R91 ;  /* 0x0000005b00587202 */ /* 0x000fe20000000f00 */
[----:B------:R-:W-:Y:S02]  /*f600*/  IMAD.MOV.U32 R90, RZ, RZ, R81 ;  /* 0x000000ffff5a7224 */ /* 0x000fe400078e0051 */
[----:B------:R-:W-:-:S07]  /*f610*/  IMAD.MOV.U32 R81, RZ, RZ, R78 ;  /* 0x000000ffff517224 */ /* 0x000fce00078e004e */
.L_x_818:
[----:B------:R-:W-:Y:S05]  /*f620*/  BSYNC.RECONVERGENT B0 ;  /* 0x0000000000007941 */ /* 0x000fea0003800200 */
.L_x_816:
        /* <DEDUP_REMOVED lines=9> */
.L_x_820:
[----:B------:R-:W-:Y:S01]  /*f6c0*/  IMAD.MOV.U32 R78, RZ, RZ, R89 ;  /* 0x000000ffff4e7224 */ /* 0x000fe200078e0059 */
[----:B------:R-:W-:Y:S01]  /*f6d0*/  MOV R89, R88 ;  /* 0x0000005800597202 */ /* 0x000fe20000000f00 */
[----:B------:R-:W-:Y:S02]  /*f6e0*/  IMAD.MOV.U32 R91, RZ, RZ, R80 ;  /* 0x000000ffff5b7224 */ /* 0x000fe400078e0050 */
[----:B------:R-:W-:-:S07]  /*f6f0*/  IMAD.MOV.U32 R80, RZ, RZ, R81 ;  /* 0x000000ffff507224 */ /* 0x000fce00078e0051 */
.L_x_821:
[----:B------:R-:W-:Y:S05]  /*f700*/  BSYNC.RECONVERGENT B0 ;  /* 0x0000000000007941 */ /* 0x000fea0003800200 */
.L_x_819:
        /* <DEDUP_REMOVED lines=9> */
.L_x_823:
[----:B------:R-:W-:Y:S01]  /*f7a0*/  IMAD.MOV.U32 R81, RZ, RZ, R86 ;  /* 0x000000ffff517224 */ /* 0x000fe200078e0056 */
[----:B------:R-:W-:Y:S01]  /*f7b0*/  MOV R86, R89 ;  /* 0x0000005900567202 */ /* 0x000fe20000000f00 */
[----:B------:R-:W-:Y:S02]  /*f7c0*/  IMAD.MOV.U32 R88, RZ, RZ, R83 ;  /* 0x000000ffff587224 */ /* 0x000fe400078e0053 */
[----:B------:R-:W-:-:S07]  /*f7d0*/  IMAD.MOV.U32 R83, RZ, RZ, R80 ;  /* 0x000000ffff537224 */ /* 0x000fce00078e0050 */
.L_x_824:
[----:B------:R-:W-:Y:S05]  /*f7e0*/  BSYNC.RECONVERGENT B0 ;  /* 0x0000000000007941 */ /* 0x000fea0003800200 */
.L_x_822:
        /* <DEDUP_REMOVED lines=9> */
.L_x_826:
[----:B------:R-:W-:Y:S01]  /*f880*/  IMAD.MOV.U32 R80, RZ, RZ, R87 ;  /* 0x000000ffff507224 */ /* 0x000fe200078e0057 */
[----:B------:R-:W-:Y:S01]  /*f890*/  MOV R87, R86 ;  /* 0x0000005600577202 */ /* 0x000fe20000000f00 */
[----:B------:R-:W-:Y:S02]  /*f8a0*/  IMAD.MOV.U32 R89, RZ, RZ, R82 ;  /* 0x000000ffff597224 */ /* 0x000fe400078e0052 */
[----:B------:R-:W-:-:S07]  /*f8b0*/  IMAD.MOV.U32 R82, RZ, RZ, R83 ;  /* 0x000000ffff527224 */ /* 0x000fce00078e0053 */
.L_x_827:
[----:B------:R-:W-:Y:S05]  /*f8c0*/  BSYNC.RECONVERGENT B0 ;  /* 0x0000000000007941 */ /* 0x000fea0003800200 */
.L_x_825:
        /* <DEDUP_REMOVED lines=9> */
.L_x_829:
[----:B------:R-:W-:Y:S01]  /*f960*/  IMAD.MOV.U32 R83, RZ, RZ, R84 ;  /* 0x000000ffff537224 */ /* 0x000fe200078e0054 */
[----:B------:R-:W-:Y:S01]  /*f970*/  MOV R84, R87 ;  /* 0x0000005700547202 */ /* 0x000fe20000000f00 */
[----:B------:R-:W-:Y:S02]  /*f980*/  IMAD.MOV.U32 R86, RZ, RZ, R85 ;  /* 0x000000ffff567224 */ /* 0x000fe400078e0055 */
[----:B------:R-:W-:-:S07]  /*f990*/  IMAD.MOV.U32 R85, RZ, RZ, R82 ;  /* 0x000000ffff557224 */ /* 0x000fce00078e0052 */
.L_x_830:
[----:B------:R-:W-:Y:S05]  /*f9a0*/  BSYNC.RECONVERGENT B0 ;  /* 0x0000000000007941 */ /* 0x000fea0003800200 */
.L_x_828:
        /* <DEDUP_REMOVED lines=9> */
.L_x_832:
[----:B------:R-:W-:Y:S01]  /*fa40*/  IMAD.MOV.U32 R82, RZ, RZ, R35 ;  /* 0x000000ffff527224 */ /* 0x000fe200078e0023 */
[----:B------:R-:W-:Y:S01]  /*fa50*/  MOV R35, R84 ;  /* 0x0000005400237202 */ /* 0x000fe20000000f00 */
[----:B------:R-:W-:Y:S02]  /*fa60*/  IMAD.MOV.U32 R87, RZ, RZ, R34 ;  /* 0x000000ffff577224 */ /* 0x000fe400078e0022 */
[----:B------:R-:W-:-:S07]  /*fa70*/  IMAD.MOV.U32 R34, RZ, RZ, R85 ;  /* 0x000000ffff227224 */ /* 0x000fce00078e0055 */
.L_x_833:
[----:B------:R-:W-:Y:S05]  /*fa80*/  BSYNC.RECONVERGENT B0 ;  /* 0x0000000000007941 */ /* 0x000fea0003800200 */
.L_x_831:
        /* <DEDUP_REMOVED lines=9> */
.L_x_835:
[----:B------:R-:W-:Y:S01]  /*fb20*/  IMAD.MOV.U32 R85, RZ, RZ, R32 ;  /* 0x000000ffff557224 */ /* 0x000fe200078e0020 */
[----:B------:R-:W-:Y:S01]  /*fb30*/  MOV R32, R35 ;  /* 0x0000002300207202 */ /* 0x000fe20000000f00 */
[----:B------:R-:W-:Y:S02]  /*fb40*/  IMAD.MOV.U32 R84, RZ, RZ, R33 ;  /* 0x000000ffff547224 */ /* 0x000fe400078e0021 */
[----:B------:R-:W-:-:S07]  /*fb50*/  IMAD.MOV.U32 R33, RZ, RZ, R34 ;  /* 0x000000ffff217224 */ /* 0x000fce00078e0022 */
.L_x_836:
[----:B------:R-:W-:Y:S05]  /*fb60*/  BSYNC.RECONVERGENT B0 ;  /* 0x0000000000007941 */ /* 0x000fea0003800200 */
.L_x_834:
        /* <DEDUP_REMOVED lines=9> */
.L_x_838:
[----:B------:R-:W-:Y:S01]  /*fc00*/  IMAD.MOV.U32 R34, RZ, RZ, R31 ;  /* 0x000000ffff227224 */ /* 0x000fe200078e001f */
[----:B------:R-:W-:Y:S01]  /*fc10*/  MOV R31, R32 ;  /* 0x00000020001f7202 */ /* 0x000fe20000000f00 */
[----:B------:R-:W-:Y:S02]  /*fc20*/  IMAD.MOV.U32 R35, RZ, RZ, R30 ;  /* 0x000000ffff237224 */ /* 0x000fe400078e001e */
[----:B------:R-:W-:-:S07]  /*fc30*/  IMAD.MOV.U32 R30, RZ, RZ, R33 ;  /* 0x000000ffff1e7224 */ /* 0x000fce00078e0021 */
.L_x_839:
[----:B------:R-:W-:Y:S05]  /*fc40*/  BSYNC.RECONVERGENT B0 ;  /* 0x0000000000007941 */ /* 0x000fea0003800200 */
.L_x_837:
        /* <DEDUP_REMOVED lines=9> */
.L_x_841:
[----:B------:R-:W-:Y:S01]  /*fce0*/  IMAD.MOV.U32 R33, RZ, RZ, R28 ;  /* 0x000000ffff217224 */ /* 0x000fe200078e001c */
[----:B------:R-:W-:Y:S01]  /*fcf0*/  MOV R28, R31 ;  /* 0x0000001f001c7202 */ /* 0x000fe20000000f00 */
[----:B------:R-:W-:Y:S02]  /*fd00*/  IMAD.MOV.U32 R32, RZ, RZ, R29 ;  /* 0x000000ffff207224 */ /* 0x000fe400078e001d */
[----:B------:R-:W-:-:S07]  /*fd10*/  IMAD.MOV.U32 R29, RZ, RZ, R30 ;  /* 0x000000ffff1d7224 */ /* 0x000fce00078e001e */
.L_x_842:
[----:B------:R-:W-:Y:S05]  /*fd20*/  BSYNC.RECONVERGENT B0 ;  /* 0x0000000000007941 */ /* 0x000fea0003800200 */
.L_x_840:
        /* <DEDUP_REMOVED lines=9> */
.L_x_844:
[----:B------:R-:W-:Y:S01]  /*fdc0*/  IMAD.MOV.U32 R30, RZ, RZ, R27 ;  /* 0x000000ffff1e7224 */ /* 0x000fe200078e001b */
[----:B------:R-:W-:Y:S01]  /*fdd0*/  MOV R27, R28 ;  /* 0x0000001c001b7202 */ /* 0x000fe20000000f00 */
[----:B------:R-:W-:Y:S02]  /*fde0*/  IMAD.MOV.U32 R31, RZ, RZ, R26 ;  /* 0x000000ffff1f7224 */ /* 0x000fe400078e001a */
[----:B------:R-:W-:-:S07]  /*fdf0*/  IMAD.MOV.U32 R26, RZ, RZ, R29 ;  /* 0x000000ffff1a7224 */ /* 0x000fce00078e001d */
.L_x_845:
[----:B------:R-:W-:Y:S05]  /*fe00*/  BSYNC.RECONVERGENT B0 ;  /* 0x0000000000007941 */ /* 0x000fea0003800200 */
.L_x_843:
        /* <DEDUP_REMOVED lines=9> */
.L_x_847:
[----:B------:R-:W-:Y:S01]  /*fea0*/  IMAD.MOV.U32 R29, RZ, RZ, R24 ;  /* 0x000000ffff1d7224 */ /* 0x000fe200078e0018 */
[----:B------:R-:W-:Y:S01]  /*feb0*/  MOV R24, R27 ;  /* 0x0000001b00187202 */ /* 0x000fe20000000f00 */
[----:B------:R-:W-:Y:S02]  /*fec0*/  IMAD.MOV.U32 R28, RZ, RZ, R25 ;  /* 0x000000ffff1c7224 */ /* 0x000fe400078e0019 */
[----:B------:R-:W-:-:S07]  /*fed0*/  IMAD.MOV.U32 R25, RZ, RZ, R26 ;  /* 0x000000ffff197224 */ /* 0x000fce00078e001a */
.L_x_848:
[----:B------:R-:W-:Y:S05]  /*fee0*/  BSYNC.RECONVERGENT B0 ;  /* 0x0000000000007941 */ /* 0x000fea0003800200 */
.L_x_846:
        /* <DEDUP_REMOVED lines=9> */
.L_x_850:
[----:B------:R-:W-:Y:S01]  /*ff80*/  IMAD.MOV.U32 R26, RZ, RZ, R23 ;  /* 0x000000ffff1a7224 */ /* 0x000fe200078e0017 */
[----:B------:R-:W-:Y:S01]  /*ff90*/  MOV R23, R24 ;  /* 0x0000001800177202 */ /* 0x000fe20000000f00 */
[----:B------:R-:W-:Y:S02]  /*ffa0*/  IMAD.MOV.U32 R27, RZ, RZ, R22 ;  /* 0x000000ffff1b7224 */ /* 0x000fe400078e0016 */
[----:B------:R-:W-:-:S07]  /*ffb0*/  IMAD.MOV.U32 R22, RZ, RZ, R25 ;  /* 0x000000ffff167224 */ /* 0x000fce00078e0019 */
.L_x_851:
[----:B------:R-:W-:Y:S05]  /*ffc0*/  BSYNC.RECONVERGENT B0 ;  /* 0x0000000000007941 */ /* 0x000fea0003800200 */
.L_x_849:
        /* <DEDUP_REMOVED lines=9> */
.L_x_853:
[----:B------:R-:W-:Y:S01]  /*10060*/  IMAD.MOV.U32 R25, RZ, RZ, R20 ;  /* 0x000000ffff197224 */ /* 0x000fe200078e0014 */
[----:B------:R-:W-:Y:S01]  /*10070*/  MOV R20, R23 ;  /* 0x0000001700147202 */ /* 0x000fe20000000f00 */
[----:B------:R-:W-:Y:S02]  /*10080*/  IMAD.MOV.U32 R24, RZ, RZ, R21 ;  /* 0x000000ffff187224 */ /* 0x000fe400078e0015 */
[----:B------:R-:W-:-:S07]  /*10090*/  IMAD.MOV.U32 R21, RZ, RZ, R22 ;  /* 0x000000ffff157224 */ /* 0x000fce00078e0016 */
.L_x_854:
[----:B------:R-:W-:Y:S05]  /*100a0*/  BSYNC.RECONVERGENT B0 ;  /* 0x0000000000007941 */ /* 0x000fea0003800200 */
.L_x_852:
        /* <DEDUP_REMOVED lines=9> */
.L_x_856:
[----:B------:R-:W-:Y:S01]  /*10140*/  IMAD.MOV.U32 R22, RZ, RZ, R19 ;  /* 0x000000ffff167224 */ /* 0x000fe200078e0013 */
[----:B------:R-:W-:Y:S01]  /*10150*/  MOV R19, R20 ;  /* 0x0000001400137202 */ /* 0x000fe20000000f00 */
[----:B------:R-:W-:Y:S02]  /*10160*/  IMAD.MOV.U32 R23, RZ, RZ, R18 ;  /* 0x000000ffff177224 */ /* 0x000fe400078e0012 */
[----:B------:R-:W-:-:S07]  /*10170*/  IMAD.MOV.U32 R18, RZ, RZ, R21 ;  /* 0x000000ffff127224 */ /* 0x000fce00078e0015 */
.L_x_857:
[----:B------:R-:W-:Y:S05]  /*10180*/  BSYNC.RECONVERGENT B0 ;  /* 0x0000000000007941 */ /* 0x000fea0003800200 */
.L_x_855:
        /* <DEDUP_REMOVED lines=9> */
.L_x_859:
[----:B------:R-:W-:Y:S01]  /*10220*/  IMAD.MOV.U32 R21, RZ, RZ, R16 ;  /* 0x000000ffff157224 */ /* 0x000fe200078e0010 */
[----:B------:R-:W-:Y:S01]  /*10230*/  MOV R16, R19 ;  /* 0x0000001300107202 */ /* 0x000fe20000000f00 */
[----:B------:R-:W-:Y:S02]  /*10240*/  IMAD.MOV.U32 R20, RZ, RZ, R17 ;  /* 0x000000ffff147224 */ /* 0x000fe400078e0011 */
[----:B------:R-:W-:-:S07]  /*10250*/  IMAD.MOV.U32 R17, RZ, RZ, R18 ;  /* 0x000000ffff117224 */ /* 0x000fce00078e0012 */
.L_x_860:
[----:B------:R-:W-:Y:S05]  /*10260*/  BSYNC.RECONVERGENT B0 ;  /* 0x0000000000007941 */ /* 0x000fea0003800200 */
.L_x_858:
        /* <DEDUP_REMOVED lines=9> */
.L_x_862:
[----:B------:R-:W-:Y:S01]  /*10300*/  IMAD.MOV.U32 R18, RZ, RZ, R15 ;  /* 0x000000ffff127224 */ /* 0x000fe200078e000f */
[----:B------:R-:W-:Y:S01]  /*10310*/  MOV R15, R16 ;  /* 0x00000010000f7202 */ /* 0x000fe20000000f00 */
[----:B------:R-:W-:Y:S02]  /*10320*/  IMAD.MOV.U32 R19, RZ, RZ, R14 ;  /* 0x000000ffff137224 */ /* 0x000fe400078e000e */
[----:B------:R-:W-:-:S07]  /*10330*/  IMAD.MOV.U32 R14, RZ, RZ, R17 ;  /* 0x000000ffff0e7224 */ /* 0x000fce00078e0011 */
.L_x_863:
[----:B------:R-:W-:Y:S05]  /*10340*/  BSYNC.RECONVERGENT B0 ;  /* 0x0000000000007941 */ /* 0x000fea0003800200 */
.L_x_861:
        /* <DEDUP_REMOVED lines=9> */
.L_x_865:
[----:B------:R-:W-:Y:S01]  /*103e0*/  IMAD.MOV.U32 R17, RZ, RZ, R0 ;  /* 0x000000ffff117224 */ /* 0x000fe200078e0000 */
[----:B------:R-:W-:Y:S01]  /*103f0*/  MOV R0, R15 ;  /* 0x0000000f00007202 */ /* 0x000fe20000000f00 */
[----:B------:R-:W-:Y:S02]  /*10400*/  IMAD.MOV.U32 R16, RZ, RZ, R13 ;  /* 0x000000ffff107224 */ /* 0x000fe400078e000d */
[----:B------:R-:W-:-:S07]  /*10410*/  IMAD.MOV.U32 R13, RZ, RZ, R14 ;  /* 0x000000ffff0d7224 */ /* 0x000fce00078e000e */
.L_x_866:
[----:B------:R-:W-:Y:S05]  /*10420*/  BSYNC.RECONVERGENT B0 ;  /* 0x0000000000007941 */ /* 0x000fea0003800200 */
.L_x_864:
        /* <DEDUP_REMOVED lines=9> */
.L_x_868:
[----:B------:R-:W-:Y:S01]  /*104c0*/  IMAD.MOV.U32 R14, RZ, RZ, R11 ;  /* 0x000000ffff0e7224 */ /* 0x000fe200078e000b */
[----:B------:R-:W-:Y:S01]  /*104d0*/  MOV R11, R0 ;  /* 0x00000000000b7202 */ /* 0x000fe20000000f00 */
[----:B------:R-:W-:Y:S02]  /*104e0*/  IMAD.MOV.U32 R15, RZ, RZ, R12 ;  /* 0x000000ffff0f7224 */ /* 0x000fe400078e000c */
[----:B------:R-:W-:-:S07]  /*104f0*/  IMAD.MOV.U32 R12, RZ, RZ, R13 ;  /* 0x000000ffff0c7224 */ /* 0x000fce00078e000d */
.L_x_869:
[----:B------:R-:W-:Y:S05]  /*10500*/  BSYNC.RECONVERGENT B0 ;  /* 0x0000000000007941 */ /* 0x000fea0003800200 */
.L_x_867:
        /* <DEDUP_REMOVED lines=9> */
.L_x_871:
[----:B------:R-:W-:Y:S01]  /*105a0*/  IMAD.MOV.U32 R13, RZ, RZ, R10 ;  /* 0x000000ffff0d7224 */ /* 0x000fe200078e000a */
[----:B------:R-:W-:Y:S01]  /*105b0*/  MOV R10, R11 ;  /* 0x0000000b000a7202 */ /* 0x000fe20000000f00 */
[----:B------:R-:W-:Y:S02]  /*105c0*/  IMAD.MOV.U32 R0, RZ, RZ, R9 ;  /* 0x000000ffff007224 */ /* 0x000fe400078e0009 */
[----:B------:R-:W-:-:S07]  /*105d0*/  IMAD.MOV.U32 R9, RZ, RZ, R12 ;  /* 0x000000ffff097224 */ /* 0x000fce00078e000c */
.L_x_872:
[----:B------:R-:W-:Y:S05]  /*105e0*/  BSYNC.RECONVERGENT B0 ;  /* 0x0000000000007941 */ /* 0x000fea0003800200 */
.L_x_870:
        /* <DEDUP_REMOVED lines=9> */
.L_x_874:
[----:B------:R-:W-:Y:S01]  /*10680*/  IMAD.MOV.U32 R12, RZ, RZ, R7 ;  /* 0x000000ffff0c7224 */ /* 0x000fe200078e0007 */
[----:B------:R-:W-:Y:S01]  /*10690*/  MOV R7, R10 ;  /* 0x0000000a00077202 */ /* 0x000fe20000000f00 */
[----:B------:R-:W-:Y:S02]  /*106a0*/  IMAD.MOV.U32 R11, RZ, RZ, R8 ;  /* 0x000000ffff0b7224 */ /* 0x000fe400078e0008 */
[----:B------:R-:W-:-:S07]  /*106b0*/  IMAD.MOV.U32 R8, RZ, RZ, R9 ;  /* 0x000000ffff087224 */ /* 0x000fce00078e0009 */
.L_x_875:
[----:B------:R-:W-:Y:S05]  /*106c0*/  BSYNC.RECONVERGENT B0 ;  /* 0x0000000000007941 */ /* 0x000fea0003800200 */
.L_x_873:
        /* <DEDUP_REMOVED lines=9> */
.L_x_877:
[----:B------:R-:W-:Y:S01]  /*10760*/  IMAD.MOV.U32 R9, RZ, RZ, R134 ;  /* 0x000000ffff097224 */ /* 0x000fe200078e0086 */
[----:B------:R-:W-:Y:S01]  /*10770*/  MOV R134, R7 ;  /* 0x0000000700867202 */ /* 0x000fe20000000f00 */
[----:B------:R-:W-:Y:S02]  /*10780*/  IMAD.MOV.U32 R10, RZ, RZ, R135 ;  /* 0x000000ffff0a7224 */ /* 0x000fe400078e0087 */
[----:B------:R-:W-:-:S07]  /*10790*/  IMAD.MOV.U32 R135, RZ, RZ, R8 ;  /* 0x000000ffff877224 */ /* 0x000fce00078e0008 */
.L_x_878:
[----:B------:R-:W-:Y:S05]  /*107a0*/  BSYNC.RECONVERGENT B0 ;  /* 0x0000000000007941 */ /* 0x000fea0003800200 */
.L_x_876:
        /* <DEDUP_REMOVED lines=9> */
.L_x_880:
[----:B------:R-:W-:Y:S01]  /*10840*/  IMAD.MOV.U32 R8, RZ, RZ, R133 ;  /* 0x000000ffff087224 */ /* 0x000fe200078e0085 */
[----:B------:R-:W-:Y:S01]  /*10850*/  MOV R133, R134 ;  /* 0x0000008600857202 */ /* 0x000fe20000000f00 */
[----:B------:R-:W-:Y:S02]  /*10860*/  IMAD.MOV.U32 R7, RZ, RZ, R36 ;  /* 0x000000ffff077224 */ /* 0x000fe400078e0024 */
[----:B------:R-:W-:-:S07]  /*10870*/  IMAD.MOV.U32 R36, RZ, RZ, R135 ;  /* 0x000000ffff247224 */ /* 0x000fce00078e0087 */
.L_x_881:
[----:B------:R-:W-:Y:S05]  /*10880*/  BSYNC.RECONVERGENT B0 ;  /* 0x0000000000007941 */ /* 0x000fea0003800200 */
.L_x_879:
        /* <DEDUP_REMOVED lines=9> */
.L_x_883:
[----:B------:R-:W-:Y:S01]  /*10920*/  IMAD.MOV.U32 R135, RZ, RZ, R132 ;  /* 0x000000ffff877224 */ /* 0x000fe200078e0084 */
[----:B------:R-:W-:Y:S01]  /*10930*/  MOV R132, R133 ;  /* 0x0000008500847202 */ /* 0x000fe20000000f00 */
[----:B------:R-:W-:Y:S02]  /*10940*/  IMAD.MOV.U32 R134, RZ, RZ, R39 ;  /* 0x000000ffff867224 */ /* 0x000fe400078e0027 */
[----:B------:R-:W-:-:S07]  /*10950*/  IMAD.MOV.U32 R39, RZ, RZ, R36 ;  /* 0x000000ffff277224 */ /* 0x000fce00078e0024 */
.L_x_884:
[----:B------:R-:W-:Y:S05]  /*10960*/  BSYNC.RECONVERGENT B0 ;  /* 0x0000000000007941 */ /* 0x000fea0003800200 */
.L_x_882:
        /* <DEDUP_REMOVED lines=9> */
.L_x_886:
[----:B------:R-:W-:Y:S01]  /*10a00*/  IMAD.MOV.U32 R36, RZ, RZ, R131 ;  /* 0x000000ffff247224 */ /* 0x000fe200078e0083 */
[----:B------:R-:W-:Y:S01]  /*10a10*/  MOV R131, R132 ;  /* 0x0000008400837202 */ /* 0x000fe20000000f00 */
[----:B------:R-:W-:Y:S02]  /*10a20*/  IMAD.MOV.U32 R133, RZ, RZ, R38 ;  /* 0x000000ffff857224 */ /* 0x000fe400078e0026 */
[----:B------:R-:W-:-:S07]  /*10a30*/  IMAD.MOV.U32 R38, RZ, RZ, R39 ;  /* 0x000000ffff267224 */ /* 0x000fce00078e0027 */
.L_x_887:
[----:B------:R-:W-:Y:S05]  /*10a40*/  BSYNC.RECONVERGENT B0 ;  /* 0x0000000000007941 */ /* 0x000fea0003800200 */
.L_x_885:
        /* <DEDUP_REMOVED lines=9> */
.L_x_889:
[----:B------:R-:W-:Y:S01]  /*10ae0*/  IMAD.MOV.U32 R39, RZ, RZ, R130 ;  /* 0x000000ffff277224 */ /* 0x000fe200078e0082 */
[----:B------:R-:W-:Y:S01]  /*10af0*/  MOV R130, R131 ;  /* 0x0000008300827202 */ /* 0x000fe20000000f00 */
[----:B------:R-:W-:Y:S02]  /*10b00*/  IMAD.MOV.U32 R132, RZ, RZ, R41 ;  /* 0x000000ffff847224 */ /* 0x000fe400078e0029 */
[----:B------:R-:W-:-:S07]  /*10b10*/  IMAD.MOV.U32 R41, RZ, RZ, R38 ;  /* 0x000000ffff297224 */ /* 0x000fce00078e0026 */
.L_x_890:
[----:B------:R-:W-:Y:S05]  /*10b20*/  BSYNC.RECONVERGENT B0 ;  /* 0x0000000000007941 */ /* 0x000fea0003800200 */
.L_x_888:
        /* <DEDUP_REMOVED lines=9> */
.L_x_892:
[----:B------:R-:W-:Y:S01]  /*10bc0*/  IMAD.MOV.U32 R38, RZ, RZ, R129 ;  /* 0x000000ffff267224 */ /* 0x000fe200078e0081 */
[----:B------:R-:W-:Y:S01]  /*10bd0*/  MOV R129, R130 ;  /* 0x0000008200817202 */ /* 0x000fe20000000f00 */
[----:B------:R-:W-:Y:S02]  /*10be0*/  IMAD.MOV.U32 R131, RZ, RZ, R40 ;  /* 0x000000ffff837224 */ /* 0x000fe400078e0028 */
[----:B------:R-:W-:-:S07]  /*10bf0*/  IMAD.MOV.U32 R40, RZ, RZ, R41 ;  /* 0x000000ffff287224 */ /* 0x000fce00078e0029 */
.L_x_893:
[----:B------:R-:W-:Y:S05]  /*10c00*/  BSYNC.RECONVERGENT B0 ;  /* 0x0000000000007941 */ /* 0x000fea0003800200 */
.L_x_891:
        /* <DEDUP_REMOVED lines=9> */
.L_x_895:
[----:B------:R-:W-:Y:S01]  /*10ca0*/  IMAD.MOV.U32 R41, RZ, RZ, R128 ;  /* 0x000000ffff297224 */ /* 0x000fe200078e0080 */
[----:B------:R-:W-:Y:S01]  /*10cb0*/  MOV R128, R129 ;  /* 0x0000008100807202 */ /* 0x000fe20000000f00 */
[----:B------:R-:W-:Y:S02]  /*10cc0*/  IMAD.MOV.U32 R130, RZ, RZ, R43 ;  /* 0x000000ffff827224 */ /* 0x000fe400078e002b */
[----:B------:R-:W-:-:S07]  /*10cd0*/  IMAD.MOV.U32 R43, RZ, RZ, R40 ;  /* 0x000000ffff2b7224 */ /* 0x000fce00078e0028 */
.L_x_896:
[----:B------:R-:W-:Y:S05]  /*10ce0*/  BSYNC.RECONVERGENT B0 ;  /* 0x0000000000007941 */ /* 0x000fea0003800200 */
.L_x_894:
        /* <DEDUP_REMOVED lines=9> */
.L_x_898:
[----:B------:R-:W-:Y:S01]  /*10d80*/  IMAD.MOV.U32 R40, RZ, RZ, R127 ;  /* 0x000000ffff287224 */ /* 0x000fe200078e007f */
[----:B------:R-:W-:Y:S01]  /*10d90*/  MOV R127, R128 ;  /* 0x00000080007f7202 */ /* 0x000fe20000000f00 */
[----:B------:R-:W-:Y:S02]  /*10da0*/  IMAD.MOV.U32 R129, RZ, RZ, R42 ;  /* 0x000000ffff817224 */ /* 0x000fe400078e002a */
[----:B------:R-:W-:-:S07]  /*10db0*/  IMAD.MOV.U32 R42, RZ, RZ, R43 ;  /* 0x000000ffff2a7224 */ /* 0x000fce00078e002b */
.L_x_899:
[----:B------:R-:W-:Y:S05]  /*10dc0*/  BSYNC.RECONVERGENT B0 ;  /* 0x0000000000007941 */ /* 0x000fea0003800200 */
.L_x_897:
        /* <DEDUP_REMOVED lines=9> */
.L_x_901:
[----:B------:R-:W-:Y:S01]  /*10e60*/  IMAD.MOV.U32 R43, RZ, RZ, R126 ;  /* 0x000000ffff2b7224 */ /* 0x000fe200078e007e */
[----:B------:R-:W-:Y:S01]  /*10e70*/  MOV R126, R127 ;  /* 0x0000007f007e7202 */ /* 0x000fe20000000f00 */
[----:B------:R-:W-:Y:S02]  /*10e80*/  IMAD.MOV.U32 R128, RZ, RZ, R45 ;  /* 0x000000ffff807224 */ /* 0x000fe400078e002d */
[----:B------:R-:W-:-:S07]  /*10e90*/  IMAD.MOV.U32 R45, RZ, RZ, R42 ;  /* 0x000000ffff2d7224 */ /* 0x000fce00078e002a */
.L_x_902:
[----:B------:R-:W-:Y:S05]  /*10ea0*/  BSYNC.RECONVERGENT B0 ;  /* 0x0000000000007941 */ /* 0x000fea0003800200 */
.L_x_900:
        /* <DEDUP_REMOVED lines=9> */
.L_x_904:
[----:B------:R-:W-:Y:S01]  /*10f40*/  IMAD.MOV.U32 R42, RZ, RZ, R125 ;  /* 0x000000ffff2a7224 */ /* 0x000fe200078e007d */
[----:B------:R-:W-:Y:S01]  /*10f50*/  MOV R125, R126 ;  /* 0x0000007e007d7202 */ /* 0x000fe20000000f00 */
[----:B------:R-:W-:Y:S02]  /*10f60*/  IMAD.MOV.U32 R127, RZ, RZ, R44 ;  /* 0x000000ffff7f7224 */ /* 0x000fe400078e002c */
[----:B------:R-:W-:-:S07]  /*10f70*/  IMAD.MOV.U32 R44, RZ, RZ, R45 ;  /* 0x000000ffff2c7224 */ /* 0x000fce00078e002d */
.L_x_905:
[----:B------:R-:W-:Y:S05]  /*10f80*/  BSYNC.RECONVERGENT B0 ;  /* 0x0000000000007941 */ /* 0x000fea0003800200 */
.L_x_903:
        /* <DEDUP_REMOVED lines=9> */
.L_x_907:
[----:B------:R-:W-:Y:S01]  /*11020*/  IMAD.MOV.U32 R45, RZ, RZ, R124 ;  /* 0x000000ffff2d7224 */ /* 0x000fe200078e007c */
[----:B------:R-:W-:Y:S01]  /*11030*/  MOV R124, R125 ;  /* 0x0000007d007c7202 */ /* 0x000fe20000000f00 */
[----:B------:R-:W-:Y:S02]  /*11040*/  IMAD.MOV.U32 R126, RZ, RZ, R47 ;  /* 0x000000ffff7e7224 */ /* 0x000fe400078e002f */
[----:B------:R-:W-:-:S07]  /*11050*/  IMAD.MOV.U32 R47, RZ, RZ, R44 ;  /* 0x000000ffff2f7224 */ /* 0x000fce00078e002c */
.L_x_908:
[----:B------:R-:W-:Y:S05]  /*11060*/  BSYNC.RECONVERGENT B0 ;  /* 0x0000000000007941 */ /* 0x000fea0003800200 */
.L_x_906:
        /* <DEDUP_REMOVED lines=9> */
.L_x_910:
[----:B------:R-:W-:Y:S01]  /*11100*/  IMAD.MOV.U32 R44, RZ, RZ, R123 ;  /* 0x000000ffff2c7224 */ /* 0x000fe200078e007b */
[----:B------:R-:W-:Y:S01]  /*11110*/  MOV R123, R124 ;  /* 0x0000007c007b7202 */ /* 0x000fe20000000f00 */
[----:B------:R-:W-:Y:S02]  /*11120*/  IMAD.MOV.U32 R125, RZ, RZ, R46 ;  /* 0x000000ffff7d7224 */ /* 0x000fe400078e002e */
[----:B------:R-:W-:-:S07]  /*11130*/  IMAD.MOV.U32 R46, RZ, RZ, R47 ;  /* 0x000000ffff2e7224 */ /* 0x000fce00078e002f */
.L_x_911:
[----:B------:R-:W-:Y:S05]  /*11140*/  BSYNC.RECONVERGENT B0 ;  /* 0x0000000000007941 */ /* 0x000fea0003800200 */
.L_x_909:
        /* <DEDUP_REMOVED lines=9> */
.L_x_913:
[----:B------:R-:W-:Y:S01]  /*111e0*/  IMAD.MOV.U32 R47, RZ, RZ, R122 ;  /* 0x000000ffff2f7224 */ /* 0x000fe200078e007a */
[----:B------:R-:W-:Y:S01]  /*111f0*/  MOV R122, R123 ;  /* 0x0000007b007a7202 */ /* 0x000fe20000000f00 */
[----:B------:R-:W-:Y:S02]  /*11200*/  IMAD.MOV.U32 R124, RZ, RZ, R49 ;  /* 0x000000ffff7c7224 */ /* 0x000fe400078e0031 */
[----:B------:R-:W-:-:S07]  /*11210*/  IMAD.MOV.U32 R49, RZ, RZ, R46 ;  /* 0x000000ffff317224 */ /* 0x000fce00078e002e */
.L_x_914:
[----:B------:R-:W-:Y:S05]  /*11220*/  BSYNC.RECONVERGENT B0 ;  /* 0x0000000000007941 */ /* 0x000fea0003800200 */
.L_x_912:
        /* <DEDUP_REMOVED lines=9> */
.L_x_916:
[----:B------:R-:W-:Y:S01]  /*112c0*/  IMAD.MOV.U32 R46, RZ, RZ, R121 ;  /* 0x000000ffff2e7224 */ /* 0x000fe200078e0079 */
[----:B------:R-:W-:Y:S01]  /*112d0*/  MOV R121, R122 ;  /* 0x0000007a00797202 */ /* 0x000fe20000000f00 */
[----:B------:R-:W-:Y:S02]  /*112e0*/  IMAD.MOV.U32 R123, RZ, RZ, R48 ;  /* 0x000000ffff7b7224 */ /* 0x000fe400078e0030 */
[----:B------:R-:W-:-:S07]  /*112f0*/  IMAD.MOV.U32 R48, RZ, RZ, R49 ;  /* 0x000000ffff307224 */ /* 0x000fce00078e0031 */
.L_x_917:
[----:B------:R-:W-:Y:S05]  /*11300*/  BSYNC.RECONVERGENT B0 ;  /* 0x0000000000007941 */ /* 0x000fea0003800200 */
.L_x_915:
        /* <DEDUP_REMOVED lines=9> */
.L_x_919:
[----:B------:R-:W-:Y:S01]  /*113a0*/  IMAD.MOV.U32 R49, RZ, RZ, R120 ;  /* 0x000000ffff317224 */ /* 0x000fe200078e0078 */
[----:B------:R-:W-:Y:S01]  /*113b0*/  MOV R120, R121 ;  /* 0x0000007900787202 */ /* 0x000fe20000000f00 */
[----:B------:R-:W-:Y:S02]  /*113c0*/  IMAD.MOV.U32 R122, RZ, RZ, R51 ;  /* 0x000000ffff7a7224 */ /* 0x000fe400078e0033 */
[----:B------:R-:W-:-:S07]  /*113d0*/  IMAD.MOV.U32 R51, RZ, RZ, R48 ;  /* 0x000000ffff337224 */ /* 0x000fce00078e0030 */
.L_x_920:
[----:B------:R-:W-:Y:S05]  /*113e0*/  BSYNC.RECONVERGENT B0 ;  /* 0x0000000000007941 */ /* 0x000fea0003800200 */
.L_x_918:
        /* <DEDUP_REMOVED lines=9> */
.L_x_922:
[----:B------:R-:W-:Y:S01]  /*11480*/  IMAD.MOV.U32 R48, RZ, RZ, R119 ;  /* 0x000000ffff307224 */ /* 0x000fe200078e0077 */
[----:B------:R-:W-:Y:S01]  /*11490*/  MOV R119, R120 ;  /* 0x0000007800777202 */ /* 0x000fe20000000f00 */
[----:B------:R-:W-:Y:S02]  /*114a0*/  IMAD.MOV.U32 R121, RZ, RZ, R50 ;  /* 0x000000ffff797224 */ /* 0x000fe400078e0032 */
[----:B------:R-:W-:-:S07]  /*114b0*/  IMAD.MOV.U32 R50, RZ, RZ, R51 ;  /* 0x000000ffff327224 */ /* 0x000fce00078e0033 */
.L_x_923:
[----:B------:R-:W-:Y:S05]  /*114c0*/  BSYNC.RECONVERGENT B0 ;  /* 0x0000000000007941 */ /* 0x000fea0003800200 */
.L_x_921:
        /* <DEDUP_REMOVED lines=9> */
.L_x_925:
[----:B------:R-:W-:Y:S01]  /*11560*/  IMAD.MOV.U32 R51, RZ, RZ, R118 ;  /* 0x000000ffff337224 */ /* 0x000fe200078e0076 */
[----:B------:R-:W-:Y:S01]  /*11570*/  MOV R118, R119 ;  /* 0x0000007700767202 */ /* 0x000fe20000000f00 */
[----:B------:R-:W-:Y:S02]  /*11580*/  IMAD.MOV.U32 R120, RZ, RZ, R53 ;  /* 0x000000ffff787224 */ /* 0x000fe400078e0035 */
[----:B------:R-:W-:-:S07]  /*11590*/  IMAD.MOV.U32 R53, RZ, RZ, R50 ;  /* 0x000000ffff357224 */ /* 0x000fce00078e0032 */
.L_x_926:
[----:B------:R-:W-:Y:S05]  /*115a0*/  BSYNC.RECONVERGENT B0 ;  /* 0x0000000000007941 */ /* 0x000fea0003800200 */
.L_x_924:
        /* <DEDUP_REMOVED lines=9> */
.L_x_928:
[----:B------:R-:W-:Y:S01]  /*11640*/  IMAD.MOV.U32 R50, RZ, RZ, R117 ;  /* 0x000000ffff327224 */ /* 0x000fe200078e0075 */
[----:B------:R-:W-:Y:S01]  /*11650*/  MOV R117, R118 ;  /* 0x0000007600757202 */ /* 0x000fe20000000f00 */
[----:B------:R-:W-:Y:S02]  /*11660*/  IMAD.MOV.U32 R119, RZ, RZ, R52 ;  /* 0x000000ffff777224 */ /* 0x000fe400078e0034 */
[----:B------:R-:W-:-:S07]  /*11670*/  IMAD.MOV.U32 R52, RZ, RZ, R53 ;  /* 0x000000ffff347224 */ /* 0x000fce00078e0035 */
.L_x_929:
[----:B------:R-:W-:Y:S05]  /*11680*/  BSYNC.RECONVERGENT B0 ;  /* 0x0000000000007941 */ /* 0x000fea0003800200 */
.L_x_927:
        /* <DEDUP_REMOVED lines=9> */
.L_x_931:
[----:B------:R-:W-:Y:S01]  /*11720*/  IMAD.MOV.U32 R53, RZ, RZ, R116 ;  /* 0x000000ffff357224 */ /* 0x000fe200078e0074 */
[----:B------:R-:W-:Y:S01]  /*11730*/  MOV R116, R117 ;  /* 0x0000007500747202 */ /* 0x000fe20000000f00 */
[----:B------:R-:W-:Y:S02]  /*11740*/  IMAD.MOV.U32 R118, RZ, RZ, R55 ;  /* 0x000000ffff767224 */ /* 0x000fe400078e0037 */
[----:B------:R-:W-:-:S07]  /*11750*/  IMAD.MOV.U32 R55, RZ, RZ, R52 ;  /* 0x000000ffff377224 */ /* 0x000fce00078e0034 */
.L_x_932:
[----:B------:R-:W-:Y:S05]  /*11760*/  BSYNC.RECONVERGENT B0 ;  /* 0x0000000000007941 */ /* 0x000fea0003800200 */
.L_x_930:
        /* <DEDUP_REMOVED lines=9> */
.L_x_934:
[----:B------:R-:W-:Y:S01]  /*11800*/  IMAD.MOV.U32 R52, RZ, RZ, R115 ;  /* 0x000000ffff347224 */ /* 0x000fe200078e0073 */
[----:B------:R-:W-:Y:S01]  /*11810*/  MOV R115, R116 ;  /* 0x0000007400737202 */ /* 0x000fe20000000f00 */
[----:B------:R-:W-:Y:S02]  /*11820*/  IMAD.MOV.U32 R117, RZ, RZ, R54 ;  /* 0x000000ffff757224 */ /* 0x000fe400078e0036 */
[----:B------:R-:W-:-:S07]  /*11830*/  IMAD.MOV.U32 R54, RZ, RZ, R55 ;  /* 0x000000ffff367224 */ /* 0x000fce00078e0037 */
.L_x_935:
[----:B------:R-:W-:Y:S05]  /*11840*/  BSYNC.RECONVERGENT B0 ;  /* 0x0000000000007941 */ /* 0x000fea0003800200 */
.L_x_933:
        /* <DEDUP_REMOVED lines=9> */
.L_x_937:
[----:B------:R-:W-:Y:S01]  /*118e0*/  IMAD.MOV.U32 R55, RZ, RZ, R114 ;  /* 0x000000ffff377224 */ /* 0x000fe200078e0072 */
[----:B------:R-:W-:Y:S01]  /*118f0*/  MOV R114, R115 ;  /* 0x0000007300727202 */ /* 0x000fe20000000f00 */
[----:B------:R-:W-:Y:S02]  /*11900*/  IMAD.MOV.U32 R116, RZ, RZ, R57 ;  /* 0x000000ffff747224 */ /* 0x000fe400078e0039 */
[----:B------:R-:W-:-:S07]  /*11910*/  IMAD.MOV.U32 R57, RZ, RZ, R54 ;  /* 0x000000ffff397224 */ /* 0x000fce00078e0036 */
.L_x_938:
[----:B------:R-:W-:Y:S05]  /*11920*/  BSYNC.RECONVERGENT B0 ;  /* 0x0000000000007941 */ /* 0x000fea0003800200 */
.L_x_936:
        /* <DEDUP_REMOVED lines=9> */
.L_x_940:
[----:B------:R-:W-:Y:S01]  /*119c0*/  IMAD.MOV.U32 R54, RZ, RZ, R113 ;  /* 0x000000ffff367224 */ /* 0x000fe200078e0071 */
[----:B------:R-:W-:Y:S01]  /*119d0*/  MOV R113, R114 ;  /* 0x0000007200717202 */ /* 0x000fe20000000f00 */
[----:B------:R-:W-:Y:S02]  /*119e0*/  IMAD.MOV.U32 R115, RZ, RZ, R56 ;  /* 0x000000ffff737224 */ /* 0x000fe400078e0038 */
[----:B------:R-:W-:-:S07]  /*119f0*/  IMAD.MOV.U32 R56, RZ, RZ, R57 ;  /* 0x000000ffff387224 */ /* 0x000fce00078e0039 */
.L_x_941:
[----:B------:R-:W-:Y:S05]  /*11a00*/  BSYNC.RECONVERGENT B0 ;  /* 0x0000000000007941 */ /* 0x000fea0003800200 */
.L_x_939:
        /* <DEDUP_REMOVED lines=9> */
.L_x_943:
[----:B------:R-:W-:Y:S01]  /*11aa0*/  IMAD.MOV.U32 R57, RZ, RZ, R112 ;  /* 0x000000ffff397224 */ /* 0x000fe200078e0070 */
[----:B------:R-:W-:Y:S01]  /*11ab0*/  MOV R112, R113 ;  /* 0x0000007100707202 */ /* 0x000fe20000000f00 */
[----:B------:R-:W-:Y:S02]  /*11ac0*/  IMAD.MOV.U32 R114, RZ, RZ, R59 ;  /* 0x000000ffff727224 */ /* 0x000fe400078e003b */
[----:B------:R-:W-:-:S07]  /*11ad0*/  IMAD.MOV.U32 R59, RZ, RZ, R56 ;  /* 0x000000ffff3b7224 */ /* 0x000fce00078e0038 */
.L_x_944:
[----:B------:R-:W-:Y:S05]  /*11ae0*/  BSYNC.RECONVERGENT B0 ;  /* 0x0000000000007941 */ /* 0x000fea0003800200 */
.L_x_942:
        /* <DEDUP_REMOVED lines=9> */
.L_x_946:
[----:B------:R-:W-:Y:S01]  /*11b80*/  IMAD.MOV.U32 R56, RZ, RZ, R111 ;  /* 0x000000ffff387224 */ /* 0x000fe200078e006f */
[----:B------:R-:W-:Y:S01]  /*11b90*/  MOV R111, R112 ;  /* 0x00000070006f7202 */ /* 0x000fe20000000f00 */
[----:B------:R-:W-:Y:S02]  /*11ba0*/  IMAD.MOV.U32 R113, RZ, RZ, R58 ;  /* 0x000000ffff717224 */ /* 0x000fe400078e003a */
[----:B------:R-:W-:-:S07]  /*11bb0*/  IMAD.MOV.U32 R58, RZ, RZ, R59 ;  /* 0x000000ffff3a7224 */ /* 0x000fce00078e003b */
.L_x_947:
[----:B------:R-:W-:Y:S05]  /*11bc0*/  BSYNC.RECONVERGENT B0 ;  /* 0x0000000000007941 */ /* 0x000fea0003800200 */
.L_x_945:
        /* <DEDUP_REMOVED lines=9> */
.L_x_949:
[----:B------:R-:W-:Y:S01]  /*11c60*/  IMAD.MOV.U32 R59, RZ, RZ, R110 ;  /* 0x000000ffff3b7224 */ /* 0x000fe200078e006e */
[----:B------:R-:W-:Y:S01]  /*11c70*/  MOV R110, R111 ;  /* 0x0000006f006e7202 */ /* 0x000fe20000000f00 */
[----:B------:R-:W-:Y:S02]  /*11c80*/  IMAD.MOV.U32 R112, RZ, RZ, R61 ;  /* 0x000000ffff707224 */ /* 0x000fe400078e003d */
[----:B------:R-:W-:-:S07]  /*11c90*/  IMAD.MOV.U32 R61, RZ, RZ, R58 ;  /* 0x000000ffff3d7224 */ /* 0x000fce00078e003a */
.L_x_950:
[----:B------:R-:W-:Y:S05]  /*11ca0*/  BSYNC.RECONVERGENT B0 ;  /* 0x0000000000007941 */ /* 0x000fea0003800200 */
.L_x_948:
        /* <DEDUP_REMOVED lines=9> */
.L_x_952:
[----:B------:R-:W-:Y:S01]  /*11d40*/  IMAD.MOV.U32 R58, RZ, RZ, R109 ;  /* 0x000000ffff3a7224 */ /* 0x000fe200078e006d */
[----:B------:R-:W-:Y:S01]  /*11d50*/  MOV R109, R110 ;  /* 0x0000006e006d7202 */ /* 0x000fe20000000f00 */
[----:B------:R-:W-:Y:S02]  /*11d60*/  IMAD.MOV.U32 R111, RZ, RZ, R60 ;  /* 0x000000ffff6f7224 */ /* 0x000fe400078e003c */
[----:B------:R-:W-:-:S07]  /*11d70*/  IMAD.MOV.U32 R60, RZ, RZ, R61 ;  /* 0x000000ffff3c7224 */ /* 0x000fce00078e003d */
.L_x_953:
[----:B------:R-:W-:Y:S05]  /*11d80*/  BSYNC.RECONVERGENT B0 ;  /* 0x0000000000007941 */ /* 0x000fea0003800200 */
.L_x_951:
        /* <DEDUP_REMOVED lines=9> */
.L_x_955:
[----:B------:R-:W-:Y:S01]  /*11e20*/  IMAD.MOV.U32 R61, RZ, RZ, R108 ;  /* 0x000000ffff3d7224 */ /* 0x000fe200078e006c */
[----:B------:R-:W-:Y:S01]  /*11e30*/  MOV R108, R109 ;  /* 0x0000006d006c7202 */ /* 0x000fe20000000f00 */
[----:B------:R-:W-:Y:S02]  /*11e40*/  IMAD.MOV.U32 R110, RZ, RZ, R63 ;  /* 0x000000ffff6e7224 */ /* 0x000fe400078e003f */
[----:B------:R-:W-:-:S07]  /*11e50*/  IMAD.MOV.U32 R63, RZ, RZ, R60 ;  /* 0x000000ffff3f7224 */ /* 0x000fce00078e003c */
.L_x_956:
[----:B------:R-:W-:Y:S05]  /*11e60*/  BSYNC.RECONVERGENT B0 ;  /* 0x0000000000007941 */ /* 0x000fea0003800200 */
.L_x_954:
        /* <DEDUP_REMOVED lines=9> */
.L_x_958:
[----:B------:R-:W-:Y:S01]  /*11f00*/  IMAD.MOV.U32 R60, RZ, RZ, R37 ;  /* 0x000000ffff3c7224 */ /* 0x000fe200078e0025 */
[----:B------:R-:W-:Y:S01]  /*11f10*/  MOV R37, R108 ;  /* 0x0000006c00257202 */ /* 0x000fe20000000f00 */
[----:B------:R-:W-:Y:S02]  /*11f20*/  IMAD.MOV.U32 R109, RZ, RZ, R98 ;  /* 0x000000ffff6d7224 */ /* 0x000fe400078e0062 */
[----:B------:R-:W-:-:S07]  /*11f30*/  IMAD.MOV.U32 R98, RZ, RZ, R63 ;  /* 0x000000ffff627224 */ /* 0x000fce00078e003f */
.L_x_959:
[----:B------:R-:W-:Y:S05]  /*11f40*/  BSYNC.RECONVERGENT B0 ;  /* 0x0000000000007941 */ /* 0x000fea0003800200 */
.L_x_957:
        /* <DEDUP_REMOVED lines=18> */
.L_x_961:
[----:B------:R-:W-:Y:S01]  /*12070*/  MOV R108, R65 ;  /* 0x00000041006c7202 */ /* 0x000fe20000000f00 */
[----:B------:R-:W-:Y:S02]  /*12080*/  IMAD.MOV.U32 R63, RZ, RZ, R106 ;  /* 0x000000ffff3f7224 */ /* 0x000fe400078e006a */
[----:B------:R-:W-:Y:S02]  /*12090*/  IMAD.MOV.U32 R65, RZ, RZ, R62 ;  /* 0x000000ffff417224 */ /* 0x000fe400078e003e */
[----:B------:R-:W-:-:S07]  /*120a0*/  IMAD.MOV.U32 R106, RZ, RZ, R107 ;  /* 0x000000ffff6a7224 */ /* 0x000fce00078e006b */
.L_x_962:
[----:B------:R-:W-:Y:S05]  /*120b0*/  BSYNC.RECONVERGENT B0 ;  /* 0x0000000000007941 */ /* 0x000fea0003800200 */
.L_x_960:
        /* <DEDUP_REMOVED lines=9> */
.L_x_964:
[----:B------:R-:W-:Y:S01]  /*12150*/  MOV R107, R64 ;  /* 0x00000040006b7202 */ /* 0x000fe20000000f00 */
[----:B------:R-:W-:Y:S02]  /*12160*/  IMAD.MOV.U32 R62, RZ, RZ, R105 ;  /* 0x000000ffff3e7224 */ /* 0x000fe400078e0069 */
[----:B------:R-:W-:Y:S02]  /*12170*/  IMAD.MOV.U32 R64, RZ, RZ, R65 ;  /* 0x000000ffff407224 */ /* 0x000fe400078e0041 */
[----:B------:R-:W-:-:S07]  /*12180*/  IMAD.MOV.U32 R105, RZ, RZ, R106 ;  /* 0x000000ffff697224 */ /* 0x000fce00078e006a */
.L_x_965:
[----:B------:R-:W-:Y:S05]  /*12190*/  BSYNC.RECONVERGENT B0 ;  /* 0x0000000000007941 */ /* 0x000fea0003800200 */
.L_x_963:
        /* <DEDUP_REMOVED lines=9> */
.L_x_967:
[----:B------:R-:W-:Y:S01]  /*12230*/  MOV R106, R67 ;  /* 0x00000043006a7202 */ /* 0x000fe20000000f00 */
[----:B------:R-:W-:Y:S02]  /*12240*/  IMAD.MOV.U32 R65, RZ, RZ, R104 ;  /* 0x000000ffff417224 */ /* 0x000fe400078e0068 */
[----:B------:R-:W-:Y:S02]  /*12250*/  IMAD.MOV.U32 R67, RZ, RZ, R64 ;  /* 0x000000ffff437224 */ /* 0x000fe400078e0040 */
[----:B------:R-:W-:-:S07]  /*12260*/  IMAD.MOV.U32 R104, RZ, RZ, R105 ;  /* 0x000000ffff687224 */ /* 0x000fce00078e0069 */
.L_x_968:
[----:B------:R-:W-:Y:S05]  /*12270*/  BSYNC.RECONVERGENT B0 ;  /* 0x0000000000007941 */ /* 0x000fea0003800200 */
.L_x_966:
        /* <DEDUP_REMOVED lines=9> */
.L_x_970:
[----:B------:R-:W-:Y:S01]  /*12310*/  MOV R105, R66 ;  /* 0x0000004200697202 */ /* 0x000fe20000000f00 */
[----:B------:R-:W-:Y:S02]  /*12320*/  IMAD.MOV.U32 R64, RZ, RZ, R103 ;  /* 0x000000ffff407224 */ /* 0x000fe400078e0067 */
[----:B------:R-:W-:Y:S02]  /*12330*/  IMAD.MOV.U32 R66, RZ, RZ, R67 ;  /* 0x000000ffff427224 */ /* 0x000fe400078e0043 */
[----:B------:R-:W-:-:S07]  /*12340*/  IMAD.MOV.U32 R103, RZ, RZ, R104 ;  /* 0x000000ffff677224 */ /* 0x000fce00078e0068 */
.L_x_971:
[----:B------:R-:W-:Y:S05]  /*12350*/  BSYNC.RECONVERGENT B0 ;  /* 0x0000000000007941 */ /* 0x000fea0003800200 */
.L_x_969:
        /* <DEDUP_REMOVED lines=9> */
.L_x_973:
[----:B------:R-:W-:Y:S01]  /*123f0*/  MOV R104, R69 ;  /* 0x0000004500687202 */ /* 0x000fe20000000f00 */
[----:B------:R-:W-:Y:S02]  /*12400*/  IMAD.MOV.U32 R67, RZ, RZ, R102 ;  /* 0x000000ffff437224 */ /* 0x000fe400078e0066 */
[----:B------:R-:W-:Y:S02]  /*12410*/  IMAD.MOV.U32 R69, RZ, RZ, R66 ;  /* 0x000000ffff457224 */ /* 0x000fe400078e0042 */
[----:B------:R-:W-:-:S07]  /*12420*/  IMAD.MOV.U32 R102, RZ, RZ, R103 ;  /* 0x000000ffff667224 */ /* 0x000fce00078e0067 */
.L_x_974:
[----:B------:R-:W-:Y:S05]  /*12430*/  BSYNC.RECONVERGENT B0 ;  /* 0x0000000000007941 */ /* 0x000fea0003800200 */
.L_x_972:
        /* <DEDUP_REMOVED lines=9> */
.L_x_976:
[----:B------:R-:W-:Y:S01]  /*124d0*/  MOV R103, R68 ;  /* 0x0000004400677202 */ /* 0x000fe20000000f00 */
[----:B------:R-:W-:Y:S02]  /*124e0*/  IMAD.MOV.U32 R66, RZ, RZ, R101 ;  /* 0x000000ffff427224 */ /* 0x000fe400078e0065 */
[----:B------:R-:W-:Y:S02]  /*124f0*/  IMAD.MOV.U32 R68, RZ, RZ, R69 ;  /* 0x000000ffff447224 */ /* 0x000fe400078e0045 */
[----:B------:R-:W-:-:S07]  /*12500*/  IMAD.MOV.U32 R101, RZ, RZ, R102 ;  /* 0x000000ffff657224 */ /* 0x000fce00078e0066 */
.L_x_977:
[----:B------:R-:W-:Y:S05]  /*12510*/  BSYNC.RECONVERGENT B0 ;  /* 0x0000000000007941 */ /* 0x000fea0003800200 */
.L_x_975:
        /* <DEDUP_REMOVED lines=9> */
.L_x_979:
[----:B------:R-:W-:Y:S01]  /*125b0*/  MOV R102, R71 ;  /* 0x0000004700667202 */ /* 0x000fe20000000f00 */
[----:B------:R-:W-:Y:S02]  /*125c0*/  IMAD.MOV.U32 R69, RZ, RZ, R100 ;  /* 0x000000ffff457224 */ /* 0x000fe400078e0064 */
[----:B------:R-:W-:Y:S02]  /*125d0*/  IMAD.MOV.U32 R71, RZ, RZ, R68 ;  /* 0x000000ffff477224 */ /* 0x000fe400078e0044 */
[----:B------:R-:W-:-:S07]  /*125e0*/  IMAD.MOV.U32 R100, RZ, RZ, R101 ;  /* 0x000000ffff647224 */ /* 0x000fce00078e0065 */
.L_x_980:
[----:B------:R-:W-:Y:S05]  /*125f0*/  BSYNC.RECONVERGENT B0 ;  /* 0x0000000000007941 */ /* 0x000fea0003800200 */
.L_x_978:
        /* <DEDUP_REMOVED lines=9> */
.L_x_982:
[----:B------:R-:W-:Y:S01]  /*12690*/  MOV R101, R70 ;  /* 0x0000004600657202 */ /* 0x000fe20000000f00 */
[----:B------:R-:W-:Y:S02]  /*126a0*/  IMAD.MOV.U32 R68, RZ, RZ, R99 ;  /* 0x000000ffff447224 */ /* 0x000fe400078e0063 */
[----:B------:R-:W-:Y:S02]  /*126b0*/  IMAD.MOV.U32 R70, RZ, RZ, R71 ;  /* 0x000000ffff467224 */ /* 0x000fe400078e0047 */
[----:B------:R-:W-:-:S07]  /*126c0*/  IMAD.MOV.U32 R99, RZ, RZ, R100 ;  /* 0x000000ffff637224 */ /* 0x000fce00078e0064 */
.L_x_983:
[----:B------:R-:W-:Y:S05]  /*126d0*/  BSYNC.RECONVERGENT B0 ;  /* 0x0000000000007941 */ /* 0x000fea0003800200 */
.L_x_981:
        /* <DEDUP_REMOVED lines=9> */
.L_x_985:
[----:B------:R-:W-:Y:S01]  /*12770*/  MOV R100, R73 ;  /* 0x0000004900647202 */ /* 0x000fe20000000f00 */
[----:B------:R-:W-:Y:S02]  /*12780*/  IMAD.MOV.U32 R71, RZ, RZ, R96 ;  /* 0x000000ffff477224 */ /* 0x000fe400078e0060 */
[----:B------:R-:W-:Y:S02]  /*12790*/  IMAD.MOV.U32 R73, RZ, RZ, R70 ;  /* 0x000000ffff497224 */ /* 0x000fe400078e0046 */
[----:B------:R-:W-:-:S07]  /*127a0*/  IMAD.MOV.U32 R96, RZ, RZ, R99 ;  /* 0x000000ffff607224 */ /* 0x000fce00078e0063 */
.L_x_986:
[----:B------:R-:W-:Y:S05]  /*127b0*/  BSYNC.RECONVERGENT B0 ;  /* 0x0000000000007941 */ /* 0x000fea0003800200 */
.L_x_984:
        /* <DEDUP_REMOVED lines=9> */
.L_x_988:
[----:B------:R-:W-:Y:S01]  /*12850*/  MOV R99, R72 ;  /* 0x0000004800637202 */ /* 0x000fe20000000f00 */
[----:B------:R-:W-:Y:S02]  /*12860*/  IMAD.MOV.U32 R70, RZ, RZ, R97 ;  /* 0x000000ffff467224 */ /* 0x000fe400078e0061 */
[----:B------:R-:W-:Y:S02]  /*12870*/  IMAD.MOV.U32 R72, RZ, RZ, R73 ;  /* 0x000000ffff487224 */ /* 0x000fe400078e0049 */
[----:B------:R-:W-:-:S07]  /*12880*/  IMAD.MOV.U32 R97, RZ, RZ, R96 ;  /* 0x000000ffff617224 */ /* 0x000fce00078e0060 */
.L_x_989:
[----:B------:R-:W-:Y:S05]  /*12890*/  BSYNC.RECONVERGENT B0 ;  /* 0x0000000000007941 */ /* 0x000fea0003800200 */
.L_x_987:
        /* <DEDUP_REMOVED lines=9> */
.L_x_991:
[----:B------:R-:W-:Y:S01]  /*12930*/  MOV R96, R75 ;  /* 0x0000004b00607202 */ /* 0x000fe20000000f00 */
[----:B------:R-:W-:Y:S02]  /*12940*/  IMAD.MOV.U32 R73, RZ, RZ, R94 ;  /* 0x000000ffff497224 */ /* 0x000fe400078e005e */
[----:B------:R-:W-:Y:S02]  /*12950*/  IMAD.MOV.U32 R75, RZ, RZ, R72 ;  /* 0x000000ffff4b7224 */ /* 0x000fe400078e0048 */
[----:B------:R-:W-:-:S07]  /*12960*/  IMAD.MOV.U32 R94, RZ, RZ, R97 ;  /* 0x000000ffff5e7224 */ /* 0x000fce00078e0061 */
.L_x_992:
[----:B------:R-:W-:Y:S05]  /*12970*/  BSYNC.RECONVERGENT B0 ;  /* 0x0000000000007941 */ /* 0x000fea0003800200 */
.L_x_990:
        /* <DEDUP_REMOVED lines=9> */
.L_x_994:
[----:B------:R-:W-:Y:S01]  /*12a10*/  MOV R97, R74 ;  /* 0x0000004a00617202 */ /* 0x000fe20000000f00 */
[----:B------:R-:W-:Y:S02]  /*12a20*/  IMAD.MOV.U32 R72, RZ, RZ, R95 ;  /* 0x000000ffff487224 */ /* 0x000fe400078e005f */
[----:B------:R-:W-:Y:S02]  /*12a30*/  IMAD.MOV.U32 R74, RZ, RZ, R75 ;  /* 0x000000ffff4a7224 */ /* 0x000fe400078e004b */
[----:B------:R-:W-:-:S07]  /*12a40*/  IMAD.MOV.U32 R95, RZ, RZ, R94 ;  /* 0x000000ffff5f7224 */ /* 0x000fce00078e005e */
.L_x_995:
[----:B------:R-:W-:Y:S05]  /*12a50*/  BSYNC.RECONVERGENT B0 ;  /* 0x0000000000007941 */ /* 0x000fea0003800200 */
.L_x_993:
        /* <DEDUP_REMOVED lines=9> */
.L_x_997:
[----:B------:R-:W-:Y:S01]  /*12af0*/  MOV R94, R77 ;  /* 0x0000004d005e7202 */ /* 0x000fe20000000f00 */
[----:B------:R-:W-:Y:S02]  /*12b00*/  IMAD.MOV.U32 R75, RZ, RZ, R92 ;  /* 0x000000ffff4b7224 */ /* 0x000fe400078e005c */
[----:B------:R-:W-:Y:S02]  /*12b10*/  IMAD.MOV.U32 R77, RZ, RZ, R74 ;  /* 0x000000ffff4d7224 */ /* 0x000fe400078e004a */
[----:B------:R-:W-:-:S07]  /*12b20*/  IMAD.MOV.U32 R92, RZ, RZ, R95 ;  /* 0x000000ffff5c7224 */ /* 0x000fce00078e005f */
.L_x_998:
[----:B------:R-:W-:Y:S05]  /*12b30*/  BSYNC.RECONVERGENT B0 ;  /* 0x0000000000007941 */ /* 0x000fea0003800200 */
.L_x_996:
        /* <DEDUP_REMOVED lines=9> */
.L_x_1000:
[----:B------:R-:W-:Y:S01]  /*12bd0*/  MOV R95, R76 ;  /* 0x0000004c005f7202 */ /* 0x000fe20000000f00 */
[----:B------:R-:W-:Y:S02]  /*12be0*/  IMAD.MOV.U32 R74, RZ, RZ, R93 ;  /* 0x000000ffff4a7224 */ /* 0x000fe400078e005d */
[----:B------:R-:W-:Y:S02]  /*12bf0*/  IMAD.MOV.U32 R76, RZ, RZ, R77 ;  /* 0x000000ffff4c7224 */ /* 0x000fe400078e004d */
[----:B------:R-:W-:-:S07]  /*12c00*/  IMAD.MOV.U32 R93, RZ, RZ, R92 ;  /* 0x000000ffff5d7224 */ /* 0x000fce00078e005c */
.L_x_1001:
[----:B------:R-:W-:Y:S05]  /*12c10*/  BSYNC.RECONVERGENT B0 ;  /* 0x0000000000007941 */ /* 0x000fea0003800200 */
.L_x_999:
        /* <DEDUP_REMOVED lines=9> */
.L_x_1003:
[----:B------:R-:W-:Y:S01]  /*12cb0*/  MOV R92, R79 ;  /* 0x0000004f005c7202 */ /* 0x000fe20000000f00 */
[----:B------:R-:W-:Y:S02]  /*12cc0*/  IMAD.MOV.U32 R77, RZ, RZ, R90 ;  /* 0x000000ffff4d7224 */ /* 0x000fe400078e005a */
[----:B------:R-:W-:Y:S02]  /*12cd0*/  IMAD.MOV.U32 R79, RZ, RZ, R76 ;  /* 0x000000ffff4f7224 */ /* 0x000fe400078e004c */
[----:B------:R-:W-:-:S07]  /*12ce0*/  IMAD.MOV.U32 R90, RZ, RZ, R93 ;  /* 0x000000ffff5a7224 */ /* 0x000fce00078e005d */
.L_x_1004:
[----:B------:R-:W-:Y:S05]  /*12cf0*/  BSYNC.RECONVERGENT B0 ;  /* 0x0000000000007941 */ /* 0x000fea0003800200 */
.L_x_1002:
        /* <DEDUP_REMOVED lines=9> */
.L_x_1006:
[----:B------:R-:W-:Y:S01]  /*12d90*/  MOV R93, R78 ;  /* 0x0000004e005d7202 */ /* 0x000fe20000000f00 */
[----:B------:R-:W-:Y:S02]  /*12da0*/  IMAD.MOV.U32 R76, RZ, RZ, R91 ;  /* 0x000000ffff4c7224 */ /* 0x000fe400078e005b */
[----:B------:R-:W-:Y:S02]  /*12db0*/  IMAD.MOV.U32 R78, RZ, RZ, R79 ;  /* 0x000000ffff4e7224 */ /* 0x000fe400078e004f */
[----:B------:R-:W-:-:S07]  /*12dc0*/  IMAD.MOV.U32 R91, RZ, RZ, R90 ;  /* 0x000000ffff5b7224 */ /* 0x000fce00078e005a */
.L_x_1007:
[----:B------:R-:W-:Y:S05]  /*12dd0*/  BSYNC.RECONVERGENT B0 ;  /* 0x0000000000007941 */ /* 0x000fea0003800200 */
.L_x_1005:
        /* <DEDUP_REMOVED lines=9> */
.L_x_1009:
[----:B------:R-:W-:Y:S01]  /*12e70*/  MOV R90, R81 ;  /* 0x00000051005a7202 */ /* 0x000fe20000000f00 */
[----:B------:R-:W-:Y:S02]  /*12e80*/  IMAD.MOV.U32 R79, RZ, RZ, R88 ;  /* 0x000000ffff4f7224 */ /* 0x000fe400078e0058 */
[----:B------:R-:W-:Y:S02]  /*12e90*/  IMAD.MOV.U32 R81, RZ, RZ, R78 ;  /* 0x000000ffff517224 */ /* 0x000fe400078e004e */
[----:B------:R-:W-:-:S07]  /*12ea0*/  IMAD.MOV.U32 R88, RZ, RZ, R91 ;  /* 0x000000ffff587224 */ /* 0x000fce00078e005b */
.L_x_1010:
[----:B------:R-:W-:Y:S05]  /*12eb0*/  BSYNC.RECONVERGENT B0 ;  /* 0x0000000000007941 */ /* 0x000fea0003800200 */
.L_x_1008:
        /* <DEDUP_REMOVED lines=9> */
.L_x_1012:
[----:B------:R-:W-:Y:S01]  /*12f50*/  MOV R91, R80 ;  /* 0x00000050005b7202 */ /* 0x000fe20000000f00 */
[----:B------:R-:W-:Y:S02]  /*12f60*/  IMAD.MOV.U32 R78, RZ, RZ, R89 ;  /* 0x000000ffff4e7224 */ /* 0x000fe400078e0059 */
[----:B------:R-:W-:Y:S02]  /*12f70*/  IMAD.MOV.U32 R80, RZ, RZ, R81 ;  /* 0x000000ffff507224 */ /* 0x000fe400078e0051 */
[----:B------:R-:W-:-:S07]  /*12f80*/  IMAD.MOV.U32 R89, RZ, RZ, R88 ;  /* 0x000000ffff597224 */ /* 0x000fce00078e0058 */
.L_x_1013:
[----:B------:R-:W-:Y:S05]  /*12f90*/  BSYNC.RECONVERGENT B0 ;  /* 0x0000000000007941 */ /* 0x000fea0003800200 */
.L_x_1011:
        /* <DEDUP_REMOVED lines=9> */
.L_x_1015:
[----:B------:R-:W-:Y:S01]  /*13030*/  MOV R88, R83 ;  /* 0x0000005300587202 */ /* 0x000fe20000000f00 */
[----:B------:R-:W-:Y:S02]  /*13040*/  IMAD.MOV.U32 R81, RZ, RZ, R86 ;  /* 0x000000ffff517224 */ /* 0x000fe400078e0056 */
[----:B------:R-:W-:Y:S02]  /*13050*/  IMAD.MOV.U32 R83, RZ, RZ, R80 ;  /* 0x000000ffff537224 */ /* 0x000fe400078e0050 */
[----:B------:R-:W-:-:S07]  /*13060*/  IMAD.MOV.U32 R86, RZ, RZ, R89 ;  /* 0x000000ffff567224 */ /* 0x000fce00078e0059 */
.L_x_1016:
[----:B------:R-:W-:Y:S05]  /*13070*/  BSYNC.RECONVERGENT B0 ;  /* 0x0000000000007941 */ /* 0x000fea0003800200 */
.L_x_1014:
        /* <DEDUP_REMOVED lines=9> */
.L_x_1018:
[----:B------:R-:W-:Y:S01]  /*13110*/  MOV R89, R82 ;  /* 0x0000005200597202 */ /* 0x000fe20000000f00 */
[----:B------:R-:W-:Y:S02]  /*13120*/  IMAD.MOV.U32 R80, RZ, RZ, R87 ;  /* 0x000000ffff507224 */ /* 0x000fe400078e0057 */
[----:B------:R-:W-:Y:S02]  /*13130*/  IMAD.MOV.U32 R82, RZ, RZ, R83 ;  /* 0x000000ffff527224 */ /* 0x000fe400078e0053 */
[----:B------:R-:W-:-:S07]  /*13140*/  IMAD.MOV.U32 R87, RZ, RZ, R86 ;  /* 0x000000ffff577224 */ /* 0x000fce00078e0056 */
.L_x_1019:
[----:B------:R-:W-:Y:S05]  /*13150*/  BSYNC.RECONVERGENT B0 ;  /* 0x0000000000007941 */ /* 0x000fea0003800200 */
.L_x_1017:
        /* <DEDUP_REMOVED lines=9> */
.L_x_1021:
[----:B------:R-:W-:Y:S01]  /*131f0*/  MOV R86, R85 ;  /* 0x0000005500567202 */ /* 0x000fe20000000f00 */
[----:B------:R-:W-:Y:S02]  /*13200*/  IMAD.MOV.U32 R83, RZ, RZ, R84 ;  /* 0x000000ffff537224 */ /* 0x000fe400078e0054 */
[----:B------:R-:W-:Y:S02]  /*13210*/  IMAD.MOV.U32 R85, RZ, RZ, R82 ;  /* 0x000000ffff557224 */ /* 0x000fe400078e0052 */
[----:B------:R-:W-:-:S07]  /*13220*/  IMAD.MOV.U32 R84, RZ, RZ, R87 ;  /* 0x000000ffff547224 */ /* 0x000fce00078e0057 */
.L_x_1022:
[----:B------:R-:W-:Y:S05]  /*13230*/  BSYNC.RECONVERGENT B0 ;  /* 0x0000000000007941 */ /* 0x000fea0003800200 */
.L_x_1020:
        /* <DEDUP_REMOVED lines=9> */
.L_x_1024:
[----:B------:R-:W-:Y:S01]  /*132d0*/  MOV R87, R34 ;  /* 0x0000002200577202 */ /* 0x000fe20000000f00 */
[----:B------:R-:W-:Y:S02]  /*132e0*/  IMAD.MOV.U32 R82, RZ, RZ, R35 ;  /* 0x000000ffff527224 */ /* 0x000fe400078e0023 */
[----:B------:R-:W-:Y:S02]  /*132f0*/  IMAD.MOV.U32 R34, RZ, RZ, R85 ;  /* 0x000000ffff227224 */ /* 0x000fe400078e0055 */
[----:B------:R-:W-:-:S07]  /*13300*/  IMAD.MOV.U32 R35, RZ, RZ, R84 ;  /* 0x000000ffff237224 */ /* 0x000fce00078e0054 */
.L_x_1025:
[----:B------:R-:W-:Y:S05]  /*13310*/  BSYNC.RECONVERGENT B0 ;  /* 0x0000000000007941 */ /* 0x000fea0003800200 */
.L_x_1023:
        /* <DEDUP_REMOVED lines=9> */
.L_x_1027:
[----:B------:R-:W-:Y:S01]  /*133b0*/  MOV R84, R33 ;  /* 0x0000002100547202 */ /* 0x000fe20000000f00 */
[----:B------:R-:W-:Y:S02]  /*133c0*/  IMAD.MOV.U32 R85, RZ, RZ, R32 ;  /* 0x000000ffff557224 */ /* 0x000fe400078e0020 */
[----:B------:R-:W-:Y:S02]  /*133d0*/  IMAD.MOV.U32 R33, RZ, RZ, R34 ;  /* 0x000000ffff217224 */ /* 0x000fe400078e0022 */
[----:B------:R-:W-:-:S07]  /*133e0*/  IMAD.MOV.U32 R32, RZ, RZ, R35 ;  /* 0x000000ffff207224 */ /* 0x000fce00078e0023 */
.L_x_1028:
[----:B------:R-:W-:Y:S05]  /*133f0*/  BSYNC.RECONVERGENT B0 ;  /* 0x0000000000007941 */ /* 0x000fea0003800200 */
.L_x_1026:
        /* <DEDUP_REMOVED lines=9> */
.L_x_1030:
[----:B------:R-:W-:Y:S01]  /*13490*/  MOV R35, R30 ;  /* 0x0000001e00237202 */ /* 0x000fe20000000f00 */
[----:B------:R-:W-:Y:S02]  /*134a0*/  IMAD.MOV.U32 R34, RZ, RZ, R31 ;  /* 0x000000ffff227224 */ /* 0x000fe400078e001f */
[----:B------:R-:W-:Y:S02]  /*134b0*/  IMAD.MOV.U32 R30, RZ, RZ, R33 ;  /* 0x000000ffff1e7224 */ /* 0x000fe400078e0021 */
[----:B------:R-:W-:-:S07]  /*134c0*/  IMAD.MOV.U32 R31, RZ, RZ, R32 ;  /* 0x000000ffff1f7224 */ /* 0x000fce00078e0020 */
.L_x_1031:
[----:B------:R-:W-:Y:S05]  /*134d0*/  BSYNC.RECONVERGENT B0 ;  /* 0x0000000000007941 */ /* 0x000fea0003800200 */
.L_x_1029:
        /* <DEDUP_REMOVED lines=9> */
.L_x_1033:
[----:B------:R-:W-:Y:S01]  /*13570*/  MOV R32, R29 ;  /* 0x0000001d00207202 */ /* 0x000fe20000000f00 */
[----:B------:R-:W-:Y:S02]  /*13580*/  IMAD.MOV.U32 R33, RZ, RZ, R28 ;  /* 0x000000ffff217224 */ /* 0x000fe400078e001c */
[----:B------:R-:W-:Y:S02]  /*13590*/  IMAD.MOV.U32 R29, RZ, RZ, R30 ;  /* 0x000000ffff1d7224 */ /* 0x000fe400078e001e */
[----:B------:R-:W-:-:S07]  /*135a0*/  IMAD.MOV.U32 R28, RZ, RZ, R31 ;  /* 0x000000ffff1c7224 */ /* 0x000fce00078e001f */
.L_x_1034:
[----:B------:R-:W-:Y:S05]  /*135b0*/  BSYNC.RECONVERGENT B0 ;  /* 0x0000000000007941 */ /* 0x000fea0003800200 */
.L_x_1032:
        /* <DEDUP_REMOVED lines=9> */
.L_x_1036:
[----:B------:R-:W-:Y:S01]  /*13650*/  MOV R31, R26 ;  /* 0x0000001a001f7202 */ /* 0x000fe20000000f00 */
[----:B------:R-:W-:Y:S02]  /*13660*/  IMAD.MOV.U32 R30, RZ, RZ, R27 ;  /* 0x000000ffff1e7224 */ /* 0x000fe400078e001b */
[----:B------:R-:W-:Y:S02]  /*13670*/  IMAD.MOV.U32 R26, RZ, RZ, R29 ;  /* 0x000000ffff1a7224 */ /* 0x000fe400078e001d */
[----:B------:R-:W-:-:S07]  /*13680*/  IMAD.MOV.U32 R27, RZ, RZ, R28 ;  /* 0x000000ffff1b7224 */ /* 0x000fce00078e001c */
.L_x_1037:
[----:B------:R-:W-:Y:S05]  /*13690*/  BSYNC.RECONVERGENT B0 ;  /* 0x0000000000007941 */ /* 0x000fea0003800200 */
.L_x_1035:
        /* <DEDUP_REMOVED lines=9> */
.L_x_1039:
[----:B------:R-:W-:Y:S01]  /*13730*/  MOV R28, R25 ;  /* 0x00000019001c7202 */ /* 0x000fe20000000f00 */
[----:B------:R-:W-:Y:S02]  /*13740*/  IMAD.MOV.U32 R29, RZ, RZ, R24 ;  /* 0x000000ffff1d7224 */ /* 0x000fe400078e0018 */
[----:B------:R-:W-:Y:S02]  /*13750*/  IMAD.MOV.U32 R25, RZ, RZ, R26 ;  /* 0x000000ffff197224 */ /* 0x000fe400078e001a */
[----:B------:R-:W-:-:S07]  /*13760*/  IMAD.MOV.U32 R24, RZ, RZ, R27 ;  /* 0x000000ffff187224 */ /* 0x000fce00078e001b */
.L_x_1040:
[----:B------:R-:W-:Y:S05]  /*13770*/  BSYNC.RECONVERGENT B0 ;  /* 0x0000000000007941 */ /* 0x000fea0003800200 */
.L_x_1038:
        /* <DEDUP_REMOVED lines=9> */
.L_x_1042:
[----:B------:R-:W-:Y:S01]  /*13810*/  MOV R27, R22 ;  /* 0x00000016001b7202 */ /* 0x000fe20000000f00 */
[----:B------:R-:W-:Y:S02]  /*13820*/  IMAD.MOV.U32 R26, RZ, RZ, R23 ;  /* 0x000000ffff1a7224 */ /* 0x000fe400078e0017 */
[----:B------:R-:W-:Y:S02]  /*13830*/  IMAD.MOV.U32 R22, RZ, RZ, R25 ;  /* 0x000000ffff167224 */ /* 0x000fe400078e0019 */
[----:B------:R-:W-:-:S07]  /*13840*/  IMAD.MOV.U32 R23, RZ, RZ, R24 ;  /* 0x000000ffff177224 */ /* 0x000fce00078e0018 */
.L_x_1043:
[----:B------:R-:W-:Y:S05]  /*13850*/  BSYNC.RECONVERGENT B0 ;  /* 0x0000000000007941 */ /* 0x000fea0003800200 */
.L_x_1041:
        /* <DEDUP_REMOVED lines=9> */
.L_x_1045:
[----:B------:R-:W-:Y:S01]  /*138f0*/  MOV R24, R21 ;  /* 0x0000001500187202 */ /* 0x000fe20000000f00 */
[----:B------:R-:W-:Y:S02]  /*13900*/  IMAD.MOV.U32 R25, RZ, RZ, R20 ;  /* 0x000000ffff197224 */ /* 0x000fe400078e0014 */
[----:B------:R-:W-:Y:S02]  /*13910*/  IMAD.MOV.U32 R21, RZ, RZ, R22 ;  /* 0x000000ffff157224 */ /* 0x000fe400078e0016 */
[----:B------:R-:W-:-:S07]  /*13920*/  IMAD.MOV.U32 R20, RZ, RZ, R23 ;  /* 0x000000ffff147224 */ /* 0x000fce00078e0017 */
.L_x_1046:
[----:B------:R-:W-:Y:S05]  /*13930*/  BSYNC.RECONVERGENT B0 ;  /* 0x0000000000007941 */ /* 0x000fea0003800200 */
.L_x_1044:
        /* <DEDUP_REMOVED lines=9> */
.L_x_1048:
[----:B------:R-:W-:Y:S01]  /*139d0*/  MOV R23, R18 ;  /* 0x0000001200177202 */ /* 0x000fe20000000f00 */
[----:B------:R-:W-:Y:S02]  /*139e0*/  IMAD.MOV.U32 R22, RZ, RZ, R19 ;  /* 0x000000ffff167224 */ /* 0x000fe400078e0013 */
[----:B------:R-:W-:Y:S02]  /*139f0*/  IMAD.MOV.U32 R18, RZ, RZ, R21 ;  /* 0x000000ffff127224 */ /* 0x000fe400078e0015 */
[----:B------:R-:W-:-:S07]  /*13a00*/  IMAD.MOV.U32 R19, RZ, RZ, R20 ;  /* 0x000000ffff137224 */ /* 0x000fce00078e0014 */
.L_x_1049:
[----:B------:R-:W-:Y:S05]  /*13a10*/  BSYNC.RECONVERGENT B0 ;  /* 0x0000000000007941 */ /* 0x000fea0003800200 */
.L_x_1047:
        /* <DEDUP_REMOVED lines=9> */
.L_x_1051:
[----:B------:R-:W-:Y:S01]  /*13ab0*/  MOV R20, R17 ;  /* 0x0000001100147202 */ /* 0x000fe20000000f00 */
[----:B------:R-:W-:Y:S02]  /*13ac0*/  IMAD.MOV.U32 R21, RZ, RZ, R16 ;  /* 0x000000ffff157224 */ /* 0x000fe400078e0010 */
[----:B------:R-:W-:Y:S02]  /*13ad0*/  IMAD.MOV.U32 R17, RZ, RZ, R18 ;  /* 0x000000ffff117224 */ /* 0x000fe400078e0012 */
[----:B------:R-:W-:-:S07]  /*13ae0*/  IMAD.MOV.U32 R16, RZ, RZ, R19 ;  /* 0x000000ffff107224 */ /* 0x000fce00078e0013 */
.L_x_1052:
[----:B------:R-:W-:Y:S05]  /*13af0*/  BSYNC.RECONVERGENT B0 ;  /* 0x0000000000007941 */ /* 0x000fea0003800200 */
.L_x_1050:
        /* <DEDUP_REMOVED lines=9> */
.L_x_1054:
[----:B------:R-:W-:Y:S01]  /*13b90*/  MOV R19, R14 ;  /* 0x0000000e00137202 */ /* 0x000fe20000000f00 */
[----:B------:R-:W-:Y:S02]  /*13ba0*/  IMAD.MOV.U32 R18, RZ, RZ, R15 ;  /* 0x000000ffff127224 */ /* 0x000fe400078e000f */
[----:B------:R-:W-:Y:S02]  /*13bb0*/  IMAD.MOV.U32 R14, RZ, RZ, R17 ;  /* 0x000000ffff0e7224 */ /* 0x000fe400078e0011 */
[----:B------:R-:W-:-:S07]  /*13bc0*/  IMAD.MOV.U32 R15, RZ, RZ, R16 ;  /* 0x000000ffff0f7224 */ /* 0x000fce00078e0010 */
.L_x_1055:
[----:B------:R-:W-:Y:S05]  /*13bd0*/  BSYNC.RECONVERGENT B0 ;  /* 0x0000000000007941 */ /* 0x000fea0003800200 */
.L_x_1053:
        /* <DEDUP_REMOVED lines=9> */
.L_x_1057:
[----:B------:R-:W-:Y:S01]  /*13c70*/  MOV R16, R13 ;  /* 0x0000000d00107202 */ /* 0x000fe20000000f00 */
[----:B------:R-:W-:Y:S02]  /*13c80*/  IMAD.MOV.U32 R17, RZ, RZ, R0 ;  /* 0x000000ffff117224 */ /* 0x000fe400078e0000 */
[----:B------:R-:W-:Y:S02]  /*13c90*/  IMAD.MOV.U32 R13, RZ, RZ, R14 ;  /* 0x000000ffff0d7224 */ /* 0x000fe400078e000e */
[----:B------:R-:W-:-:S07]  /*13ca0*/  IMAD.MOV.U32 R0, RZ, RZ, R15 ;  /* 0x000000ffff007224 */ /* 0x000fce00078e000f */
.L_x_1058:
[----:B------:R-:W-:Y:S05]  /*13cb0*/  BSYNC.RECONVERGENT B0 ;  /* 0x0000000000007941 */ /* 0x000fea0003800200 */
.L_x_1056:
        /* <DEDUP_REMOVED lines=9> */
.L_x_1060:
[----:B------:R-:W-:Y:S01]  /*13d50*/  MOV R15, R12 ;  /* 0x0000000c000f7202 */ /* 0x000fe20000000f00 */
[----:B------:R-:W-:Y:S02]  /*13d60*/  IMAD.MOV.U32 R14, RZ, RZ, R11 ;  /* 0x000000ffff0e7224 */ /* 0x000fe400078e000b */
[----:B------:R-:W-:Y:S02]  /*13d70*/  IMAD.MOV.U32 R12, RZ, RZ, R13 ;  /* 0x000000ffff0c7224 */ /* 0x000fe400078e000d */
[----:B------:R-:W-:-:S07]  /*13d80*/  IMAD.MOV.U32 R11, RZ, RZ, R0 ;  /* 0x000000ffff0b7224 */ /* 0x000fce00078e0000 */
.L_x_1061:
[----:B------:R-:W-:Y:S05]  /*13d90*/  BSYNC.RECONVERGENT B0 ;  /* 0x0000000000007941 */ /* 0x000fea0003800200 */
.L_x_1059:
        /* <DEDUP_REMOVED lines=9> */
.L_x_1063:
[----:B------:R-:W-:Y:S01]  /*13e30*/  MOV R0, R9 ;  /* 0x0000000900007202 */ /* 0x000fe20000000f00 */
[----:B------:R-:W-:Y:S02]  /*13e40*/  IMAD.MOV.U32 R13, RZ, RZ, R10 ;  /* 0x000000ffff0d7224 */ /* 0x000fe400078e000a */
[----:B------:R-:W-:Y:S02]  /*13e50*/  IMAD.MOV.U32 R9, RZ, RZ, R12 ;  /* 0x000000ffff097224 */ /* 0x000fe400078e000c */
[----:B------:R-:W-:-:S07]  /*13e60*/  IMAD.MOV.U32 R10, RZ, RZ, R11 ;  /* 0x000000ffff0a7224 */ /* 0x000fce00078e000b */
.L_x_1064:
[----:B------:R-:W-:Y:S05]  /*13e70*/  BSYNC.RECONVERGENT B0 ;  /* 0x0000000000007941 */ /* 0x000fea0003800200 */
.L_x_1062:
        /* <DEDUP_REMOVED lines=9> */
.L_x_1066:
[----:B------:R-:W-:Y:S01]  /*13f10*/  MOV R11, R8 ;  /* 0x00000008000b7202 */ /* 0x000fe20000000f00 */
[----:B------:R-:W-:Y:S02]  /*13f20*/  IMAD.MOV.U32 R12, RZ, RZ, R7 ;  /* 0x000000ffff0c7224 */ /* 0x000fe400078e0007 */
[----:B------:R-:W-:Y:S02]  /*13f30*/  IMAD.MOV.U32 R8, RZ, RZ, R9 ;  /* 0x000000ffff087224 */ /* 0x000fe400078e0009 */
[----:B------:R-:W-:-:S07]  /*13f40*/  IMAD.MOV.U32 R7, RZ, RZ, R10 ;  /* 0x000000ffff077224 */ /* 0x000fce00078e000a */
.L_x_1067:
[----:B------:R-:W-:Y:S05]  /*13f50*/  BSYNC.RECONVERGENT B0 ;  /* 0x0000000000007941 */ /* 0x000fea0003800200 */
.L_x_1065:
        /* <DEDUP_REMOVED lines=9> */
.L_x_1069:
[----:B------:R-:W-:Y:S01]  /*13ff0*/  MOV R10, R135 ;  /* 0x00000087000a7202 */ /* 0x000fe20000000f00 */
[----:B------:R-:W-:Y:S02]  /*14000*/  IMAD.MOV.U32 R9, RZ, RZ, R134 ;  /* 0x000000ffff097224 */ /* 0x000fe400078e0086 */
[----:B------:R-:W-:Y:S02]  /*14010*/  IMAD.MOV.U32 R135, RZ, RZ, R8 ;  /* 0x000000ffff877224 */ /* 0x000fe400078e0008 */
[----:B------:R-:W-:-:S07]  /*14020*/  IMAD.MOV.U32 R134, RZ, RZ, R7 ;  /* 0x000000ffff867224 */ /* 0x000fce00078e0007 */
.L_x_1070:
[----:B------:R-:W-:Y:S05]  /*14030*/  BSYNC.RECONVERGENT B0 ;  /* 0x0000000000007941 */ /* 0x000fea0003800200 */
.L_x_1068:
        /* <DEDUP_REMOVED lines=9> */
.L_x_1072:
[----:B------:R-:W-:Y:S01]  /*140d0*/  MOV R7, R36 ;  /* 0x0000002400077202 */ /* 0x000fe20000000f00 */
[----:B------:R-:W-:Y:S02]  /*140e0*/  IMAD.MOV.U32 R8, RZ, RZ, R133 ;  /* 0x000000ffff087224 */ /* 0x000fe400078e0085 */
[----:B------:R-:W-:Y:S02]  /*140f0*/  IMAD.MOV.U32 R36, RZ, RZ, R135 ;  /* 0x000000ffff247224 */ /* 0x000fe400078e0087 */
[----:B------:R-:W-:-:S07]  /*14100*/  IMAD.MOV.U32 R133, RZ, RZ, R134 ;  /* 0x000000ffff857224 */ /* 0x000fce00078e0086 */
.L_x_1073:
[----:B------:R-:W-:Y:S05]  /*14110*/  BSYNC.RECONVERGENT B0 ;  /* 0x0000000000007941 */ /* 0x000fea0003800200 */
.L_x_1071:
        /* <DEDUP_REMOVED lines=9> */
.L_x_1075:
[----:B------:R-:W-:Y:S01]  /*141b0*/  MOV R134, R39 ;  /* 0x0000002700867202 */ /* 0x000fe20000000f00 */
[----:B------:R-:W-:Y:S02]  /*141c0*/  IMAD.MOV.U32 R135, RZ, RZ, R132 ;  /* 0x000000ffff877224 */ /* 0x000fe400078e0084 */
[----:B------:R-:W-:Y:S02]  /*141d0*/  IMAD.MOV.U32 R39, RZ, RZ, R36 ;  /* 0x000000ffff277224 */ /* 0x000fe400078e0024 */
[----:B------:R-:W-:-:S07]  /*141e0*/  IMAD.MOV.U32 R132, RZ, RZ, R133 ;  /* 0x000000ffff847224 */ /* 0x000fce00078e0085 */
.L_x_1076:
[----:B------:R-:W-:Y:S05]  /*141f0*/  BSYNC.RECONVERGENT B0 ;  /* 0x0000000000007941 */ /* 0x000fea0003800200 */
.L_x_1074:
        /* <DEDUP_REMOVED lines=9> */
.L_x_1078:
[----:B------:R-:W-:Y:S01]  /*14290*/  MOV R133, R38 ;  /* 0x0000002600857202 */ /* 0x000fe20000000f00 */
[----:B------:R-:W-:Y:S02]  /*142a0*/  IMAD.MOV.U32 R36, RZ, RZ, R131 ;  /* 0x000000ffff247224 */ /* 0x000fe400078e0083 */
[----:B------:R-:W-:Y:S02]  /*142b0*/  IMAD.MOV.U32 R38, RZ, RZ, R39 ;  /* 0x000000ffff267224 */ /* 0x000fe400078e0027 */
[----:B------:R-:W-:-:S07]  /*142c0*/  IMAD.MOV.U32 R131, RZ, RZ, R132 ;  /* 0x000000ffff837224 */ /* 0x000fce00078e0084 */
.L_x_1079:
[----:B------:R-:W-:Y:S05]  /*142d0*/  BSYNC.RECONVERGENT B0 ;  /* 0x0000000000007941 */ /* 0x000fea0003800200 */
.L_x_1077:
        /* <DEDUP_REMOVED lines=9> */
.L_x_1081:
[----:B------:R-:W-:Y:S01]  /*14370*/  MOV R132, R41 ;  /* 0x0000002900847202 */ /* 0x000fe20000000f00 */
[----:B------:R-:W-:Y:S02]  /*14380*/  IMAD.MOV.U32 R39, RZ, RZ, R130 ;  /* 0x000000ffff277224 */ /* 0x000fe400078e0082 */
[----:B------:R-:W-:Y:S02]  /*14390*/  IMAD.MOV.U32 R41, RZ, RZ, R38 ;  /* 0x000000ffff297224 */ /* 0x000fe400078e0026 */
[----:B------:R-:W-:-:S07]  /*143a0*/  IMAD.MOV.U32 R130, RZ, RZ, R131 ;  /* 0x000000ffff827224 */ /* 0x000fce00078e0083 */
.L_x_1082:
[----:B------:R-:W-:Y:S05]  /*143b0*/  BSYNC.RECONVERGENT B0 ;  /* 0x0000000000007941 */ /* 0x000fea0003800200 */
.L_x_1080:
        /* <DEDUP_REMOVED lines=9> */
.L_x_1084:
[----:B------:R-:W-:Y:S01]  /*14450*/  MOV R131, R40 ;  /* 0x0000002800837202 */ /* 0x000fe20000000f00 */
[----:B------:R-:W-:Y:S02]  /*14460*/  IMAD.MOV.U32 R38, RZ, RZ, R129 ;  /* 0x000000ffff267224 */ /* 0x000fe400078e0081 */
[----:B------:R-:W-:Y:S02]  /*14470*/  IMAD.MOV.U32 R40, RZ, RZ, R41 ;  /* 0x000000ffff287224 */ /* 0x000fe400078e0029 */
[----:B------:R-:W-:-:S07]  /*14480*/  IMAD.MOV.U32 R129, RZ, RZ, R130 ;  /* 0x000000ffff817224 */ /* 0x000fce00078e0082 */
.L_x_1085:
[----:B------:R-:W-:Y:S05]  /*14490*/  BSYNC.RECONVERGENT B0 ;  /* 0x0000000000007941 */ /* 0x000fea0003800200 */
.L_x_1083:
        /* <DEDUP_REMOVED lines=9> */
.L_x_1087:
[----:B------:R-:W-:Y:S01]  /*14530*/  MOV R130, R43 ;  /* 0x0000002b00827202 */ /* 0x000fe20000000f00 */
[----:B------:R-:W-:Y:S02]  /*14540*/  IMAD.MOV.U32 R41, RZ, RZ, R128 ;  /* 0x000000ffff297224 */ /* 0x000fe400078e0080 */
[----:B------:R-:W-:Y:S02]  /*14550*/  IMAD.MOV.U32 R43, RZ, RZ, R40 ;  /* 0x000000ffff2b7224 */ /* 0x000fe400078e0028 */
[----:B------:R-:W-:-:S07]  /*14560*/  IMAD.MOV.U32 R128, RZ, RZ, R129 ;  /* 0x000000ffff807224 */ /* 0x000fce00078e0081 */
.L_x_1088:
[----:B------:R-:W-:Y:S05]  /*14570*/  BSYNC.RECONVERGENT B0 ;  /* 0x0000000000007941 */ /* 0x000fea0003800200 */
.L_x_1086:
        /* <DEDUP_REMOVED lines=9> */
.L_x_1090:
[----:B------:R-:W-:Y:S01]  /*14610*/  MOV R129, R42 ;  /* 0x0000002a00817202 */ /* 0x000fe20000000f00 */
[----:B------:R-:W-:Y:S02]  /*14620*/  IMAD.MOV.U32 R40, RZ, RZ, R127 ;  /* 0x000000ffff287224 */ /* 0x000fe400078e007f */
[----:B------:R-:W-:Y:S02]  /*14630*/  IMAD.MOV.U32 R42, RZ, RZ, R43 ;  /* 0x000000ffff2a7224 */ /* 0x000fe400078e002b */
[----:B------:R-:W-:-:S07]  /*14640*/  IMAD.MOV.U32 R127, RZ, RZ, R128 ;  /* 0x000000ffff7f7224 */ /* 0x000fce00078e0080 */
.L_x_1091:
[----:B------:R-:W-:Y:S05]  /*14650*/  BSYNC.RECONVERGENT B0 ;  /* 0x0000000000007941 */ /* 0x000fea0003800200 */
.L_x_1089:
        /* <DEDUP_REMOVED lines=9> */
.L_x_1093:
[----:B------:R-:W-:Y:S01]  /*146f0*/  MOV R128, R45 ;  /* 0x0000002d00807202 */ /* 0x000fe20000000f00 */
[----:B------:R-:W-:Y:S02]  /*14700*/  IMAD.MOV.U32 R43, RZ, RZ, R126 ;  /* 0x000000ffff2b7224 */ /* 0x000fe400078e007e */
[----:B------:R-:W-:Y:S02]  /*14710*/  IMAD.MOV.U32 R45, RZ, RZ, R42 ;  /* 0x000000ffff2d7224 */ /* 0x000fe400078e002a */
[----:B------:R-:W-:-:S07]  /*14720*/  IMAD.MOV.U32 R126, RZ, RZ, R127 ;  /* 0x000000ffff7e7224 */ /* 0x000fce00078e007f */
.L_x_1094:
[----:B------:R-:W-:Y:S05]  /*14730*/  BSYNC.RECONVERGENT B0 ;  /* 0x0000000000007941 */ /* 0x000fea0003800200 */
.L_x_1092:
        /* <DEDUP_REMOVED lines=9> */
.L_x_1096:
[----:B------:R-:W-:Y:S01]  /*147d0*/  MOV R127, R44 ;  /* 0x0000002c007f7202 */ /* 0x000fe20000000f00 */
[----:B------:R-:W-:Y:S02]  /*147e0*/  IMAD.MOV.U32 R42, RZ, RZ, R125 ;  /* 0x000000ffff2a7224 */ /* 0x000fe400078e007d */
[----:B------:R-:W-:Y:S02]  /*147f0*/  IMAD.MOV.U32 R44, RZ, RZ, R45 ;  /* 0x000000ffff2c7224 */ /* 0x000fe400078e002d */
[----:B------:R-:W-:-:S07]  /*14800*/  IMAD.MOV.U32 R125, RZ, RZ, R126 ;  /* 0x000000ffff7d7224 */ /* 0x000fce00078e007e */
.L_x_1097:
[----:B------:R-:W-:Y:S05]  /*14810*/  BSYNC.RECONVERGENT B0 ;  /* 0x0000000000007941 */ /* 0x000fea0003800200 */
.L_x_1095:
        /* <DEDUP_REMOVED lines=9> */
.L_x_1099:
[----:B------:R-:W-:Y:S01]  /*148b0*/  MOV R126, R47 ;  /* 0x0000002f007e7202 */ /* 0x000fe20000000f00 */
[----:B------:R-:W-:Y:S02]  /*148c0*/  IMAD.MOV.U32 R45, RZ, RZ, R124 ;  /* 0x000000ffff2d7224 */ /* 0x000fe400078e007c */
[----:B------:R-:W-:Y:S02]  /*148d0*/  IMAD.MOV.U32 R47, RZ, RZ, R44 ;  /* 0x000000ffff2f7224 */ /* 0x000fe400078e002c */
[----:B------:R-:W-:-:S07]  /*148e0*/  IMAD.MOV.U32 R124, RZ, RZ, R125 ;  /* 0x000000ffff7c7224 */ /* 0x000fce00078e007d */
.L_x_1100:
[----:B------:R-:W-:Y:S05]  /*148f0*/  BSYNC.RECONVERGENT B0 ;  /* 0x0000000000007941 */ /* 0x000fea0003800200 */
.L_x_1098:
        /* <DEDUP_REMOVED lines=9> */
.L_x_1102:
[----:B------:R-:W-:Y:S01]  /*14990*/  MOV R125, R46 ;  /* 0x0000002e007d7202 */ /* 0x000fe20000000f00 */
[----:B------:R-:W-:Y:S02]  /*149a0*/  IMAD.MOV.U32 R44, RZ, RZ, R123 ;  /* 0x000000ffff2c7224 */ /* 0x000fe400078e007b */
[----:B------:R-:W-:Y:S02]  /*149b0*/  IMAD.MOV.U32 R46, RZ, RZ, R47 ;  /* 0x000000ffff2e7224 */ /* 0x000fe400078e002f */
[----:B------:R-:W-:-:S07]  /*149c0*/  IMAD.MOV.U32 R123, RZ, RZ, R124 ;  /* 0x000000ffff7b7224 */ /* 0x000fce00078e007c */
.L_x_1103:
[----:B------:R-:W-:Y:S05]  /*149d0*/  BSYNC.RECONVERGENT B0 ;  /* 0x0000000000007941 */ /* 0x000fea0003800200 */
.L_x_1101:
        /* <DEDUP_REMOVED lines=9> */
.L_x_1105:
[----:B------:R-:W-:Y:S01]  /*14a70*/  MOV R124, R49 ;  /* 0x00000031007c7202 */ /* 0x000fe20000000f00 */
[----:B------:R-:W-:Y:S02]  /*14a80*/  IMAD.MOV.U32 R47, RZ, RZ, R122 ;  /* 0x000000ffff2f7224 */ /* 0x000fe400078e007a */
[----:B------:R-:W-:Y:S02]  /*14a90*/  IMAD.MOV.U32 R49, RZ, RZ, R46 ;  /* 0x000000ffff317224 */ /* 0x000fe400078e002e */
[----:B------:R-:W-:-:S07]  /*14aa0*/  IMAD.MOV.U32 R122, RZ, RZ, R123 ;  /* 0x000000ffff7a7224 */ /* 0x000fce00078e007b */
.L_x_1106:
[----:B------:R-:W-:Y:S05]  /*14ab0*/  BSYNC.RECONVERGENT B0 ;  /* 0x0000000000007941 */ /* 0x000fea0003800200 */
.L_x_1104:
        /* <DEDUP_REMOVED lines=9> */
.L_x_1108:
[----:B------:R-:W-:Y:S01]  /*14b50*/  MOV R123, R48 ;  /* 0x00000030007b7202 */ /* 0x000fe20000000f00 */
[----:B------:R-:W-:Y:S02]  /*14b60*/  IMAD.MOV.U32 R46, RZ, RZ, R121 ;  /* 0x000000ffff2e7224 */ /* 0x000fe400078e0079 */
[----:B------:R-:W-:Y:S02]  /*14b70*/  IMAD.MOV.U32 R48, RZ, RZ, R49 ;  /* 0x000000ffff307224 */ /* 0x000fe400078e0031 */
[----:B------:R-:W-:-:S07]  /*14b80*/  IMAD.MOV.U32 R121, RZ, RZ, R122 ;  /* 0x000000ffff797224 */ /* 0x000fce00078e007a */
.L_x_1109:
[----:B------:R-:W-:Y:S05]  /*14b90*/  BSYNC.RECONVERGENT B0 ;  /* 0x0000000000007941 */ /* 0x000fea0003800200 */
.L_x_1107:
        /* <DEDUP_REMOVED lines=9> */
.L_x_1111:
[----:B------:R-:W-:Y:S01]  /*14c30*/  MOV R122, R51 ;  /* 0x00000033007a7202 */ /* 0x000fe20000000f00 */
[----:B------:R-:W-:Y:S02]  /*14c40*/  IMAD.MOV.U32 R49, RZ, RZ, R120 ;  /* 0x000000ffff317224 */ /* 0x000fe400078e0078 */
[----:B------:R-:W-:Y:S02]  /*14c50*/  IMAD.MOV.U32 R51, RZ, RZ, R48 ;  /* 0x000000ffff337224 */ /* 0x000fe400078e0030 */
[----:B------:R-:W-:-:S07]  /*14c60*/  IMAD.MOV.U32 R120, RZ, RZ, R121 ;  /* 0x000000ffff787224 */ /* 0x000fce00078e0079 */
.L_x_1112:
[----:B------:R-:W-:Y:S05]  /*14c70*/  BSYNC.RECONVERGENT B0 ;  /* 0x0000000000007941 */ /* 0x000fea0003800200 */
.L_x_1110:
        /* <DEDUP_REMOVED lines=9> */
.L_x_1114:
[----:B------:R-:W-:Y:S01]  /*14d10*/  MOV R121, R50 ;  /* 0x0000003200797202 */ /* 0x000fe20000000f00 */
[----:B------:R-:W-:Y:S02]  /*14d20*/  IMAD.MOV.U32 R48, RZ, RZ, R119 ;  /* 0x000000ffff307224 */ /* 0x000fe400078e0077 */
[----:B------:R-:W-:Y:S02]  /*14d30*/  IMAD.MOV.U32 R50, RZ, RZ, R51 ;  /* 0x000000ffff327224 */ /* 0x000fe400078e0033 */
[----:B------:R-:W-:-:S07]  /*14d40*/  IMAD.MOV.U32 R119, RZ, RZ, R120 ;  /* 0x000000ffff777224 */ /* 0x000fce00078e0078 */
.L_x_1115:
[----:B------:R-:W-:Y:S05]  /*14d50*/  BSYNC.RECONVERGENT B0 ;  /* 0x0000000000007941 */ /* 0x000fea0003800200 */
.L_x_1113:
        /* <DEDUP_REMOVED lines=9> */
.L_x_1117:
[----:B------:R-:W-:Y:S01]  /*14df0*/  MOV R120, R53 ;  /* 0x0000003500787202 */ /* 0x000fe20000000f00 */
[----:B------:R-:W-:Y:S02]  /*14e00*/  IMAD.MOV.U32 R51, RZ, RZ, R118 ;  /* 0x000000ffff337224 */ /* 0x000fe400078e0076 */
[----:B------:R-:W-:Y:S02]  /*14e10*/  IMAD.MOV.U32 R53, RZ, RZ, R50 ;  /* 0x000000ffff357224 */ /* 0x000fe400078e0032 */
[----:B------:R-:W-:-:S07]  /*14e20*/  IMAD.MOV.U32 R118, RZ, RZ, R119 ;  /* 0x000000ffff767224 */ /* 0x000fce00078e0077 */
.L_x_1118:
[----:B------:R-:W-:Y:S05]  /*14e30*/  BSYNC.RECONVERGENT B0 ;  /* 0x0000000000007941 */ /* 0x000fea0003800200 */
.L_x_1116:
        /* <DEDUP_REMOVED lines=9> */
.L_x_1120:
[----:B------:R-:W-:Y:S01]  /*14ed0*/  MOV R119, R52 ;  /* 0x0000003400777202 */ /* 0x000fe20000000f00 */
[----:B------:R-:W-:Y:S02]  /*14ee0*/  IMAD.MOV.U32 R50, RZ, RZ, R117 ;  /* 0x000000ffff327224 */ /* 0x000fe400078e0075 */
[----:B------:R-:W-:Y:S02]  /*14ef0*/  IMAD.MOV.U32 R52, RZ, RZ, R53 ;  /* 0x000000ffff347224 */ /* 0x000fe400078e0035 */
[----:B------:R-:W-:-:S07]  /*14f00*/  IMAD.MOV.U32 R117, RZ, RZ, R118 ;  /* 0x000000ffff757224 */ /* 0x000fce00078e0076 */
.L_x_1121:
[----:B------:R-:W-:Y:S05]  /*14f10*/  BSYNC.RECONVERGENT B0 ;  /* 0x0000000000007941 */ /* 0x000fea0003800200 */
.L_x_1119:
        /* <DEDUP_REMOVED lines=9> */
.L_x_1123:
[----:B------:R-:W-:Y:S01]  /*14fb0*/  MOV R118, R55 ;  /* 0x0000003700767202 */ /* 0x000fe20000000f00 */
[----:B------:R-:W-:Y:S02]  /*14fc0*/  IMAD.MOV.U32 R53, RZ, RZ, R116 ;  /* 0x000000ffff357224 */ /* 0x000fe400078e0074 */
[----:B------:R-:W-:Y:S02]  /*14fd0*/  IMAD.MOV.U32 R55, RZ, RZ, R52 ;  /* 0x000000ffff377224 */ /* 0x000fe400078e0034 */
[----:B------:R-:W-:-:S07]  /*14fe0*/  IMAD.MOV.U32 R116, RZ, RZ, R117 ;  /* 0x000000ffff747224 */ /* 0x000fce00078e0075 */
.L_x_1124:
[----:B------:R-:W-:Y:S05]  /*14ff0*/  BSYNC.RECONVERGENT B0 ;  /* 0x0000000000007941 */ /* 0x000fea0003800200 */
.L_x_1122:
        /* <DEDUP_REMOVED lines=9> */
.L_x_1126:
[----:B------:R-:W-:Y:S01]  /*15090*/  MOV R117, R54 ;  /* 0x0000003600757202 */ /* 0x000fe20000000f00 */
[----:B------:R-:W-:Y:S02]  /*150a0*/  IMAD.MOV.U32 R52, RZ, RZ, R115 ;  /* 0x000000ffff347224 */ /* 0x000fe400078e0073 */
[----:B------:R-:W-:Y:S02]  /*150b0*/  IMAD.MOV.U32 R54, RZ, RZ, R55 ;  /* 0x000000ffff367224 */ /* 0x000fe400078e0037 */
[----:B------:R-:W-:-:S07]  /*150c0*/  IMAD.MOV.U32 R115, RZ, RZ, R116 ;  /* 0x000000ffff737224 */ /* 0x000fce00078e0074 */
.L_x_1127:
[----:B------:R-:W-:Y:S05]  /*150d0*/  BSYNC.RECONVERGENT B0 ;  /* 0x0000000000007941 */ /* 0x000fea0003800200 */
.L_x_1125:
        /* <DEDUP_REMOVED lines=9> */
.L_x_1129:
[----:B------:R-:W-:Y:S01]  /*15170*/  MOV R116, R57 ;  /* 0x0000003900747202 */ /* 0x000fe20000000f00 */
[----:B------:R-:W-:Y:S02]  /*15180*/  IMAD.MOV.U32 R55, RZ, RZ, R114 ;  /* 0x000000ffff377224 */ /* 0x000fe400078e0072 */
[----:B------:R-:W-:Y:S02]  /*15190*/  IMAD.MOV.U32 R57, RZ, RZ, R54 ;  /* 0x000000ffff397224 */ /* 0x000fe400078e0036 */
[----:B------:R-:W-:-:S07]  /*151a0*/  IMAD.MOV.U32 R114, RZ, RZ, R115 ;  /* 0x000000ffff727224 */ /* 0x000fce00078e0073 */
.L_x_1130:
[----:B------:R-:W-:Y:S05]  /*151b0*/  BSYNC.RECONVERGENT B0 ;  /* 0x0000000000007941 */ /* 0x000fea0003800200 */
.L_x_1128:
        /* <DEDUP_REMOVED lines=9> */
.L_x_1132:
[----:B------:R-:W-:Y:S01]  /*15250*/  MOV R115, R56 ;  /* 0x0000003800737202 */ /* 0x000fe20000000f00 */
[----:B------:R-:W-:Y:S02]  /*15260*/  IMAD.MOV.U32 R54, RZ, RZ, R113 ;  /* 0x000000ffff367224 */ /* 0x000fe400078e0071 */
[----:B------:R-:W-:Y:S02]  /*15270*/  IMAD.MOV.U32 R56, RZ, RZ, R57 ;  /* 0x000000ffff387224 */ /* 0x000fe400078e0039 */
[----:B------:R-:W-:-:S07]  /*15280*/  IMAD.MOV.U32 R113, RZ, RZ, R114 ;  /* 0x000000ffff717224 */ /* 0x000fce00078e0072 */
.L_x_1133:
[----:B------:R-:W-:Y:S05]  /*15290*/  BSYNC.RECONVERGENT B0 ;  /* 0x0000000000007941 */ /* 0x000fea0003800200 */
.L_x_1131:
        /* <DEDUP_REMOVED lines=9> */
.L_x_1135:
[----:B------:R-:W-:Y:S01]  /*15330*/  MOV R114, R59 ;  /* 0x0000003b00727202 */ /* 0x000fe20000000f00 */
[----:B------:R-:W-:Y:S02]  /*15340*/  IMAD.MOV.U32 R57, RZ, RZ, R112 ;  /* 0x000000ffff397224 */ /* 0x000fe400078e0070 */
[----:B------:R-:W-:Y:S02]  /*15350*/  IMAD.MOV.U32 R59, RZ, RZ, R56 ;  /* 0x000000ffff3b7224 */ /* 0x000fe400078e0038 */
[----:B------:R-:W-:-:S07]  /*15360*/  IMAD.MOV.U32 R112, RZ, RZ, R113 ;  /* 0x000000ffff707224 */ /* 0x000fce00078e0071 */
.L_x_1136:
[----:B------:R-:W-:Y:S05]  /*15370*/  BSYNC.RECONVERGENT B0 ;  /* 0x0000000000007941 */ /* 0x000fea0003800200 */
.L_x_1134:
        /* <DEDUP_REMOVED lines=9> */
.L_x_1138:
[----:B------:R-:W-:Y:S01]  /*15410*/  MOV R113, R58 ;  /* 0x0000003a00717202 */ /* 0x000fe20000000f00 */
[----:B------:R-:W-:Y:S02]  /*15420*/  IMAD.MOV.U32 R56, RZ, RZ, R111 ;  /* 0x000000ffff387224 */ /* 0x000fe400078e006f */
[----:B------:R-:W-:Y:S02]  /*15430*/  IMAD.MOV.U32 R58, RZ, RZ, R59 ;  /* 0x000000ffff3a7224 */ /* 0x000fe400078e003b */
[----:B------:R-:W-:-:S07]  /*15440*/  IMAD.MOV.U32 R111, RZ, RZ, R112 ;  /* 0x000000ffff6f7224 */ /* 0x000fce00078e0070 */
.L_x_1139:
[----:B------:R-:W-:Y:S05]  /*15450*/  BSYNC.RECONVERGENT B0 ;  /* 0x0000000000007941 */ /* 0x000fea0003800200 */
.L_x_1137:
        /* <DEDUP_REMOVED lines=9> */
.L_x_1141:
[----:B------:R-:W-:Y:S01]  /*154f0*/  MOV R112, R61 ;  /* 0x0000003d00707202 */ /* 0x000fe20000000f00 */
[----:B------:R-:W-:Y:S02]  /*15500*/  IMAD.MOV.U32 R59, RZ, RZ, R110 ;  /* 0x000000ffff3b7224 */ /* 0x000fe400078e006e */
[----:B------:R-:W-:Y:S02]  /*15510*/  IMAD.MOV.U32 R61, RZ, RZ, R58 ;  /* 0x000000ffff3d7224 */ /* 0x000fe400078e003a */
[----:B------:R-:W-:-:S07]  /*15520*/  IMAD.MOV.U32 R110, RZ, RZ, R111 ;  /* 0x000000ffff6e7224 */ /* 0x000fce00078e006f */
.L_x_1142:
[----:B------:R-:W-:Y:S05]  /*15530*/  BSYNC.RECONVERGENT B0 ;  /* 0x0000000000007941 */ /* 0x000fea0003800200 */
.L_x_1140:
        /* <DEDUP_REMOVED lines=9> */
.L_x_1144:
[----:B------:R-:W-:Y:S01]  /*155d0*/  MOV R111, R60 ;  /* 0x0000003c006f7202 */ /* 0x000fe20000000f00 */
[----:B------:R-:W-:Y:S02]  /*155e0*/  IMAD.MOV.U32 R58, RZ, RZ, R109 ;  /* 0x000000ffff3a7224 */ /* 0x000fe400078e006d */
[----:B------:R-:W-:Y:S02]  /*155f0*/  IMAD.MOV.U32 R60, RZ, RZ, R61 ;  /* 0x000000ffff3c7224 */ /* 0x000fe400078e003d */
[----:B------:R-:W-:-:S07]  /*15600*/  IMAD.MOV.U32 R109, RZ, RZ, R110 ;  /* 0x000000ffff6d7224 */ /* 0x000fce00078e006e */
.L_x_1145:
[----:B------:R-:W-:Y:S05]  /*15610*/  BSYNC.RECONVERGENT B0 ;  /* 0x0000000000007941 */ /* 0x000fea0003800200 */
.L_x_1143:
        /* <DEDUP_REMOVED lines=9> */
.L_x_1147:
[----:B------:R-:W-:Y:S01]  /*156b0*/  MOV R110, R37 ;  /* 0x00000025006e7202 */ /* 0x000fe20000000f00 */
[----:B------:R-:W-:Y:S02]  /*156c0*/  IMAD.MOV.U32 R61, RZ, RZ, R98 ;  /* 0x000000ffff3d7224 */ /* 0x000fe400078e0062 */
[----:B------:R-:W-:Y:S02]  /*156d0*/  IMAD.MOV.U32 R37, RZ, RZ, R60 ;  /* 0x000000ffff257224 */ /* 0x000fe400078e003c */
[----:B------:R-:W-:-:S07]  /*156e0*/  IMAD.MOV.U32 R98, RZ, RZ, R109 ;  /* 0x000000ffff627224 */ /* 0x000fce00078e006d */
.L_x_1148:
[----:B------:R-:W-:Y:S05]  /*156f0*/  BSYNC.RECONVERGENT B0 ;  /* 0x0000000000007941 */ /* 0x000fea0003800200 */
.L_x_1146:
        /* <DEDUP_REMOVED lines=18> */
.L_x_1150:
[----:B------:R-:W-:Y:S02]  /*15820*/  IMAD.MOV.U32 R60, RZ, RZ, R107 ;  /* 0x000000ffff3c7224 */ /* 0x000fe400078e006b */
[----:B------:R-:W-:Y:S02]  /*15830*/  IMAD.MOV.U32 R109, RZ, RZ, R62 ;  /* 0x000000ffff6d7224 */ /* 0x000fe400078e003e */
[----:B------:R-:W-:Y:S02]  /*15840*/  IMAD.MOV.U32 R107, RZ, RZ, R108 ;  /* 0x000000ffff6b7224 */ /* 0x000fe400078e006c */
[----:B------:R-:W-:-:S07]  /*15850*/  IMAD.MOV.U32 R62, RZ, RZ, R63 ;  /* 0x000000ffff3e7224 */ /* 0x000fce00078e003f */
.L_x_1151:
[----:B------:R-:W-:Y:S05]  /*15860*/  BSYNC.RECONVERGENT B0 ;  /* 0x0000000000007941 */ /* 0x000fea0003800200 */
.L_x_1149:
        /* <DEDUP_REMOVED lines=9> */
.L_x_1153:
[----:B------:R-:W-:Y:S02]  /*15900*/  IMAD.MOV.U32 R63, RZ, RZ, R106 ;  /* 0x000000ffff3f7224 */ /* 0x000fe400078e006a */
[----:B------:R-:W-:Y:S02]  /*15910*/  IMAD.MOV.U32 R108, RZ, RZ, R65 ;  /* 0x000000ffff6c7224 */ /* 0x000fe400078e0041 */
[----:B------:R-:W-:Y:S02]  /*15920*/  IMAD.MOV.U32 R106, RZ, RZ, R107 ;  /* 0x000000ffff6a7224 */ /* 0x000fe400078e006b */
[----:B------:R-:W-:-:S07]  /*15930*/  IMAD.MOV.U32 R65, RZ, RZ, R62 ;  /* 0x000000ffff417224 */ /* 0x000fce00078e003e */
.L_x_1154:
[----:B------:R-:W-:Y:S05]  /*15940*/  BSYNC.RECONVERGENT B0 ;  /* 0x0000000000007941 */ /* 0x000fea0003800200 */
.L_x_1152:
        /* <DEDUP_REMOVED lines=9> */
.L_x_1156:
[----:B------:R-:W-:Y:S02]  /*159e0*/  IMAD.MOV.U32 R62, RZ, RZ, R105 ;  /* 0x000000ffff3e7224 */ /* 0x000fe400078e0069 */
[----:B------:R-:W-:Y:S02]  /*159f0*/  IMAD.MOV.U32 R107, RZ, RZ, R64 ;  /* 0x000000ffff6b7224 */ /* 0x000fe400078e0040 */
[----:B------:R-:W-:Y:S02]  /*15a00*/  IMAD.MOV.U32 R105, RZ, RZ, R106 ;  /* 0x000000ffff697224 */ /* 0x000fe400078e006a */
[----:B------:R-:W-:-:S07]  /*15a10*/  IMAD.MOV.U32 R64, RZ, RZ, R65 ;  /* 0x000000ffff407224 */ /* 0x000fce00078e0041 */
.L_x_1157:
[----:B------:R-:W-:Y:S05]  /*15a20*/  BSYNC.RECONVERGENT B0 ;  /* 0x0000000000007941 */ /* 0x000fea0003800200 */
.L_x_1155:
        /* <DEDUP_REMOVED lines=9> */
.L_x_1159:
[----:B------:R-:W-:Y:S02]  /*15ac0*/  IMAD.MOV.U32 R65, RZ, RZ, R104 ;  /* 0x000000ffff417224 */ /* 0x000fe400078e0068 */
[----:B------:R-:W-:Y:S02]  /*15ad0*/  IMAD.MOV.U32 R106, RZ, RZ, R67 ;  /* 0x000000ffff6a7224 */ /* 0x000fe400078e0043 */
[----:B------:R-:W-:Y:S02]  /*15ae0*/  IMAD.MOV.U32 R104, RZ, RZ, R105 ;  /* 0x000000ffff687224 */ /* 0x000fe400078e0069 */
[----:B------:R-:W-:-:S07]  /*15af0*/  IMAD.MOV.U32 R67, RZ, RZ, R64 ;  /* 0x000000ffff437224 */ /* 0x000fce00078e0040 */
.L_x_1160:
[----:B------:R-:W-:Y:S05]  /*15b00*/  BSYNC.RECONVERGENT B0 ;  /* 0x0000000000007941 */ /* 0x000fea0003800200 */
.L_x_1158:
        /* <DEDUP_REMOVED lines=9> */
.L_x_1162:
[----:B------:R-:W-:Y:S02]  /*15ba0*/  IMAD.MOV.U32 R64, RZ, RZ, R103 ;  /* 0x000000ffff407224 */ /* 0x000fe400078e0067 */
[----:B------:R-:W-:Y:S02]  /*15bb0*/  IMAD.MOV.U32 R105, RZ, RZ, R66 ;  /* 0x000000ffff697224 */ /* 0x000fe400078e0042 */
[----:B------:R-:W-:Y:S02]  /*15bc0*/  IMAD.MOV.U32 R103, RZ, RZ, R104 ;  /* 0x000000ffff677224 */ /* 0x000fe400078e0068 */
[----:B------:R-:W-:-:S07]  /*15bd0*/  IMAD.MOV.U32 R66, RZ, RZ, R67 ;  /* 0x000000ffff427224 */ /* 0x000fce00078e0043 */
.L_x_1163:
[----:B------:R-:W-:Y:S05]  /*15be0*/  BSYNC.RECONVERGENT B0 ;  /* 0x0000000000007941 */ /* 0x000fea0003800200 */
.L_x_1161:
        /* <DEDUP_REMOVED lines=9> */
.L_x_1165:
[----:B------:R-:W-:Y:S02]  /*15c80*/  IMAD.MOV.U32 R67, RZ, RZ, R102 ;  /* 0x000000ffff437224 */ /* 0x000fe400078e0066 */
[----:B------:R-:W-:Y:S02]  /*15c90*/  IMAD.MOV.U32 R104, RZ, RZ, R69 ;  /* 0x000000ffff687224 */ /* 0x000fe400078e0045 */
[----:B------:R-:W-:Y:S02]  /*15ca0*/  IMAD.MOV.U32 R102, RZ, RZ, R103 ;  /* 0x000000ffff667224 */ /* 0x000fe400078e0067 */
[----:B------:R-:W-:-:S07]  /*15cb0*/  IMAD.MOV.U32 R69, RZ, RZ, R66 ;  /* 0x000000ffff457224 */ /* 0x000fce00078e0042 */
.L_x_1166:
[----:B------:R-:W-:Y:S05]  /*15cc0*/  BSYNC.RECONVERGENT B0 ;  /* 0x0000000000007941 */ /* 0x000fea0003800200 */
.L_x_1164:
        /* <DEDUP_REMOVED lines=9> */
.L_x_1168:
[----:B------:R-:W-:Y:S02]  /*15d60*/  IMAD.MOV.U32 R66, RZ, RZ, R101 ;  /* 0x000000ffff427224 */ /* 0x000fe400078e0065 */
[----:B------:R-:W-:Y:S02]  /*15d70*/  IMAD.MOV.U32 R103, RZ, RZ, R68 ;  /* 0x000000ffff677224 */ /* 0x000fe400078e0044 */
[----:B------:R-:W-:Y:S02]  /*15d80*/  IMAD.MOV.U32 R101, RZ, RZ, R102 ;  /* 0x000000ffff657224 */ /* 0x000fe400078e0066 */
[----:B------:R-:W-:-:S07]  /*15d90*/  IMAD.MOV.U32 R68, RZ, RZ, R69 ;  /* 0x000000ffff447224 */ /* 0x000fce00078e0045 */
.L_x_1169:
[----:B------:R-:W-:Y:S05]  /*15da0*/  BSYNC.RECONVERGENT B0 ;  /* 0x0000000000007941 */ /* 0x000fea0003800200 */
.L_x_1167:
        /* <DEDUP_REMOVED lines=9> */
.L_x_1171:
[----:B------:R-:W-:Y:S02]  /*15e40*/  IMAD.MOV.U32 R69, RZ, RZ, R100 ;  /* 0x000000ffff457224 */ /* 0x000fe400078e0064 */
[----:B------:R-:W-:Y:S02]  /*15e50*/  IMAD.MOV.U32 R102, RZ, RZ, R71 ;  /* 0x000000ffff667224 */ /* 0x000fe400078e0047 */
[----:B------:R-:W-:Y:S02]  /*15e60*/  IMAD.MOV.U32 R100, RZ, RZ, R101 ;  /* 0x000000ffff647224 */ /* 0x000fe400078e0065 */
[----:B------:R-:W-:-:S07]  /*15e70*/  IMAD.MOV.U32 R71, RZ, RZ, R68 ;  /* 0x000000ffff477224 */ /* 0x000fce00078e0044 */
.L_x_1172:
[----:B------:R-:W-:Y:S05]  /*15e80*/  BSYNC.RECONVERGENT B0 ;  /* 0x0000000000007941 */ /* 0x000fea0003800200 */
.L_x_1170:
        /* <DEDUP_REMOVED lines=9> */
.L_x_1174:
[----:B------:R-:W-:Y:S02]  /*15f20*/  IMAD.MOV.U32 R68, RZ, RZ, R99 ;  /* 0x000000ffff447224 */ /* 0x000fe400078e0063 */
[----:B------:R-:W-:Y:S02]  /*15f30*/  IMAD.MOV.U32 R101, RZ, RZ, R70 ;  /* 0x000000ffff657224 */ /* 0x000fe400078e0046 */
[----:B------:R-:W-:Y:S02]  /*15f40*/  IMAD.MOV.U32 R99, RZ, RZ, R100 ;  /* 0x000000ffff637224 */ /* 0x000fe400078e0064 */
[----:B------:R-:W-:-:S07]  /*15f50*/  IMAD.MOV.U32 R70, RZ, RZ, R71 ;  /* 0x000000ffff467224 */ /* 0x000fce00078e0047 */
.L_x_1175:
[----:B------:R-:W-:Y:S05]  /*15f60*/  BSYNC.RECONVERGENT B0 ;  /* 0x0000000000007941 */ /* 0x000fea0003800200 */
.L_x_1173:
        /* <DEDUP_REMOVED lines=9> */
.L_x_1177:
[----:B------:R-:W-:Y:S02]  /*16000*/  IMAD.MOV.U32 R71, RZ, RZ, R96 ;  /* 0x000000ffff477224 */ /* 0x000fe400078e0060 */
[----:B------:R-:W-:Y:S02]  /*16010*/  IMAD.MOV.U32 R100, RZ, RZ, R73 ;  /* 0x000000ffff647224 */ /* 0x000fe400078e0049 */
[----:B------:R-:W-:Y:S02]  /*16020*/  IMAD.MOV.U32 R96, RZ, RZ, R99 ;  /* 0x000000ffff607224 */ /* 0x000fe400078e0063 */
[----:B------:R-:W-:-:S07]  /*16030*/  IMAD.MOV.U32 R73, RZ, RZ, R70 ;  /* 0x000000ffff497224 */ /* 0x000fce00078e0046 */
.L_x_1178:
[----:B------:R-:W-:Y:S05]  /*16040*/  BSYNC.RECONVERGENT B0 ;  /* 0x0000000000007941 */ /* 0x000fea0003800200 */
.L_x_1176:
        /* <DEDUP_REMOVED lines=9> */
.L_x_1180:
[----:B------:R-:W-:Y:S02]  /*160e0*/  IMAD.MOV.U32 R70, RZ, RZ, R97 ;  /* 0x000000ffff467224 */ /* 0x000fe400078e0061 */
[----:B------:R-:W-:Y:S02]  /*160f0*/  IMAD.MOV.U32 R99, RZ, RZ, R72 ;  /* 0x000000ffff637224 */ /* 0x000fe400078e0048 */
[----:B------:R-:W-:Y:S02]  /*16100*/  IMAD.MOV.U32 R97, RZ, RZ, R96 ;  /* 0x000000ffff617224 */ /* 0x000fe400078e0060 */
[----:B------:R-:W-:-:S07]  /*16110*/  IMAD.MOV.U32 R72, RZ, RZ, R73 ;  /* 0x000000ffff487224 */ /* 0x000fce00078e0049 */
.L_x_1181:
[----:B------:R-:W-:Y:S05]  /*16120*/  BSYNC.RECONVERGENT B0 ;  /* 0x0000000000007941 */ /* 0x000fea0003800200 */
.L_x_1179:
        /* <DEDUP_REMOVED lines=9> */
.L_x_1183:
[----:B------:R-:W-:Y:S02]  /*161c0*/  IMAD.MOV.U32 R73, RZ, RZ, R94 ;  /* 0x000000ffff497224 */ /* 0x000fe400078e005e */
[----:B------:R-:W-:Y:S02]  /*161d0*/  IMAD.MOV.U32 R96, RZ, RZ, R75 ;  /* 0x000000ffff607224 */ /* 0x000fe400078e004b */
[----:B------:R-:W-:Y:S02]  /*161e0*/  IMAD.MOV.U32 R94, RZ, RZ, R97 ;  /* 0x000000ffff5e7224 */ /* 0x000fe400078e0061 */
[----:B------:R-:W-:-:S07]  /*161f0*/  IMAD.MOV.U32 R75, RZ, RZ, R72 ;  /* 0x000000ffff4b7224 */ /* 0x000fce00078e0048 */
.L_x_1184:
[----:B------:R-:W-:Y:S05]  /*16200*/  BSYNC.RECONVERGENT B0 ;  /* 0x0000000000007941 */ /* 0x000fea0003800200 */
.L_x_1182:
        /* <DEDUP_REMOVED lines=9> */
.L_x_1186:
[----:B------:R-:W-:Y:S02]  /*162a0*/  IMAD.MOV.U32 R72, RZ, RZ, R95 ;  /* 0x000000ffff487224 */ /* 0x000fe400078e005f */
[----:B------:R-:W-:Y:S02]  /*162b0*/  IMAD.MOV.U32 R97, RZ, RZ, R74 ;  /* 0x000000ffff617224 */ /* 0x000fe400078e004a */
[----:B------:R-:W-:Y:S02]  /*162c0*/  IMAD.MOV.U32 R95, RZ, RZ, R94 ;  /* 0x000000ffff5f7224 */ /* 0x000fe400078e005e */
[----:B------:R-:W-:-:S07]  /*162d0*/  IMAD.MOV.U32 R74, RZ, RZ, R75 ;  /* 0x000000ffff4a7224 */ /* 0x000fce00078e004b */
.L_x_1187:
[----:B------:R-:W-:Y:S05]  /*162e0*/  BSYNC.RECONVERGENT B0 ;  /* 0x0000000000007941 */ /* 0x000fea0003800200 */
.L_x_1185:
        /* <DEDUP_REMOVED lines=9> */
.L_x_1189:
[----:B------:R-:W-:Y:S02]  /*16380*/  IMAD.MOV.U32 R75, RZ, RZ, R92 ;  /* 0x000000ffff4b7224 */ /* 0x000fe400078e005c */
[----:B------:R-:W-:Y:S02]  /*16390*/  IMAD.MOV.U32 R94, RZ, RZ, R77 ;  /* 0x000000ffff5e7224 */ /* 0x000fe400078e004d */
[----:B------:R-:W-:Y:S02]  /*163a0*/  IMAD.MOV.U32 R92, RZ, RZ, R95 ;  /* 0x000000ffff5c7224 */ /* 0x000fe400078e005f */
[----:B------:R-:W-:-:S07]  /*163b0*/  IMAD.MOV.U32 R77, RZ, RZ, R74 ;  /* 0x000000ffff4d7224 */ /* 0x000fce00078e004a */
.L_x_1190:
[----:B------:R-:W-:Y:S05]  /*163c0*/  BSYNC.RECONVERGENT B0 ;  /* 0x0000000000007941 */ /* 0x000fea0003800200 */
.L_x_1188:
        /* <DEDUP_REMOVED lines=9> */
.L_x_1192:
[----:B------:R-:W-:Y:S02]  /*16460*/  IMAD.MOV.U32 R74, RZ, RZ, R93 ;  /* 0x000000ffff4a7224 */ /* 0x000fe400078e005d */
[----:B------:R-:W-:Y:S02]  /*16470*/  IMAD.MOV.U32 R95, RZ, RZ, R76 ;  /* 0x000000ffff5f7224 */ /* 0x000fe400078e004c */
[----:B------:R-:W-:Y:S02]  /*16480*/  IMAD.MOV.U32 R93, RZ, RZ, R92 ;  /* 0x000000ffff5d7224 */ /* 0x000fe400078e005c */
[----:B------:R-:W-:-:S07]  /*16490*/  IMAD.MOV.U32 R76, RZ, RZ, R77 ;  /* 0x000000ffff4c7224 */ /* 0x000fce00078e004d */
.L_x_1193:
[----:B------:R-:W-:Y:S05]  /*164a0*/  BSYNC.RECONVERGENT B0 ;  /* 0x0000000000007941 */ /* 0x000fea0003800200 */
.L_x_1191:
        /* <DEDUP_REMOVED lines=9> */
.L_x_1195:
[----:B------:R-:W-:Y:S02]  /*16540*/  IMAD.MOV.U32 R77, RZ, RZ, R90 ;  /* 0x000000ffff4d7224 */ /* 0x000fe400078e005a */
[----:B------:R-:W-:Y:S02]  /*16550*/  IMAD.MOV.U32 R92, RZ, RZ, R79 ;  /* 0x000000ffff5c7224 */ /* 0x000fe400078e004f */
[----:B------:R-:W-:Y:S02]  /*16560*/  IMAD.MOV.U32 R90, RZ, RZ, R93 ;  /* 0x000000ffff5a7224 */ /* 0x000fe400078e005d */
[----:B------:R-:W-:-:S07]  /*16570*/  IMAD.MOV.U32 R79, RZ, RZ, R76 ;  /* 0x000000ffff4f7224 */ /* 0x000fce00078e004c */
.L_x_1196:
[----:B------:R-:W-:Y:S05]  /*16580*/  BSYNC.RECONVERGENT B0 ;  /* 0x0000000000007941 */ /* 0x000fea0003800200 */
.L_x_1194:
        /* <DEDUP_REMOVED lines=9> */
.L_x_1198:
[----:B------:R-:W-:Y:S02]  /*16620*/  IMAD.MOV.U32 R76, RZ, RZ, R91 ;  /* 0x000000ffff4c7224 */ /* 0x000fe400078e005b */
[----:B------:R-:W-:Y:S02]  /*16630*/  IMAD.MOV.U32 R93, RZ, RZ, R78 ;  /* 0x000000ffff5d7224 */ /* 0x000fe400078e004e */
[----:B------:R-:W-:Y:S02]  /*16640*/  IMAD.MOV.U32 R91, RZ, RZ, R90 ;  /* 0x000000ffff5b7224 */ /* 0x000fe400078e005a */
[----:B------:R-:W-:-:S07]  /*16650*/  IMAD.MOV.U32 R78, RZ, RZ, R79 ;  /* 0x000000ffff4e7224 */ /* 0x000fce00078e004f */
.L_x_1199:
[----:B------:R-:W-:Y:S05]  /*16660*/  BSYNC.RECONVERGENT B0 ;  /* 0x0000000000007941 */ /* 0x000fea0003800200 */
.L_x_1197:
        /* <DEDUP_REMOVED lines=9> */
.L_x_1201:
[----:B------:R-:W-:Y:S02]  /*16700*/  IMAD.MOV.U32 R79, RZ, RZ, R88 ;  /* 0x000000ffff4f7224 */ /* 0x000fe400078e0058 */
[----:B------:R-:W-:Y:S02]  /*16710*/  IMAD.MOV.U32 R90, RZ, RZ, R81 ;  /* 0x000000ffff5a7224 */ /* 0x000fe400078e0051 */
[----:B------:R-:W-:Y:S02]  /*16720*/  IMAD.MOV.U32 R88, RZ, RZ, R91 ;  /* 0x000000ffff587224 */ /* 0x000fe400078e005b */
[----:B------:R-:W-:-:S07]  /*16730*/  IMAD.MOV.U32 R81, RZ, RZ, R78 ;  /* 0x000000ffff517224 */ /* 0x000fce00078e004e */
.L_x_1202:
[----:B------:R-:W-:Y:S05]  /*16740*/  BSYNC.RECONVERGENT B0 ;  /* 0x0000000000007941 */ /* 0x000fea0003800200 */
.L_x_1200:
        /* <DEDUP_REMOVED lines=9> */
.L_x_1204:
[----:B------:R-:W-:Y:S02]  /*167e0*/  IMAD.MOV.U32 R78, RZ, RZ, R89 ;  /* 0x000000ffff4e7224 */ /* 0x000fe400078e0059 */
[----:B------:R-:W-:Y:S02]  /*167f0*/  IMAD.MOV.U32 R91, RZ, RZ, R80 ;  /* 0x000000ffff5b7224 */ /* 0x000fe400078e0050 */
[----:B------:R-:W-:Y:S02]  /*16800*/  IMAD.MOV.U32 R89, RZ, RZ, R88 ;  /* 0x000000ffff597224 */ /* 0x000fe400078e0058 */
[----:B------:R-:W-:-:S07]  /*16810*/  IMAD.MOV.U32 R80, RZ, RZ, R81 ;  /* 0x000000ffff507224 */ /* 0x000fce00078e0051 */
.L_x_1205:
[----:B------:R-:W-:Y:S05]  /*16820*/  BSYNC.RECONVERGENT B0 ;  /* 0x0000000000007941 */ /* 0x000fea0003800200 */
.L_x_1203:
        /* <DEDUP_REMOVED lines=9> */
.L_x_1207:
[----:B------:R-:W-:Y:S02]  /*168c0*/  IMAD.MOV.U32 R81, RZ, RZ, R86 ;  /* 0x000000ffff517224 */ /* 0x000fe400078e0056 */
[----:B------:R-:W-:Y:S02]  /*168d0*/  IMAD.MOV.U32 R88, RZ, RZ, R83 ;  /* 0x000000ffff587224 */ /* 0x000fe400078e0053 */
[----:B------:R-:W-:Y:S02]  /*168e0*/  IMAD.MOV.U32 R86, RZ, RZ, R89 ;  /* 0x000000ffff567224 */ /* 0x000fe400078e0059 */
[----:B------:R-:W-:-:S07]  /*168f0*/  IMAD.MOV.U32 R83, RZ, RZ, R80 ;  /* 0x000000ffff537224 */ /* 0x000fce00078e0050 */
.L_x_1208:
[----:B------:R-:W-:Y:S05]  /*16900*/  BSYNC.RECONVERGENT B0 ;  /* 0x0000000000007941 */ /* 0x000fea0003800200 */
.L_x_1206:
        /* <DEDUP_REMOVED lines=9> */
.L_x_1210:
[----:B------:R-:W-:Y:S02]  /*169a0*/  IMAD.MOV.U32 R80, RZ, RZ, R87 ;  /* 0x000000ffff507224 */ /* 0x000fe400078e0057 */
[----:B------:R-:W-:Y:S02]  /*169b0*/  IMAD.MOV.U32 R89, RZ, RZ, R82 ;  /* 0x000000ffff597224 */ /* 0x000fe400078e0052 */
[----:B------:R-:W-:Y:S02]  /*169c0*/  IMAD.MOV.U32 R87, RZ, RZ, R86 ;  /* 0x000000ffff577224 */ /* 0x000fe400078e0056 */
[----:B------:R-:W-:-:S07]  /*169d0*/  IMAD.MOV.U32 R82, RZ, RZ, R83 ;  /* 0x000000ffff527224 */ /* 0x000fce00078e0053 */
.L_x_1211:
[----:B------:R-:W-:Y:S05]  /*169e0*/  BSYNC.RECONVERGENT B0 ;  /* 0x0000000000007941 */ /* 0x000fea0003800200 */
.L_x_1209:
        /* <DEDUP_REMOVED lines=9> */
.L_x_1213:
[----:B------:R-:W-:Y:S02]  /*16a80*/  IMAD.MOV.U32 R83, RZ, RZ, R84 ;  /* 0x000000ffff537224 */ /* 0x000fe400078e0054 */
[----:B------:R-:W-:Y:S02]  /*16a90*/  IMAD.MOV.U32 R86, RZ, RZ, R85 ;  /* 0x000000ffff567224 */ /* 0x000fe400078e0055 */
[----:B------:R-:W-:Y:S02]  /*16aa0*/  IMAD.MOV.U32 R84, RZ, RZ, R87 ;  /* 0x000000ffff547224 */ /* 0x000fe400078e0057 */
[----:B------:R-:W-:-:S07]  /*16ab0*/  IMAD.MOV.U32 R85, RZ, RZ, R82 ;  /* 0x000000ffff557224 */ /* 0x000fce00078e0052 */
.L_x_1214:
[----:B------:R-:W-:Y:S05]  /*16ac0*/  BSYNC.RECONVERGENT B0 ;  /* 0x0000000000007941 */ /* 0x000fea0003800200 */
.L_x_1212:
        /* <DEDUP_REMOVED lines=9> */
.L_x_1216:
[----:B------:R-:W-:Y:S02]  /*16b60*/  IMAD.MOV.U32 R82, RZ, RZ, R35 ;  /* 0x000000ffff527224 */ /* 0x000fe400078e0023 */
[----:B------:R-:W-:Y:S02]  /*16b70*/  IMAD.MOV.U32 R87, RZ, RZ, R34 ;  /* 0x000000ffff577224 */ /* 0x000fe400078e0022 */
[----:B------:R-:W-:Y:S02]  /*16b80*/  IMAD.MOV.U32 R35, RZ, RZ, R84 ;  /* 0x000000ffff237224 */ /* 0x000fe400078e0054 */
[----:B------:R-:W-:-:S07]  /*16b90*/  IMAD.MOV.U32 R34, RZ, RZ, R85 ;  /* 0x000000ffff227224 */ /* 0x000fce00078e0055 */
.L_x_1217:
[----:B------:R-:W-:Y:S05]  /*16ba0*/  BSYNC.RECONVERGENT B0 ;  /* 0x0000000000007941 */ /* 0x000fea0003800200 */
.L_x_1215:
        /* <DEDUP_REMOVED lines=9> */
.L_x_1219:
[----:B------:R-:W-:Y:S02]  /*16c40*/  IMAD.MOV.U32 R85, RZ, RZ, R32 ;  /* 0x000000ffff557224 */ /* 0x000fe400078e0020 */
[----:B------:R-:W-:Y:S02]  /*16c50*/  IMAD.MOV.U32 R84, RZ, RZ, R33 ;  /* 0x000000ffff547224 */ /* 0x000fe400078e0021 */
[----:B------:R-:W-:Y:S02]  /*16c60*/  IMAD.MOV.U32 R32, RZ, RZ, R35 ;  /* 0x000000ffff207224 */ /* 0x000fe400078e0023 */
[----:B------:R-:W-:-:S07]  /*16c70*/  IMAD.MOV.U32 R33, RZ, RZ, R34 ;  /* 0x000000ffff217224 */ /* 0x000fce00078e0022 */
.L_x_1220:
[----:B------:R-:W-:Y:S05]  /*16c80*/  BSYNC.RECONVERGENT B0 ;  /* 0x0000000000007941 */ /* 0x000fea0003800200 */
.L_x_1218:
        /* <DEDUP_REMOVED lines=9> */
.L_x_1222:
[----:B------:R-:W-:Y:S02]  /*16d20*/  IMAD.MOV.U32 R34, RZ, RZ, R31 ;  /* 0x000000ffff227224 */ /* 0x000fe400078e001f */
[----:B------:R-:W-:Y:S02]  /*16d30*/  IMAD.MOV.U32 R35, RZ, RZ, R30 ;  /* 0x000000ffff237224 */ /* 0x000fe400078e001e */
[----:B------:R-:W-:Y:S02]  /*16d40*/  IMAD.MOV.U32 R31, RZ, RZ, R32 ;  /* 0x000000ffff1f7224 */ /* 0x000fe400078e0020 */
[----:B------:R-:W-:-:S07]  /*16d50*/  IMAD.MOV.U32 R30, RZ, RZ, R33 ;  /* 0x000000ffff1e7224 */ /* 0x000fce00078e0021 */
.L_x_1223:
[----:B------:R-:W-:Y:S05]  /*16d60*/  BSYNC.RECONVERGENT B0 ;  /* 0x0000000000007941 */ /* 0x000fea0003800200 */
.L_x_1221:
        /* <DEDUP_REMOVED lines=9> */
.L_x_1225:
[----:B------:R-:W-:Y:S02]  /*16e00*/  IMAD.MOV.U32 R33, RZ, RZ, R28 ;  /* 0x000000ffff217224 */ /* 0x000fe400078e001c */
[----:B------:R-:W-:Y:S02]  /*16e10*/  IMAD.MOV.U32 R32, RZ, RZ, R29 ;  /* 0x000000ffff207224 */ /* 0x000fe400078e001d */
[----:B------:R-:W-:Y:S02]  /*16e20*/  IMAD.MOV.U32 R28, RZ, RZ, R31 ;  /* 0x000000ffff1c7224 */ /* 0x000fe400078e001f */
[----:B------:R-:W-:-:S07]  /*16e30*/  IMAD.MOV.U32 R29, RZ, RZ, R30 ;  /* 0x000000ffff1d7224 */ /* 0x000fce00078e001e */
.L_x_1226:
[----:B------:R-:W-:Y:S05]  /*16e40*/  BSYNC.RECONVERGENT B0 ;  /* 0x0000000000007941 */ /* 0x000fea0003800200 */
.L_x_1224:
        /* <DEDUP_REMOVED lines=9> */
.L_x_1228:
[----:B------:R-:W-:Y:S02]  /*16ee0*/  IMAD.MOV.U32 R30, RZ, RZ, R27 ;  /* 0x000000ffff1e7224 */ /* 0x000fe400078e001b */
[----:B------:R-:W-:Y:S02]  /*16ef0*/  IMAD.MOV.U32 R31, RZ, RZ, R26 ;  /* 0x000000ffff1f7224 */ /* 0x000fe400078e001a */
[----:B------:R-:W-:Y:S02]  /*16f00*/  IMAD.MOV.U32 R27, RZ, RZ, R28 ;  /* 0x000000ffff1b7224 */ /* 0x000fe400078e001c */
[----:B------:R-:W-:-:S07]  /*16f10*/  IMAD.MOV.U32 R26, RZ, RZ, R29 ;  /* 0x000000ffff1a7224 */ /* 0x000fce00078e001d */
.L_x_1229:
[----:B------:R-:W-:Y:S05]  /*16f20*/  BSYNC.RECONVERGENT B0 ;  /* 0x0000000000007941 */ /* 0x000fea0003800200 */
.L_x_1227:
        /* <DEDUP_REMOVED lines=9> */
.L_x_1231:
[----:B------:R-:W-:Y:S02]  /*16fc0*/  IMAD.MOV.U32 R29, RZ, RZ, R24 ;  /* 0x000000ffff1d7224 */ /* 0x000fe400078e0018 */
[----:B------:R-:W-:Y:S02]  /*16fd0*/  IMAD.MOV.U32 R28, RZ, RZ, R25 ;  /* 0x000000ffff1c7224 */ /* 0x000fe400078e0019 */
[----:B------:R-:W-:Y:S02]  /*16fe0*/  IMAD.MOV.U32 R24, RZ, RZ, R27 ;  /* 0x000000ffff187224 */ /* 0x000fe400078e001b */
[----:B------:R-:W-:-:S07]  /*16ff0*/  IMAD.MOV.U32 R25, RZ, RZ, R26 ;  /* 0x000000ffff197224 */ /* 0x000fce00078e001a */
.L_x_1232:
[----:B------:R-:W-:Y:S05]  /*17000*/  BSYNC.RECONVERGENT B0 ;  /* 0x0000000000007941 */ /* 0x000fea0003800200 */
.L_x_1230:
        /* <DEDUP_REMOVED lines=9> */
.L_x_1234:
[----:B------:R-:W-:Y:S02]  /*170a0*/  IMAD.MOV.U32 R26, RZ, RZ, R23 ;  /* 0x000000ffff1a7224 */ /* 0x000fe400078e0017 */
[----:B------:R-:W-:Y:S02]  /*170b0*/  IMAD.MOV.U32 R27, RZ, RZ, R22 ;  /* 0x000000ffff1b7224 */ /* 0x000fe400078e0016 */
[----:B------:R-:W-:Y:S02]  /*170c0*/  IMAD.MOV.U32 R23, RZ, RZ, R24 ;  /* 0x000000ffff177224 */ /* 0x000fe400078e0018 */
[----:B------:R-:W-:-:S07]  /*170d0*/  IMAD.MOV.U32 R22, RZ, RZ, R25 ;  /* 0x000000ffff167224 */ /* 0x000fce00078e0019 */
.L_x_1235:
[----:B------:R-:W-:Y:S05]  /*170e0*/  BSYNC.RECONVERGENT B0 ;  /* 0x0000000000007941 */ /* 0x000fea0003800200 */
.L_x_1233:
        /* <DEDUP_REMOVED lines=9> */
.L_x_1237:
[----:B------:R-:W-:Y:S02]  /*17180*/  IMAD.MOV.U32 R25, RZ, RZ, R20 ;  /* 0x000000ffff197224 */ /* 0x000fe400078e0014 */
[----:B------:R-:W-:Y:S02]  /*17190*/  IMAD.MOV.U32 R24, RZ, RZ, R21 ;  /* 0x000000ffff187224 */ /* 0x000fe400078e0015 */
[----:B------:R-:W-:Y:S02]  /*171a0*/  IMAD.MOV.U32 R20, RZ, RZ, R23 ;  /* 0x000000ffff147224 */ /* 0x000fe400078e0017 */
[----:B------:R-:W-:-:S07]  /*171b0*/  IMAD.MOV.U32 R21, RZ, RZ, R22 ;  /* 0x000000ffff157224 */ /* 0x000fce00078e0016 */
.L_x_1238:
[----:B------:R-:W-:Y:S05]  /*171c0*/  BSYNC.RECONVERGENT B0 ;  /* 0x0000000000007941 */ /* 0x000fea0003800200 */
.L_x_1236:
        /* <DEDUP_REMOVED lines=9> */
.L_x_1240:
[----:B------:R-:W-:Y:S02]  /*17260*/  IMAD.MOV.U32 R22, RZ, RZ, R19 ;  /* 0x000000ffff167224 */ /* 0x000fe400078e0013 */
[----:B------:R-:W-:Y:S02]  /*17270*/  IMAD.MOV.U32 R23, RZ, RZ, R18 ;  /* 0x000000ffff177224 */ /* 0x000fe400078e0012 */
[----:B------:R-:W-:Y:S02]  /*17280*/  IMAD.MOV.U32 R19, RZ, RZ, R20 ;  /* 0x000000ffff137224 */ /* 0x000fe400078e0014 */
[----:B------:R-:W-:-:S07]  /*17290*/  IMAD.MOV.U32 R18, RZ, RZ, R21 ;  /* 0x000000ffff127224 */ /* 0x000fce00078e0015 */
.L_x_1241:
[----:B------:R-:W-:Y:S05]  /*172a0*/  BSYNC.RECONVERGENT B0 ;  /* 0x0000000000007941 */ /* 0x000fea0003800200 */
.L_x_1239:
        /* <DEDUP_REMOVED lines=9> */
.L_x_1243:
[----:B------:R-:W-:Y:S02]  /*17340*/  IMAD.MOV.U32 R21, RZ, RZ, R16 ;  /* 0x000000ffff157224 */ /* 0x000fe400078e0010 */
[----:B------:R-:W-:Y:S02]  /*17350*/  IMAD.MOV.U32 R20, RZ, RZ, R17 ;  /* 0x000000ffff147224 */ /* 0x000fe400078e0011 */
[----:B------:R-:W-:Y:S02]  /*17360*/  IMAD.MOV.U32 R16, RZ, RZ, R19 ;  /* 0x000000ffff107224 */ /* 0x000fe400078e0013 */
[----:B------:R-:W-:-:S07]  /*17370*/  IMAD.MOV.U32 R17, RZ, RZ, R18 ;  /* 0x000000ffff117224 */ /* 0x000fce00078e0012 */
.L_x_1244:
[----:B------:R-:W-:Y:S05]  /*17380*/  BSYNC.RECONVERGENT B0 ;  /* 0x0000000000007941 */ /* 0x000fea0003800200 */
.L_x_1242:
        /* <DEDUP_REMOVED lines=9> */
.L_x_1246:
[----:B------:R-:W-:Y:S02]  /*17420*/  IMAD.MOV.U32 R18, RZ, RZ, R15 ;  /* 0x000000ffff127224 */ /* 0x000fe400078e000f */
[----:B------:R-:W-:Y:S02]  /*17430*/  IMAD.MOV.U32 R19, RZ, RZ, R14 ;  /* 0x000000ffff137224 */ /* 0x000fe400078e000e */
[----:B------:R-:W-:Y:S02]  /*17440*/  IMAD.MOV.U32 R15, RZ, RZ, R16 ;  /* 0x000000ffff0f7224 */ /* 0x000fe400078e0010 */
[----:B------:R-:W-:-:S07]  /*17450*/  IMAD.MOV.U32 R14, RZ, RZ, R17 ;  /* 0x000000ffff0e7224 */ /* 0x000fce00078e0011 */
.L_x_1247:
[----:B------:R-:W-:Y:S05]  /*17460*/  BSYNC.RECONVERGENT B0 ;  /* 0x0000000000007941 */ /* 0x000fea0003800200 */
.L_x_1245:
        /* <DEDUP_REMOVED lines=9> */
.L_x_1249:
[----:B------:R-:W-:Y:S02]  /*17500*/  IMAD.MOV.U32 R17, RZ, RZ, R0 ;  /* 0x000000ffff117224 */ /* 0x000fe400078e0000 */
[----:B------:R-:W-:Y:S02]  /*17510*/  IMAD.MOV.U32 R16, RZ, RZ, R13 ;  /* 0x000000ffff107224 */ /* 0x000fe400078e000d */
[----:B------:R-:W-:Y:S02]  /*17520*/  IMAD.MOV.U32 R0, RZ, RZ, R15 ;  /* 0x000000ffff007224 */ /* 0x000fe400078e000f */
[----:B------:R-:W-:-:S07]  /*17530*/  IMAD.MOV.U32 R13, RZ, RZ, R14 ;  /* 0x000000ffff0d7224 */ /* 0x000fce00078e000e */
.L_x_1250:
[----:B------:R-:W-:Y:S05]  /*17540*/  BSYNC.RECONVERGENT B0 ;  /* 0x0000000000007941 */ /* 0x000fea0003800200 */
.L_x_1248:
        /* <DEDUP_REMOVED lines=9> */
.L_x_1252:
[----:B------:R-:W-:Y:S02]  /*175e0*/  IMAD.MOV.U32 R14, RZ, RZ, R11 ;  /* 0x000000ffff0e7224 */ /* 0x000fe400078e000b */
[----:B------:R-:W-:Y:S02]  /*175f0*/  IMAD.MOV.U32 R15, RZ, RZ, R12 ;  /* 0x000000ffff0f7224 */ /* 0x000fe400078e000c */
[----:B------:R-:W-:Y:S02]  /*17600*/  IMAD.MOV.U32 R11, RZ, RZ, R0 ;  /* 0x000000ffff0b7224 */ /* 0x000fe400078e0000 */
[----:B------:R-:W-:-:S07]  /*17610*/  IMAD.MOV.U32 R12, RZ, RZ, R13 ;  /* 0x000000ffff0c7224 */ /* 0x000fce00078e000d */
.L_x_1253:
[----:B------:R-:W-:Y:S05]  /*17620*/  BSYNC.RECONVERGENT B0 ;  /* 0x0000000000007941 */ /* 0x000fea0003800200 */
.L_x_1251:
        /* <DEDUP_REMOVED lines=9> */
.L_x_1255:
[----:B------:R-:W-:Y:S02]  /*176c0*/  IMAD.MOV.U32 R13, RZ, RZ, R10 ;  /* 0x000000ffff0d7224 */ /* 0x000fe400078e000a */
[----:B------:R-:W-:Y:S02]  /*176d0*/  IMAD.MOV.U32 R0, RZ, RZ, R9 ;  /* 0x000000ffff007224 */ /* 0x000fe400078e0009 */
[----:B------:R-:W-:Y:S02]  /*176e0*/  IMAD.MOV.U32 R10, RZ, RZ, R11 ;  /* 0x000000ffff0a7224 */ /* 0x000fe400078e000b */
[----:B------:R-:W-:-:S07]  /*176f0*/  IMAD.MOV.U32 R9, RZ, RZ, R12 ;  /* 0x000000ffff097224 */ /* 0x000fce00078e000c */
.L_x_1256:
[----:B------:R-:W-:Y:S05]  /*17700*/  BSYNC.RECONVERGENT B0 ;  /* 0x0000000000007941 */ /* 0x000fea0003800200 */
.L_x_1254:
        /* <DEDUP_REMOVED lines=9> */
.L_x_1258:
[----:B------:R-:W-:Y:S02]  /*177a0*/  IMAD.MOV.U32 R12, RZ, RZ, R7 ;  /* 0x000000ffff0c7224 */ /* 0x000fe400078e0007 */
[----:B------:R-:W-:Y:S02]  /*177b0*/  IMAD.MOV.U32 R11, RZ, RZ, R8 ;  /* 0x000000ffff0b7224 */ /* 0x000fe400078e0008 */
[----:B------:R-:W-:Y:S02]  /*177c0*/  IMAD.MOV.U32 R7, RZ, RZ, R10 ;  /* 0x000000ffff077224 */ /* 0x000fe400078e000a */
[----:B------:R-:W-:-:S07]  /*177d0*/  IMAD.MOV.U32 R8, RZ, RZ, R9 ;  /* 0x000000ffff087224 */ /* 0x000fce00078e0009 */
.L_x_1259:
[----:B------:R-:W-:Y:S05]  /*177e0*/  BSYNC.RECONVERGENT B0 ;  /* 0x0000000000007941 */ /* 0x000fea0003800200 */
.L_x_1257:
        /* <DEDUP_REMOVED lines=9> */
.L_x_1261:
[----:B------:R-:W-:Y:S02]  /*17880*/  IMAD.MOV.U32 R9, RZ, RZ, R134 ;  /* 0x000000ffff097224 */ /* 0x000fe400078e0086 */
[----:B------:R-:W-:Y:S02]  /*17890*/  IMAD.MOV.U32 R10, RZ, RZ, R135 ;  /* 0x000000ffff0a7224 */ /* 0x000fe400078e0087 */
[----:B------:R-:W-:Y:S02]  /*178a0*/  IMAD.MOV.U32 R134, RZ, RZ, R7 ;  /* 0x000000ffff867224 */ /* 0x000fe400078e0007 */
[----:B------:R-:W-:-:S07]  /*178b0*/  IMAD.MOV.U32 R135, RZ, RZ, R8 ;  /* 0x000000ffff877224 */ /* 0x000fce00078e0008 */
.L_x_1262:
[----:B------:R-:W-:Y:S05]  /*178c0*/  BSYNC.RECONVERGENT B0 ;  /* 0x0000000000007941 */ /* 0x000fea0003800200 */
.L_x_1260:
        /* <DEDUP_REMOVED lines=9> */
.L_x_1264:
[----:B------:R-:W-:Y:S02]  /*17960*/  IMAD.MOV.U32 R8, RZ, RZ, R133 ;  /* 0x000000ffff087224 */ /* 0x000fe400078e0085 */
[----:B------:R-:W-:Y:S02]  /*17970*/  IMAD.MOV.U32 R7, RZ, RZ, R36 ;  /* 0x000000ffff077224 */ /* 0x000fe400078e0024 */
[----:B------:R-:W-:Y:S02]  /*17980*/  IMAD.MOV.U32 R133, RZ, RZ, R134 ;  /* 0x000000ffff857224 */ /* 0x000fe400078e0086 */
[----:B------:R-:W-:-:S07]  /*17990*/  IMAD.MOV.U32 R36, RZ, RZ, R135 ;  /* 0x000000ffff247224 */ /* 0x000fce00078e0087 */
.L_x_1265:
[----:B------:R-:W-:Y:S05]  /*179a0*/  BSYNC.RECONVERGENT B0 ;  /* 0x0000000000007941 */ /* 0x000fea0003800200 */
.L_x_1263:
        /* <DEDUP_REMOVED lines=9> */
.L_x_1267:
[----:B------:R-:W-:Y:S02]  /*17a40*/  IMAD.MOV.U32 R135, RZ, RZ, R132 ;  /* 0x000000ffff877224 */ /* 0x000fe400078e0084 */
[----:B------:R-:W-:Y:S02]  /*17a50*/  IMAD.MOV.U32 R134, RZ, RZ, R39 ;  /* 0x000000ffff867224 */ /* 0x000fe400078e0027 */
[----:B------:R-:W-:Y:S02]  /*17a60*/  IMAD.MOV.U32 R132, RZ, RZ, R133 ;  /* 0x000000ffff847224 */ /* 0x000fe400078e0085 */
[----:B------:R-:W-:-:S07]  /*17a70*/  IMAD.MOV.U32 R39, RZ, RZ, R36 ;  /* 0x000000ffff277224 */ /* 0x000fce00078e0024 */
.L_x_1268:
[----:B------:R-:W-:Y:S05]  /*17a80*/  BSYNC.RECONVERGENT B0 ;  /* 0x0000000000007941 */ /* 0x000fea0003800200 */
.L_x_1266:
        /* <DEDUP_REMOVED lines=9> */
.L_x_1270:
[----:B------:R-:W-:Y:S02]  /*17b20*/  IMAD.MOV.U32 R36, RZ, RZ, R131 ;  /* 0x000000ffff247224 */ /* 0x000fe400078e0083 */
[----:B------:R-:W-:Y:S02]  /*17b30*/  IMAD.MOV.U32 R133, RZ, RZ, R38 ;  /* 0x000000ffff857224 */ /* 0x000fe400078e0026 */
[----:B------:R-:W-:Y:S02]  /*17b40*/  IMAD.MOV.U32 R131, RZ, RZ, R132 ;  /* 0x000000ffff837224 */ /* 0x000fe400078e0084 */
[----:B------:R-:W-:-:S07]  /*17b50*/  IMAD.MOV.U32 R38, RZ, RZ, R39 ;  /* 0x000000ffff267224 */ /* 0x000fce00078e0027 */
.L_x_1271:
[----:B------:R-:W-:Y:S05]  /*17b60*/  BSYNC.RECONVERGENT B0 ;  /* 0x0000000000007941 */ /* 0x000fea0003800200 */
.L_x_1269:
        /* <DEDUP_REMOVED lines=9> */
.L_x_1273:
[----:B------:R-:W-:Y:S02]  /*17c00*/  IMAD.MOV.U32 R39, RZ, RZ, R130 ;  /* 0x000000ffff277224 */ /* 0x000fe400078e0082 */
[----:B------:R-:W-:Y:S02]  /*17c10*/  IMAD.MOV.U32 R132, RZ, RZ, R41 ;  /* 0x000000ffff847224 */ /* 0x000fe400078e0029 */
[----:B------:R-:W-:Y:S02]  /*17c20*/  IMAD.MOV.U32 R130, RZ, RZ, R131 ;  /* 0x000000ffff827224 */ /* 0x000fe400078e0083 */
[----:B------:R-:W-:-:S07]  /*17c30*/  IMAD.MOV.U32 R41, RZ, RZ, R38 ;  /* 0x000000ffff297224 */ /* 0x000fce00078e0026 */
.L_x_1274:
[----:B------:R-:W-:Y:S05]  /*17c40*/  BSYNC.RECONVERGENT B0 ;  /* 0x0000000000007941 */ /* 0x000fea0003800200 */
.L_x_1272:
        /* <DEDUP_REMOVED lines=9> */
.L_x_1276:
[----:B------:R-:W-:Y:S02]  /*17ce0*/  IMAD.MOV.U32 R38, RZ, RZ, R129 ;  /* 0x000000ffff267224 */ /* 0x000fe400078e0081 */
[----:B------:R-:W-:Y:S02]  /*17cf0*/  IMAD.MOV.U32 R131, RZ, RZ, R40 ;  /* 0x000000ffff837224 */ /* 0x000fe400078e0028 */
[----:B------:R-:W-:Y:S02]  /*17d00*/  IMAD.MOV.U32 R129, RZ, RZ, R130 ;  /* 0x000000ffff817224 */ /* 0x000fe400078e0082 */
[----:B------:R-:W-:-:S07]  /*17d10*/  IMAD.MOV.U32 R40, RZ, RZ, R41 ;  /* 0x000000ffff287224 */ /* 0x000fce00078e0029 */
.L_x_1277:
[----:B------:R-:W-:Y:S05]  /*17d20*/  BSYNC.RECONVERGENT B0 ;  /* 0x0000000000007941 */ /* 0x000fea0003800200 */
.L_x_1275:
        /* <DEDUP_REMOVED lines=9> */
.L_x_1279:
[----:B------:R-:W-:Y:S02]  /*17dc0*/  IMAD.MOV.U32 R41, RZ, RZ, R128 ;  /* 0x000000ffff297224 */ /* 0x000fe400078e0080 */
[----:B------:R-:W-:Y:S02]  /*17dd0*/  IMAD.MOV.U32 R130, RZ, RZ, R43 ;  /* 0x000000ffff827224 */ /* 0x000fe400078e002b */
[----:B------:R-:W-:Y:S02]  /*17de0*/  IMAD.MOV.U32 R128, RZ, RZ, R129 ;  /* 0x000000ffff807224 */ /* 0x000fe400078e0081 */
[----:B------:R-:W-:-:S07]  /*17df0*/  IMAD.MOV.U32 R43, RZ, RZ, R40 ;  /* 0x000000ffff2b7224 */ /* 0x000fce00078e0028 */
.L_x_1280:
[----:B------:R-:W-:Y:S05]  /*17e00*/  BSYNC.RECONVERGENT B0 ;  /* 0x0000000000007941 */ /* 0x000fea0003800200 */
.L_x_1278:
        /* <DEDUP_REMOVED lines=9> */
.L_x_1282:
[----:B------:R-:W-:Y:S02]  /*17ea0*/  IMAD.MOV.U32 R40, RZ, RZ, R127 ;  /* 0x000000ffff287224 */ /* 0x000fe400078e007f */
[----:B------:R-:W-:Y:S02]  /*17eb0*/  IMAD.MOV.U32 R129, RZ, RZ, R42 ;  /* 0x000000ffff817224 */ /* 0x000fe400078e002a */
[----:B------:R-:W-:Y:S02]  /*17ec0*/  IMAD.MOV.U32 R127, RZ, RZ, R128 ;  /* 0x000000ffff7f7224 */ /* 0x000fe400078e0080 */
[----:B------:R-:W-:-:S07]  /*17ed0*/  IMAD.MOV.U32 R42, RZ, RZ, R43 ;  /* 0x000000ffff2a7224 */ /* 0x000fce00078e002b */
.L_x_1283:
[----:B------:R-:W-:Y:S05]  /*17ee0*/  BSYNC.RECONVERGENT B0 ;  /* 0x0000000000007941 */ /* 0x000fea0003800200 */
.L_x_1281:
        /* <DEDUP_REMOVED lines=9> */
.L_x_1285:
[----:B------:R-:W-:Y:S02]  /*17f80*/  IMAD.MOV.U32 R43, RZ, RZ, R126 ;  /* 0x000000ffff2b7224 */ /* 0x000fe400078e007e */
[----:B------:R-:W-:Y:S02]  /*17f90*/  IMAD.MOV.U32 R128, RZ, RZ, R45 ;  /* 0x000000ffff807224 */ /* 0x000fe400078e002d */
[----:B------:R-:W-:Y:S02]  /*17fa0*/  IMAD.MOV.U32 R126, RZ, RZ, R127 ;  /* 0x000000ffff7e7224 */ /* 0x000fe400078e007f */
[----:B------:R-:W-:-:S07]  /*17fb0*/  IMAD.MOV.U32 R45, RZ, RZ, R42 ;  /* 0x000000ffff2d7224 */ /* 0x000fce00078e002a */
.L_x_1286:
[----:B------:R-:W-:Y:S05]  /*17fc0*/  BSYNC.RECONVERGENT B0 ;  /* 0x0000000000007941 */ /* 0x000fea0003800200 */
.L_x_1284:
        /* <DEDUP_REMOVED lines=9> */
.L_x_1288:
[----:B------:R-:W-:Y:S02]  /*18060*/  IMAD.MOV.U32 R42, RZ, RZ, R125 ;  /* 0x000000ffff2a7224 */ /* 0x000fe400078e007d */
[----:B------:R-:W-:Y:S02]  /*18070*/  IMAD.MOV.U32 R127, RZ, RZ, R44 ;  /* 0x000000ffff7f7224 */ /* 0x000fe400078e002c */
[----:B------:R-:W-:Y:S02]  /*18080*/  IMAD.MOV.U32 R125, RZ, RZ, R126 ;  /* 0x000000ffff7d7224 */ /* 0x000fe400078e007e */
[----:B------:R-:W-:-:S07]  /*18090*/  IMAD.MOV.U32 R44, RZ, RZ, R45 ;  /* 0x000000ffff2c7224 */ /* 0x000fce00078e002d */
.L_x_1289:
[----:B------:R-:W-:Y:S05]  /*180a0*/  BSYNC.RECONVERGENT B0 ;  /* 0x0000000000007941 */ /* 0x000fea0003800200 */
.L_x_1287:
        /* <DEDUP_REMOVED lines=9> */
.L_x_1291:
[----:B------:R-:W-:Y:S02]  /*18140*/  IMAD.MOV.U32 R45, RZ, RZ, R124 ;  /* 0x000000ffff2d7224 */ /* 0x000fe400078e007c */
[----:B------:R-:W-:Y:S02]  /*18150*/  IMAD.MOV.U32 R126, RZ, RZ, R47 ;  /* 0x000000ffff7e7224 */ /* 0x000fe400078e002f */
[----:B------:R-:W-:Y:S02]  /*18160*/  IMAD.MOV.U32 R124, RZ, RZ, R125 ;  /* 0x000000ffff7c7224 */ /* 0x000fe400078e007d */
[----:B------:R-:W-:-:S07]  /*18170*/  IMAD.MOV.U32 R47, RZ, RZ, R44 ;  /* 0x000000ffff2f7224 */ /* 0x000fce00078e002c */
.L_x_1292:
[----:B------:R-:W-:Y:S05]  /*18180*/  BSYNC.RECONVERGENT B0 ;  /* 0x0000000000007941 */ /* 0x000fea0003800200 */
.L_x_1290:
        /* <DEDUP_REMOVED lines=9> */
.L_x_1294:
[----:B------:R-:W-:Y:S02]  /*18220*/  IMAD.MOV.U32 R44, RZ, RZ, R123 ;  /* 0x000000ffff2c7224 */ /* 0x000fe400078e007b */
[----:B------:R-:W-:Y:S02]  /*18230*/  IMAD.MOV.U32 R125, RZ, RZ, R46 ;  /* 0x000000ffff7d7224 */ /* 0x000fe400078e002e */
[----:B------:R-:W-:Y:S02]  /*18240*/  IMAD.MOV.U32 R123, RZ, RZ, R124 ;  /* 0x000000ffff7b7224 */ /* 0x000fe400078e007c */
[----:B------:R-:W-:-:S07]  /*18250*/  IMAD.MOV.U32 R46, RZ, RZ, R47 ;  /* 0x000000ffff2e7224 */ /* 0x000fce00078e002f */
.L_x_1295:
[----:B------:R-:W-:Y:S05]  /*18260*/  BSYNC.RECONVERGENT B0 ;  /* 0x0000000000007941 */ /* 0x000fea0003800200 */
.L_x_1293:
        /* <DEDUP_REMOVED lines=9> */
.L_x_1297:
[----:B------:R-:W-:Y:S02]  /*18300*/  IMAD.MOV.U32 R47, RZ, RZ, R122 ;  /* 0x000000ffff2f7224 */ /* 0x000fe400078e007a */
[----:B------:R-:W-:Y:S02]  /*18310*/  IMAD.MOV.U32 R124, RZ, RZ, R49 ;  /* 0x000000ffff7c7224 */ /* 0x000fe400078e0031 */
[----:B------:R-:W-:Y:S02]  /*18320*/  IMAD.MOV.U32 R122, RZ, RZ, R123 ;  /* 0x000000ffff7a7224 */ /* 0x000fe400078e007b */
[----:B------:R-:W-:-:S07]  /*18330*/  IMAD.MOV.U32 R49, RZ, RZ, R46 ;  /* 0x000000ffff317224 */ /* 0x000fce00078e002e */
.L_x_1298:
[----:B------:R-:W-:Y:S05]  /*18340*/  BSYNC.RECONVERGENT B0 ;  /* 0x0000000000007941 */ /* 0x000fea0003800200 */
.L_x_1296:
        /* <DEDUP_REMOVED lines=9> */
.L_x_1300:
[----:B------:R-:W-:Y:S02]  /*183e0*/  IMAD.MOV.U32 R46, RZ, RZ, R121 ;  /* 0x000000ffff2e7224 */ /* 0x000fe400078e0079 */
[----:B------:R-:W-:Y:S02]  /*183f0*/  IMAD.MOV.U32 R123, RZ, RZ, R48 ;  /* 0x000000ffff7b7224 */ /* 0x000fe400078e0030 */
[----:B------:R-:W-:Y:S02]  /*18400*/  IMAD.MOV.U32 R121, RZ, RZ, R122 ;  /* 0x000000ffff797224 */ /* 0x000fe400078e007a */
[----:B------:R-:W-:-:S07]  /*18410*/  IMAD.MOV.U32 R48, RZ, RZ, R49 ;  /* 0x000000ffff307224 */ /* 0x000fce00078e0031 */
.L_x_1301:
[----:B------:R-:W-:Y:S05]  /*18420*/  BSYNC.RECONVERGENT B0 ;  /* 0x0000000000007941 */ /* 0x000fea0003800200 */
.L_x_1299:
        /* <DEDUP_REMOVED lines=9> */
.L_x_1303:
[----:B------:R-:W-:Y:S02]  /*184c0*/  IMAD.MOV.U32 R49, RZ, RZ, R120 ;  /* 0x000000ffff317224 */ /* 0x000fe400078e0078 */
[----:B------:R-:W-:Y:S02]  /*184d0*/  IMAD.MOV.U32 R122, RZ, RZ, R51 ;  /* 0x000000ffff7a7224 */ /* 0x000fe400078e0033 */
[----:B------:R-:W-:Y:S02]  /*184e0*/  IMAD.MOV.U32 R120, RZ, RZ, R121 ;  /* 0x000000ffff787224 */ /* 0x000fe400078e0079 */
[----:B------:R-:W-:-:S07]  /*184f0*/  IMAD.MOV.U32 R51, RZ, RZ, R48 ;  /* 0x000000ffff337224 */ /* 0x000fce00078e0030 */
.L_x_1304:
[----:B------:R-:W-:Y:S05]  /*18500*/  BSYNC.RECONVERGENT B0 ;  /* 0x0000000000007941 */ /* 0x000fea0003800200 */
.L_x_1302:
        /* <DEDUP_REMOVED lines=9> */
.L_x_1306:
[----:B------:R-:W-:Y:S02]  /*185a0*/  IMAD.MOV.U32 R48, RZ, RZ, R119 ;  /* 0x000000ffff307224 */ /* 0x000fe400078e0077 */
[----:B------:R-:W-:Y:S02]  /*185b0*/  IMAD.MOV.U32 R121, RZ, RZ, R50 ;  /* 0x000000ffff797224 */ /* 0x000fe400078e0032 */
[----:B------:R-:W-:Y:S02]  /*185c0*/  IMAD.MOV.U32 R119, RZ, RZ, R120 ;  /* 0x000000ffff777224 */ /* 0x000fe400078e0078 */
[----:B------:R-:W-:-:S07]  /*185d0*/  IMAD.MOV.U32 R50, RZ, RZ, R51 ;  /* 0x000000ffff327224 */ /* 0x000fce00078e0033 */
.L_x_1307:
[----:B------:R-:W-:Y:S05]  /*185e0*/  BSYNC.RECONVERGENT B0 ;  /* 0x0000000000007941 */ /* 0x000fea0003800200 */
.L_x_1305:
        /* <DEDUP_REMOVED lines=9> */
.L_x_1309:
[----:B------:R-:W-:Y:S02]  /*18680*/  IMAD.MOV.U32 R51, RZ, RZ, R118 ;  /* 0x000000ffff337224 */ /* 0x000fe400078e0076 */
[----:B------:R-:W-:Y:S02]  /*18690*/  IMAD.MOV.U32 R120, RZ, RZ, R53 ;  /* 0x000000ffff787224 */ /* 0x000fe400078e0035 */
[----:B------:R-:W-:Y:S02]  /*186a0*/  IMAD.MOV.U32 R118, RZ, RZ, R119 ;  /* 0x000000ffff767224 */ /* 0x000fe400078e0077 */
[----:B------:R-:W-:-:S07]  /*186b0*/  IMAD.MOV.U32 R53, RZ, RZ, R50 ;  /* 0x000000ffff357224 */ /* 0x000fce00078e0032 */
.L_x_1310:
[----:B------:R-:W-:Y:S05]  /*186c0*/  BSYNC.RECONVERGENT B0 ;  /* 0x0000000000007941 */ /* 0x000fea0003800200 */
.L_x_1308:
        /* <DEDUP_REMOVED lines=9> */
.L_x_1312:
[----:B------:R-:W-:Y:S02]  /*18760*/  IMAD.MOV.U32 R50, RZ, RZ, R117 ;  /* 0x000000ffff327224 */ /* 0x000fe400078e0075 */
[----:B------:R-:W-:Y:S02]  /*18770*/  IMAD.MOV.U32 R119, RZ, RZ, R52 ;  /* 0x000000ffff777224 */ /* 0x000fe400078e0034 */
[----:B------:R-:W-:Y:S02]  /*18780*/  IMAD.MOV.U32 R117, RZ, RZ, R118 ;  /* 0x000000ffff757224 */ /* 0x000fe400078e0076 */
[----:B------:R-:W-:-:S07]  /*18790*/  IMAD.MOV.U32 R52, RZ, RZ, R53 ;  /* 0x000000ffff347224 */ /* 0x000fce00078e0035 */
.L_x_1313:
[----:B------:R-:W-:Y:S05]  /*187a0*/  BSYNC.RECONVERGENT B0 ;  /* 0x0000000000007941 */ /* 0x000fea0003800200 */
.L_x_1311:
        /* <DEDUP_REMOVED lines=9> */
.L_x_1315:
[----:B------:R-:W-:Y:S02]  /*18840*/  IMAD.MOV.U32 R53, RZ, RZ, R116 ;  /* 0x000000ffff357224 */ /* 0x000fe400078e0074 */
[----:B------:R-:W-:Y:S02]  /*18850*/  IMAD.MOV.U32 R118, RZ, RZ, R55 ;  /* 0x000000ffff767224 */ /* 0x000fe400078e0037 */
[----:B------:R-:W-:Y:S02]  /*18860*/  IMAD.MOV.U32 R116, RZ, RZ, R117 ;  /* 0x000000ffff747224 */ /* 0x000fe400078e0075 */
[----:B------:R-:W-:-:S07]  /*18870*/  IMAD.MOV.U32 R55, RZ, RZ, R52 ;  /* 0x000000ffff377224 */ /* 0x000fce00078e0034 */
.L_x_1316:
[----:B------:R-:W-:Y:S05]  /*18880*/  BSYNC.RECONVERGENT B0 ;  /* 0x0000000000007941 */ /* 0x000fea0003800200 */
.L_x_1314:
        /* <DEDUP_REMOVED lines=9> */
.L_x_1318:
[----:B------:R-:W-:Y:S02]  /*18920*/  IMAD.MOV.U32 R52, RZ, RZ, R115 ;  /* 0x000000ffff347224 */ /* 0x000fe400078e0073 */
[----:B------:R-:W-:Y:S02]  /*18930*/  IMAD.MOV.U32 R117, RZ, RZ, R54 ;  /* 0x000000ffff757224 */ /* 0x000fe400078e0036 */
[----:B------:R-:W-:Y:S02]  /*18940*/  IMAD.MOV.U32 R115, RZ, RZ, R116 ;  /* 0x000000ffff737224 */ /* 0x000fe400078e0074 */
[----:B------:R-:W-:-:S07]  /*18950*/  IMAD.MOV.U32 R54, RZ, RZ, R55 ;  /* 0x000000ffff367224 */ /* 0x000fce00078e0037 */
.L_x_1319:
[----:B------:R-:W-:Y:S05]  /*18960*/  BSYNC.RECONVERGENT B0 ;  /* 0x0000000000007941 */ /* 0x000fea0003800200 */
.L_x_1317:
        /* <DEDUP_REMOVED lines=9> */
.L_x_1321:
[----:B------:R-:W-:Y:S02]  /*18a00*/  IMAD.MOV.U32 R55, RZ, RZ, R114 ;  /* 0x000000ffff377224 */ /* 0x000fe400078e0072 */
[----:B------:R-:W-:Y:S02]  /*18a10*/  IMAD.MOV.U32 R116, RZ, RZ, R57 ;  /* 0x000000ffff747224 */ /* 0x000fe400078e0039 */
[----:B------:R-:W-:Y:S02]  /*18a20*/  IMAD.MOV.U32 R114, RZ, RZ, R115 ;  /* 0x000000ffff727224 */ /* 0x000fe400078e0073 */
[----:B------:R-:W-:-:S07]  /*18a30*/  IMAD.MOV.U32 R57, RZ, RZ, R54 ;  /* 0x000000ffff397224 */ /* 0x000fce00078e0036 */
.L_x_1322:
[----:B------:R-:W-:Y:S05]  /*18a40*/  BSYNC.RECONVERGENT B0 ;  /* 0x0000000000007941 */ /* 0x000fea0003800200 */
.L_x_1320:
        /* <DEDUP_REMOVED lines=9> */
.L_x_1324:
[----:B------:R-:W-:Y:S02]  /*18ae0*/  IMAD.MOV.U32 R54, RZ, RZ, R113 ;  /* 0x000000ffff367224 */ /* 0x000fe400078e0071 */
[----:B------:R-:W-:Y:S02]  /*18af0*/  IMAD.MOV.U32 R115, RZ, RZ, R56 ;  /* 0x000000ffff737224 */ /* 0x000fe400078e0038 */
[----:B------:R-:W-:Y:S02]  /*18b00*/  IMAD.MOV.U32 R113, RZ, RZ, R114 ;  /* 0x000000ffff717224 */ /* 0x000fe400078e0072 */
[----:B------:R-:W-:-:S07]  /*18b10*/  IMAD.MOV.U32 R56, RZ, RZ, R57 ;  /* 0x000000ffff387224 */ /* 0x000fce00078e0039 */
.L_x_1325:
[----:B------:R-:W-:Y:S05]  /*18b20*/  BSYNC.RECONVERGENT B0 ;  /* 0x0000000000007941 */ /* 0x000fea0003800200 */
.L_x_1323:
        /* <DEDUP_REMOVED lines=9> */
.L_x_1327:
[----:B------:R-:W-:Y:S02]  /*18bc0*/  IMAD.MOV.U32 R57, RZ, RZ, R112 ;  /* 0x000000ffff397224 */ /* 0x000fe400078e0070 */
[----:B------:R-:W-:Y:S02]  /*18bd0*/  IMAD.MOV.U32 R114, RZ, RZ, R59 ;  /* 0x000000ffff727224 */ /* 0x000fe400078e003b */
[----:B------:R-:W-:Y:S02]  /*18be0*/  IMAD.MOV.U32 R112, RZ, RZ, R113 ;  /* 0x000000ffff707224 */ /* 0x000fe400078e0071 */
[----:B------:R-:W-:-:S07]  /*18bf0*/  IMAD.MOV.U32 R59, RZ, RZ, R56 ;  /* 0x000000ffff3b7224 */ /* 0x000fce00078e0038 */
.L_x_1328:
[----:B------:R-:W-:Y:S05]  /*18c00*/  BSYNC.RECONVERGENT B0 ;  /* 0x0000000000007941 */ /* 0x000fea0003800200 */
.L_x_1326:
        /* <DEDUP_REMOVED lines=9> */
.L_x_1330:
[----:B------:R-:W-:Y:S02]  /*18ca0*/  IMAD.MOV.U32 R56, RZ, RZ, R111 ;  /* 0x000000ffff387224 */ /* 0x000fe400078e006f */
[----:B------:R-:W-:Y:S02]  /*18cb0*/  IMAD.MOV.U32 R113, RZ, RZ, R58 ;  /* 0x000000ffff717224 */ /* 0x000fe400078e003a */
[----:B------:R-:W-:Y:S02]  /*18cc0*/  IMAD.MOV.U32 R111, RZ, RZ, R112 ;  /* 0x000000ffff6f7224 */ /* 0x000fe400078e0070 */
[----:B------:R-:W-:-:S07]  /*18cd0*/  IMAD.MOV.U32 R58, RZ, RZ, R59 ;  /* 0x000000ffff3a7224 */ /* 0x000fce00078e003b */
.L_x_1331:
[----:B------:R-:W-:Y:S05]  /*18ce0*/  BSYNC.RECONVERGENT B0 ;  /* 0x0000000000007941 */ /* 0x000fea0003800200 */
.L_x_1329:
        /* <DEDUP_REMOVED lines=9> */
.L_x_1333:
[----:B------:R-:W-:Y:S02]  /*18d80*/  IMAD.MOV.U32 R59, RZ, RZ, R110 ;  /* 0x000000ffff3b7224 */ /* 0x000fe400078e006e */
[----:B------:R-:W-:Y:S02]  /*18d90*/  IMAD.MOV.U32 R112, RZ, RZ, R61 ;  /* 0x000000ffff707224 */ /* 0x000fe400078e003d */
[----:B------:R-:W-:Y:S02]  /*18da0*/  IMAD.MOV.U32 R110, RZ, RZ, R111 ;  /* 0x000000ffff6e7224 */ /* 0x000fe400078e006f */
[----:B------:R-:W-:-:S07]  /*18db0*/  IMAD.MOV.U32 R61, RZ, RZ, R58 ;  /* 0x000000ffff3d7224 */ /* 0x000fce00078e003a */
.L_x_1334:
[----:B------:R-:W-:Y:S05]  /*18dc0*/  BSYNC.RECONVERGENT B0 ;  /* 0x0000000000007941 */ /* 0x000fea0003800200 */
.L_x_1332:
        /* <DEDUP_REMOVED lines=9> */
.L_x_1336:
[----:B------:R-:W-:Y:S02]  /*18e60*/  IMAD.MOV.U32 R58, RZ, RZ, R37 ;  /* 0x000000ffff3a7224 */ /* 0x000fe400078e0025 */
[----:B------:R-:W-:Y:S02]  /*18e70*/  IMAD.MOV.U32 R111, RZ, RZ, R98 ;  /* 0x000000ffff6f7224 */ /* 0x000fe400078e0062 */
[----:B------:R-:W-:Y:S02]  /*18e80*/  IMAD.MOV.U32 R37, RZ, RZ, R110 ;  /* 0x000000ffff257224 */ /* 0x000fe400078e006e */
[----:B------:R-:W-:-:S07]  /*18e90*/  IMAD.MOV.U32 R98, RZ, RZ, R61 ;  /* 0x000000ffff627224 */ /* 0x000fce00078e003d */
.L_x_1337:
[----:B------:R-:W-:Y:S05]  /*18ea0*/  BSYNC.RECONVERGENT B0 ;  /* 0x0000000000007941 */ /* 0x000fea0003800200 */
.L_x_1335:
        /* <DEDUP_REMOVED lines=18> */
.L_x_1339:
[----:B------:R-:W-:Y:S01]  /*18fd0*/  IMAD.MOV.U32 R110, RZ, RZ, R63 ;  /* 0x000000ffff6e7224 */ /* 0x000fe200078e003f */
[----:B------:R-:W-:Y:S01]  /*18fe0*/  MOV R63, R60 ;  /* 0x0000003c003f7202 */ /* 0x000fe20000000f00 */
[----:B------:R-:W-:Y:S02]  /*18ff0*/  IMAD.MOV.U32 R61, RZ, RZ, R108 ;  /* 0x000000ffff3d7224 */ /* 0x000fe400078e006c */
[----:B------:R-:W-:-:S07]  /*19000*/  IMAD.MOV.U32 R108, RZ, RZ, R109 ;  /* 0x000000ffff6c7224 */ /* 0x000fce00078e006d */
.L_x_1340:
[----:B------:R-:W-:Y:S05]  /*19010*/  BSYNC.RECONVERGENT B0 ;  /* 0x0000000000007941 */ /* 0x000fea0003800200 */
.L_x_1338:
        /* <DEDUP_REMOVED lines=9> */
.L_x_1342:
[----:B------:R-:W-:Y:S01]  /*190b0*/  IMAD.MOV.U32 R109, RZ, RZ, R62 ;  /* 0x000000ffff6d7224 */ /* 0x000fe200078e003e */
[----:B------:R-:W-:Y:S01]  /*190c0*/  MOV R62, R63 ;  /* 0x0000003f003e7202 */ /* 0x000fe20000000f00 */
[----:B------:R-:W-:Y:S02]  /*190d0*/  IMAD.MOV.U32 R60, RZ, RZ, R107 ;  /* 0x000000ffff3c7224 */ /* 0x000fe400078e006b */
[----:B------:R-:W-:-:S07]  /*190e0*/  IMAD.MOV.U32 R107, RZ, RZ, R108 ;  /* 0x000000ffff6b7224 */ /* 0x000fce00078e006c */
.L_x_1343:
[----:B------:R-:W-:Y:S05]  /*190f0*/  BSYNC.RECONVERGENT B0 ;  /* 0x0000000000007941 */ /* 0x000fea0003800200 */
.L_x_1341:
        /* <DEDUP_REMOVED lines=9> */
.L_x_1345:
[----:B------:R-:W-:Y:S01]  /*19190*/  IMAD.MOV.U32 R108, RZ, RZ, R65 ;  /* 0x000000ffff6c7224 */ /* 0x000fe200078e0041 */
[----:B------:R-:W-:Y:S01]  /*191a0*/  MOV R65, R62 ;  /* 0x0000003e00417202 */ /* 0x000fe20000000f00 */
[----:B------:R-:W-:Y:S02]  /*191b0*/  IMAD.MOV.U32 R63, RZ, RZ, R106 ;  /* 0x000000ffff3f7224 */ /* 0x000fe400078e006a */
[----:B------:R-:W-:-:S07]  /*191c0*/  IMAD.MOV.U32 R106, RZ, RZ, R107 ;  /* 0x000000ffff6a7224 */ /* 0x000fce00078e006b */
.L_x_1346:
[----:B------:R-:W-:Y:S05]  /*191d0*/  BSYNC.RECONVERGENT B0 ;  /* 0x0000000000007941 */ /* 0x000fea0003800200 */
.L_x_1344:
        /* <DEDUP_REMOVED lines=9> */
.L_x_1348:
[----:B------:R-:W-:Y:S01]  /*19270*/  IMAD.MOV.U32 R107, RZ, RZ, R64 ;  /* 0x000000ffff6b7224 */ /* 0x000fe200078e0040 */
[----:B------:R-:W-:Y:S01]  /*19280*/  MOV R64, R65 ;  /* 0x0000004100407202 */ /* 0x000fe20000000f00 */
[----:B------:R-:W-:Y:S02]  /*19290*/  IMAD.MOV.U32 R62, RZ, RZ, R105 ;  /* 0x000000ffff3e7224 */ /* 0x000fe400078e0069 */
[----:B------:R-:W-:-:S07]  /*192a0*/  IMAD.MOV.U32 R105, RZ, RZ, R106 ;  /* 0x000000ffff697224 */ /* 0x000fce00078e006a */
.L_x_1349:
[----:B------:R-:W-:Y:S05]  /*192b0*/  BSYNC.RECONVERGENT B0 ;  /* 0x0000000000007941 */ /* 0x000fea0003800200 */
.L_x_1347:
        /* <DEDUP_REMOVED lines=9> */
.L_x_1351:
[----:B------:R-:W-:Y:S01]  /*19350*/  IMAD.MOV.U32 R106, RZ, RZ, R67 ;  /* 0x000000ffff6a7224 */ /* 0x000fe200078e0043 */
[----:B------:R-:W-:Y:S01]  /*19360*/  MOV R67, R64 ;  /* 0x0000004000437202 */ /* 0x000fe20000000f00 */
[----:B------:R-:W-:Y:S02]  /*19370*/  IMAD.MOV.U32 R65, RZ, RZ, R104 ;  /* 0x000000ffff417224 */ /* 0x000fe400078e0068 */
[----:B------:R-:W-:-:S07]  /*19380*/  IMAD.MOV.U32 R104, RZ, RZ, R105 ;  /* 0x000000ffff687224 */ /* 0x000fce00078e0069 */
.L_x_1352:
[----:B------:R-:W-:Y:S05]  /*19390*/  BSYNC.RECONVERGENT B0 ;  /* 0x0000000000007941 */ /* 0x000fea0003800200 */
.L_x_1350:
        /* <DEDUP_REMOVED lines=9> */
.L_x_1354:
[----:B------:R-:W-:Y:S01]  /*19430*/  IMAD.MOV.U32 R105, RZ, RZ, R66 ;  /* 0x000000ffff697224 */ /* 0x000fe200078e0042 */
[----:B------:R-:W-:Y:S01]  /*19440*/  MOV R66, R67 ;  /* 0x0000004300427202 */ /* 0x000fe20000000f00 */
[----:B------:R-:W-:Y:S02]  /*19450*/  IMAD.MOV.U32 R64, RZ, RZ, R103 ;  /* 0x000000ffff407224 */ /* 0x000fe400078e0067 */
[----:B------:R-:W-:-:S07]  /*19460*/  IMAD.MOV.U32 R103, RZ, RZ, R104 ;  /* 0x000000ffff677224 */ /* 0x000fce00078e0068 */
.L_x_1355:
[----:B------:R-:W-:Y:S05]  /*19470*/  BSYNC.RECONVERGENT B0 ;  /* 0x0000000000007941 */ /* 0x000fea0003800200 */
.L_x_1353:
        /* <DEDUP_REMOVED lines=9> */
.L_x_1357:
[----:B------:R-:W-:Y:S01]  /*19510*/  IMAD.MOV.U32 R104, RZ, RZ, R69 ;  /* 0x000000ffff687224 */ /* 0x000fe200078e0045 */
[----:B------:R-:W-:Y:S01]  /*19520*/  MOV R69, R66 ;  /* 0x0000004200457202 */ /* 0x000fe20000000f00 */
[----:B------:R-:W-:Y:S02]  /*19530*/  IMAD.MOV.U32 R67, RZ, RZ, R102 ;  /* 0x000000ffff437224 */ /* 0x000fe400078e0066 */
[----:B------:R-:W-:-:S07]  /*19540*/  IMAD.MOV.U32 R102, RZ, RZ, R103 ;  /* 0x000000ffff667224 */ /* 0x000fce00078e0067 */
.L_x_1358:
[----:B------:R-:W-:Y:S05]  /*19550*/  BSYNC.RECONVERGENT B0 ;  /* 0x0000000000007941 */ /* 0x000fea0003800200 */
.L_x_1356:
        /* <DEDUP_REMOVED lines=9> */
.L_x_1360:
[----:B------:R-:W-:Y:S01]  /*195f0*/  IMAD.MOV.U32 R103, RZ, RZ, R68 ;  /* 0x000000ffff677224 */ /* 0x000fe200078e0044 */
[----:B------:R-:W-:Y:S01]  /*19600*/  MOV R68, R69 ;  /* 0x0000004500447202 */ /* 0x000fe20000000f00 */
[----:B------:R-:W-:Y:S02]  /*19610*/  IMAD.MOV.U32 R66, RZ, RZ, R101 ;  /* 0x000000ffff427224 */ /* 0x000fe400078e0065 */
[----:B------:R-:W-:-:S07]  /*19620*/  IMAD.MOV.U32 R101, RZ, RZ, R102 ;  /* 0x000000ffff657224 */ /* 0x000fce00078e0066 */
.L_x_1361:
[----:B------:R-:W-:Y:S05]  /*19630*/  BSYNC.RECONVERGENT B0 ;  /* 0x0000000000007941 */ /* 0x000fea0003800200 */
.L_x_1359:
        /* <DEDUP_REMOVED lines=9> */
.L_x_1363:
[----:B------:R-:W-:Y:S01]  /*196d0*/  IMAD.MOV.U32 R102, RZ, RZ, R71 ;  /* 0x000000ffff667224 */ /* 0x000fe200078e0047 */
[----:B------:R-:W-:Y:S01]  /*196e0*/  MOV R71, R68 ;  /* 0x0000004400477202 */ /* 0x000fe20000000f00 */
[----:B------:R-:W-:Y:S02]  /*196f0*/  IMAD.MOV.U32 R69, RZ, RZ, R100 ;  /* 0x000000ffff457224 */ /* 0x000fe400078e0064 */
[----:B------:R-:W-:-:S07]  /*19700*/  IMAD.MOV.U32 R100, RZ, RZ, R101 ;  /* 0x000000ffff647224 */ /* 0x000fce00078e0065 */
.L_x_1364:
[----:B------:R-:W-:Y:S05]  /*19710*/  BSYNC.RECONVERGENT B0 ;  /* 0x0000000000007941 */ /* 0x000fea0003800200 */
.L_x_1362:
        /* <DEDUP_REMOVED lines=9> */
.L_x_1366:
[----:B------:R-:W-:Y:S01]  /*197b0*/  IMAD.MOV.U32 R101, RZ, RZ, R70 ;  /* 0x000000ffff657224 */ /* 0x000fe200078e0046 */
[----:B------:R-:W-:Y:S01]  /*197c0*/  MOV R70, R71 ;  /* 0x0000004700467202 */ /* 0x000fe20000000f00 */
[----:B------:R-:W-:Y:S02]  /*197d0*/  IMAD.MOV.U32 R68, RZ, RZ, R99 ;  /* 0x000000ffff447224 */ /* 0x000fe400078e0063 */
[----:B------:R-:W-:-:S07]  /*197e0*/  IMAD.MOV.U32 R99, RZ, RZ, R100 ;  /* 0x000000ffff637224 */ /* 0x000fce00078e0064 */
.L_x_1367:
[----:B------:R-:W-:Y:S05]  /*197f0*/  BSYNC.RECONVERGENT B0 ;  /* 0x0000000000007941 */ /* 0x000fea0003800200 */
.L_x_1365:
        /* <DEDUP_REMOVED lines=9> */
.L_x_1369:
[----:B------:R-:W-:Y:S01]  /*19890*/  IMAD.MOV.U32 R100, RZ, RZ, R73 ;  /* 0x000000ffff647224 */ /* 0x000fe200078e0049 */
[----:B------:R-:W-:Y:S01]  /*198a0*/  MOV R73, R70 ;  /* 0x0000004600497202 */ /* 0x000fe20000000f00 */
[----:B------:R-:W-:Y:S02]  /*198b0*/  IMAD.MOV.U32 R71, RZ, RZ, R96 ;  /* 0x000000ffff477224 */ /* 0x000fe400078e0060 */
[----:B------:R-:W-:-:S07]  /*198c0*/  IMAD.MOV.U32 R96, RZ, RZ, R99 ;  /* 0x000000ffff607224 */ /* 0x000fce00078e0063 */
.L_x_1370:
[----:B------:R-:W-:Y:S05]  /*198d0*/  BSYNC.RECONVERGENT B0 ;  /* 0x0000000000007941 */ /* 0x000fea0003800200 */
.L_x_1368:
        /* <DEDUP_REMOVED lines=9> */
.L_x_1372:
[----:B------:R-:W-:Y:S01]  /*19970*/  IMAD.MOV.U32 R99, RZ, RZ, R72 ;  /* 0x000000ffff637224 */ /* 0x000fe200078e0048 */
[----:B------:R-:W-:Y:S01]  /*19980*/  MOV R72, R73 ;  /* 0x0000004900487202 */ /* 0x000fe20000000f00 */
[----:B------:R-:W-:Y:S02]  /*19990*/  IMAD.MOV.U32 R70, RZ, RZ, R97 ;  /* 0x000000ffff467224 */ /* 0x000fe400078e0061 */
[----:B------:R-:W-:-:S07]  /*199a0*/  IMAD.MOV.U32 R97, RZ, RZ, R96 ;  /* 0x000000ffff617224 */ /* 0x000fce00078e0060 */
.L_x_1373:
[----:B------:R-:W-:Y:S05]  /*199b0*/  BSYNC.RECONVERGENT B0 ;  /* 0x0000000000007941 */ /* 0x000fea0003800200 */
.L_x_1371:
        /* <DEDUP_REMOVED lines=9> */
.L_x_1375:
[----:B------:R-:W-:Y:S01]  /*19a50*/  IMAD.MOV.U32 R96, RZ, RZ, R75 ;  /* 0x000000ffff607224 */ /* 0x000fe200078e004b */
[----:B------:R-:W-:Y:S01]  /*19a60*/  MOV R75, R72 ;  /* 0x00000048004b7202 */ /* 0x000fe20000000f00 */
[----:B------:R-:W-:Y:S02]  /*19a70*/  IMAD.MOV.U32 R73, RZ, RZ, R94 ;  /* 0x000000ffff497224 */ /* 0x000fe400078e005e */
[----:B------:R-:W-:-:S07]  /*19a80*/  IMAD.MOV.U32 R94, RZ, RZ, R97 ;  /* 0x000000ffff5e7224 */ /* 0x000fce00078e0061 */
.L_x_1376:
[----:B------:R-:W-:Y:S05]  /*19a90*/  BSYNC.RECONVERGENT B0 ;  /* 0x0000000000007941 */ /* 0x000fea0003800200 */
.L_x_1374:
        /* <DEDUP_REMOVED lines=9> */
.L_x_1378:
[----:B------:R-:W-:Y:S01]  /*19b30*/  IMAD.MOV.U32 R97, RZ, RZ, R74 ;  /* 0x000000ffff617224 */ /* 0x000fe200078e004a */
[----:B------:R-:W-:Y:S01]  /*19b40*/  MOV R74, R75 ;  /* 0x0000004b004a7202 */ /* 0x000fe20000000f00 */
[----:B------:R-:W-:Y:S02]  /*19b50*/  IMAD.MOV.U32 R72, RZ, RZ, R95 ;  /* 0x000000ffff487224 */ /* 0x000fe400078e005f */
[----:B------:R-:W-:-:S07]  /*19b60*/  IMAD.MOV.U32 R95, RZ, RZ, R94 ;  /* 0x000000ffff5f7224 */ /* 0x000fce00078e005e */
.L_x_1379:
[----:B------:R-:W-:Y:S05]  /*19b70*/  BSYNC.RECONVERGENT B0 ;  /* 0x0000000000007941 */ /* 0x000fea0003800200 */
.L_x_1377:
        /* <DEDUP_REMOVED lines=9> */
.L_x_1381:
[----:B------:R-:W-:Y:S01]  /*19c10*/  IMAD.MOV.U32 R94, RZ, RZ, R77 ;  /* 0x000000ffff5e7224 */ /* 0x000fe200078e004d */
[----:B------:R-:W-:Y:S01]  /*19c20*/  MOV R77, R74 ;  /* 0x0000004a004d7202 */ /* 0x000fe20000000f00 */
[----:B------:R-:W-:Y:S02]  /*19c30*/  IMAD.MOV.U32 R75, RZ, RZ, R92 ;  /* 0x000000ffff4b7224 */ /* 0x000fe400078e005c */
[----:B------:R-:W-:-:S07]  /*19c40*/  IMAD.MOV.U32 R92, RZ, RZ, R95 ;  /* 0x000000ffff5c7224 */ /* 0x000fce00078e005f */
.L_x_1382:
[----:B------:R-:W-:Y:S05]  /*19c50*/  BSYNC.RECONVERGENT B0 ;  /* 0x0000000000007941 */ /* 0x000fea0003800200 */
.L_x_1380:
        /* <DEDUP_REMOVED lines=9> */
.L_x_1384:
[----:B------:R-:W-:Y:S01]  /*19cf0*/  IMAD.MOV.U32 R95, RZ, RZ, R76 ;  /* 0x000000ffff5f7224 */ /* 0x000fe200078e004c */
[----:B------:R-:W-:Y:S01]  /*19d00*/  MOV R76, R77 ;  /* 0x0000004d004c7202 */ /* 0x000fe20000000f00 */
[----:B------:R-:W-:Y:S02]  /*19d10*/  IMAD.MOV.U32 R74, RZ, RZ, R93 ;  /* 0x000000ffff4a7224 */ /* 0x000fe400078e005d */
[----:B------:R-:W-:-:S07]  /*19d20*/  IMAD.MOV.U32 R93, RZ, RZ, R92 ;  /* 0x000000ffff5d7224 */ /* 0x000fce00078e005c */
.L_x_1385:
[----:B------:R-:W-:Y:S05]  /*19d30*/  BSYNC.RECONVERGENT B0 ;  /* 0x0000000000007941 */ /* 0x000fea0003800200 */
.L_x_1383:
        /* <DEDUP_REMOVED lines=9> */
.L_x_1387:
[----:B------:R-:W-:Y:S01]  /*19dd0*/  IMAD.MOV.U32 R92, RZ, RZ, R79 ;  /* 0x000000ffff5c7224 */ /* 0x000fe200078e004f */
[----:B------:R-:W-:Y:S01]  /*19de0*/  MOV R79, R76 ;  /* 0x0000004c004f7202 */ /* 0x000fe20000000f00 */
[----:B------:R-:W-:Y:S02]  /*19df0*/  IMAD.MOV.U32 R77, RZ, RZ, R90 ;  /* 0x000000ffff4d7224 */ /* 0x000fe400078e005a */
[----:B------:R-:W-:-:S07]  /*19e00*/  IMAD.MOV.U32 R90, RZ, RZ, R93 ;  /* 0x000000ffff5a7224 */ /* 0x000fce00078e005d */
.L_x_1388:
[----:B------:R-:W-:Y:S05]  /*19e10*/  BSYNC.RECONVERGENT B0 ;  /* 0x0000000000007941 */ /* 0x000fea0003800200 */
.L_x_1386:
        /* <DEDUP_REMOVED lines=9> */
.L_x_1390:
[----:B------:R-:W-:Y:S01]  /*19eb0*/  IMAD.MOV.U32 R93, RZ, RZ, R78 ;  /* 0x000000ffff5d7224 */ /* 0x000fe200078e004e */
[----:B------:R-:W-:Y:S01]  /*19ec0*/  MOV R78, R79 ;  /* 0x0000004f004e7202 */ /* 0x000fe20000000f00 */
[----:B------:R-:W-:Y:S02]  /*19ed0*/  IMAD.MOV.U32 R76, RZ, RZ, R91 ;  /* 0x000000ffff4c7224 */ /* 0x000fe400078e005b */
[----:B------:R-:W-:-:S07]  /*19ee0*/  IMAD.MOV.U32 R91, RZ, RZ, R90 ;  /* 0x000000ffff5b7224 */ /* 0x000fce00078e005a */
.L_x_1391:
[----:B------:R-:W-:Y:S05]  /*19ef0*/  BSYNC.RECONVERGENT B0 ;  /* 0x0000000000007941 */ /* 0x000fea0003800200 */
.L_x_1389:
        /* <DEDUP_REMOVED lines=9> */
.L_x_1393:
[----:B------:R-:W-:Y:S01]  /*19f90*/  IMAD.MOV.U32 R90, RZ, RZ, R81 ;  /* 0x000000ffff5a7224 */ /* 0x000fe200078e0051 */
[----:B------:R-:W-:Y:S01]  /*19fa0*/  MOV R81, R78 ;  /* 0x0000004e00517202 */ /* 0x000fe20000000f00 */
[----:B------:R-:W-:Y:S02]  /*19fb0*/  IMAD.MOV.U32 R79, RZ, RZ, R88 ;  /* 0x000000ffff4f7224 */ /* 0x000fe400078e0058 */
[----:B------:R-:W-:-:S07]  /*19fc0*/  IMAD.MOV.U32 R88, RZ, RZ, R91 ;  /* 0x000000ffff587224 */ /* 0x000fce00078e005b */
.L_x_1394:
[----:B------:R-:W-:Y:S05]  /*19fd0*/  BSYNC.RECONVERGENT B0 ;  /* 0x0000000000007941 */ /* 0x000fea0003800200 */
.L_x_1392:
        /* <DEDUP_REMOVED lines=9> */
.L_x_1396:
[----:B------:R-:W-:Y:S01]  /*1a070*/  IMAD.MOV.U32 R91, RZ, RZ, R80 ;  /* 0x000000ffff5b7224 */ /* 0x000fe200078e0050 */
[----:B------:R-:W-:Y:S01]  /*1a080*/  MOV R80, R81 ;  /* 0x0000005100507202 */ /* 0x000fe20000000f00 */
[----:B------:R-:W-:Y:S02]  /*1a090*/  IMAD.MOV.U32 R78, RZ, RZ, R89 ;  /* 0x000000ffff4e7224 */ /* 0x000fe400078e0059 */
[----:B------:R-:W-:-:S07]  /*1a0a0*/  IMAD.MOV.U32 R89, RZ, RZ, R88 ;  /* 0x000000ffff597224 */ /* 0x000fce00078e0058 */
.L_x_1397:
[----:B------:R-:W-:Y:S05]  /*1a0b0*/  BSYNC.RECONVERGENT B0 ;  /* 0x0000000000007941 */ /* 0x000fea0003800200 */
.L_x_1395:
        /* <DEDUP_REMOVED lines=9> */
.L_x_1399:
[----:B------:R-:W-:Y:S01]  /*1a150*/  IMAD.MOV.U32 R88, RZ, RZ, R83 ;  /* 0x000000ffff587224 */ /* 0x000fe200078e0053 */
[----:B------:R-:W-:Y:S01]  /*1a160*/  MOV R83, R80 ;  /* 0x0000005000537202 */ /* 0x000fe20000000f00 */
[----:B------:R-:W-:Y:S02]  /*1a170*/  IMAD.MOV.U32 R81, RZ, RZ, R86 ;  /* 0x000000ffff517224 */ /* 0x000fe400078e0056 */
[----:B------:R-:W-:-:S07]  /*1a180*/  IMAD.MOV.U32 R86, RZ, RZ, R89 ;  /* 0x000000ffff567224 */ /* 0x000fce00078e0059 */
.L_x_1400:
[----:B------:R-:W-:Y:S05]  /*1a190*/  BSYNC.RECONVERGENT B0 ;  /* 0x0000000000007941 */ /* 0x000fea0003800200 */
.L_x_1398:
        /* <DEDUP_REMOVED lines=9> */
.L_x_1402:
[----:B------:R-:W-:Y:S01]  /*1a230*/  IMAD.MOV.U32 R89, RZ, RZ, R82 ;  /* 0x000000ffff597224 */ /* 0x000fe200078e0052 */
[----:B------:R-:W-:Y:S01]  /*1a240*/  MOV R82, R83 ;  /* 0x0000005300527202 */ /* 0x000fe20000000f00 */
[----:B------:R-:W-:Y:S02]  /*1a250*/  IMAD.MOV.U32 R80, RZ, RZ, R87 ;  /* 0x000000ffff507224 */ /* 0x000fe400078e0057 */
[----:B------:R-:W-:-:S07]  /*1a260*/  IMAD.MOV.U32 R87, RZ, RZ, R86 ;  /* 0x000000ffff577224 */ /* 0x000fce00078e0056 */
.L_x_1403:
[----:B------:R-:W-:Y:S05]  /*1a270*/  BSYNC.RECONVERGENT B0 ;  /* 0x0000000000007941 */ /* 0x000fea0003800200 */
.L_x_1401:
        /* <DEDUP_REMOVED lines=9> */
.L_x_1405:
[----:B------:R-:W-:Y:S01]  /*1a310*/  IMAD.MOV.U32 R86, RZ, RZ, R85 ;  /* 0x000000ffff567224 */ /* 0x000fe200078e0055 */
[----:B------:R-:W-:Y:S01]  /*1a320*/  MOV R85, R82 ;  /* 0x0000005200557202 */ /* 0x000fe20000000f00 */
[----:B------:R-:W-:Y:S02]  /*1a330*/  IMAD.MOV.U32 R83, RZ, RZ, R84 ;  /* 0x000000ffff537224 */ /* 0x000fe400078e0054 */
[----:B------:R-:W-:-:S07]  /*1a340*/  IMAD.MOV.U32 R84, RZ, RZ, R87 ;  /* 0x000000ffff547224 */ /* 0x000fce00078e0057 */
.L_x_1406:
[----:B------:R-:W-:Y:S05]  /*1a350*/  BSYNC.RECONVERGENT B0 ;  /* 0x0000000000007941 */ /* 0x000fea0003800200 */
.L_x_1404:
        /* <DEDUP_REMOVED lines=9> */
.L_x_1408:
[----:B------:R-:W-:Y:S01]  /*1a3f0*/  IMAD.MOV.U32 R87, RZ, RZ, R34 ;  /* 0x000000ffff577224 */ /* 0x000fe200078e0022 */
[----:B------:R-:W-:Y:S01]  /*1a400*/  MOV R34, R85 ;  /* 0x0000005500227202 */ /* 0x000fe20000000f00 */
[----:B------:R-:W-:Y:S02]  /*1a410*/  IMAD.MOV.U32 R82, RZ, RZ, R35 ;  /* 0x000000ffff527224 */ /* 0x000fe400078e0023 */
[----:B------:R-:W-:-:S07]  /*1a420*/  IMAD.MOV.U32 R35, RZ, RZ, R84 ;  /* 0x000000ffff237224 */ /* 0x000fce00078e0054 */
.L_x_1409:
[----:B------:R-:W-:Y:S05]  /*1a430*/  BSYNC.RECONVERGENT B0 ;  /* 0x0000000000007941 */ /* 0x000fea0003800200 */
.L_x_1407:
        /* <DEDUP_REMOVED lines=9> */
.L_x_1411:
[----:B------:R-:W-:Y:S01]  /*1a4d0*/  IMAD.MOV.U32 R84, RZ, RZ, R33 ;  /* 0x000000ffff547224 */ /* 0x000fe200078e0021 */
[----:B------:R-:W-:Y:S01]  /*1a4e0*/  MOV R33, R34 ;  /* 0x0000002200217202 */ /* 0x000fe20000000f00 */
[----:B------:R-:W-:Y:S02]  /*1a4f0*/  IMAD.MOV.U32 R85, RZ, RZ, R32 ;  /* 0x000000ffff557224 */ /* 0x000fe400078e0020 */
[----:B------:R-:W-:-:S07]  /*1a500*/  IMAD.MOV.U32 R32, RZ, RZ, R35 ;  /* 0x000000ffff207224 */ /* 0x000fce00078e0023 */
.L_x_1412:
[----:B------:R-:W-:Y:S05]  /*1a510*/  BSYNC.RECONVERGENT B0 ;  /* 0x0000000000007941 */ /* 0x000fea0003800200 */
.L_x_1410:
        /* <DEDUP_REMOVED lines=9> */
.L_x_1414:
[----:B------:R-:W-:Y:S01]  /*1a5b0*/  IMAD.MOV.U32 R35, RZ, RZ, R30 ;  /* 0x000000ffff237224 */ /* 0x000fe200078e001e */
[----:B------:R-:W-:Y:S01]  /*1a5c0*/  MOV R30, R33 ;  /* 0x00000021001e7202 */ /* 0x000fe20000000f00 */
[----:B------:R-:W-:Y:S02]  /*1a5d0*/  IMAD.MOV.U32 R34, RZ, RZ, R31 ;  /* 0x000000ffff227224 */ /* 0x000fe400078e001f */
[----:B------:R-:W-:-:S07]  /*1a5e0*/  IMAD.MOV.U32 R31, RZ, RZ, R32 ;  /* 0x000000ffff1f7224 */ /* 0x000fce00078e0020 */
.L_x_1415:
[----:B------:R-:W-:Y:S05]  /*1a5f0*/  BSYNC.RECONVERGENT B0 ;  /* 0x0000000000007941 */ /* 0x000fea0003800200 */
.L_x_1413:
        /* <DEDUP_REMOVED lines=9> */
.L_x_1417:
[----:B------:R-:W-:Y:S01]  /*1a690*/  IMAD.MOV.U32 R32, RZ, RZ, R29 ;  /* 0x000000ffff207224 */ /* 0x000fe200078e001d */
[----:B------:R-:W-:Y:S01]  /*1a6a0*/  MOV R29, R30 ;  /* 0x0000001e001d7202 */ /* 0x000fe20000000f00 */
[----:B------:R-:W-:Y:S02]  /*1a6b0*/  IMAD.MOV.U32 R33, RZ, RZ, R28 ;  /* 0x000000ffff217224 */ /* 0x000fe400078e001c */
[----:B------:R-:W-:-:S07]  /*1a6c0*/  IMAD.MOV.U32 R28, RZ, RZ, R31 ;  /* 0x000000ffff1c7224 */ /* 0x000fce00078e001f */
.L_x_1418:
[----:B------:R-:W-:Y:S05]  /*1a6d0*/  BSYNC.RECONVERGENT B0 ;  /* 0x0000000000007941 */ /* 0x000fea0003800200 */
.L_x_1416:
        /* <DEDUP_REMOVED lines=9> */
.L_x_1420:
[----:B------:R-:W-:Y:S01]  /*1a770*/  IMAD.MOV.U32 R31, RZ, RZ, R26 ;  /* 0x000000ffff1f7224 */ /* 0x000fe200078e001a */
[----:B------:R-:W-:Y:S01]  /*1a780*/  MOV R26, R29 ;  /* 0x0000001d001a7202 */ /* 0x000fe20000000f00 */
[----:B------:R-:W-:Y:S02]  /*1a790*/  IMAD.MOV.U32 R30, RZ, RZ, R27 ;  /* 0x000000ffff1e7224 */ /* 0x000fe400078e001b */
[----:B------:R-:W-:-:S07]  /*1a7a0*/  IMAD.MOV.U32 R27, RZ, RZ, R28 ;  /* 0x000000ffff1b7224 */ /* 0x000fce00078e001c */
.L_x_1421:
[----:B------:R-:W-:Y:S05]  /*1a7b0*/  BSYNC.RECONVERGENT B0 ;  /* 0x0000000000007941 */ /* 0x000fea0003800200 */
.L_x_1419:
        /* <DEDUP_REMOVED lines=9> */
.L_x_1423:
[----:B------:R-:W-:Y:S01]  /*1a850*/  IMAD.MOV.U32 R28, RZ, RZ, R25 ;  /* 0x000000ffff1c7224 */ /* 0x000fe200078e0019 */
[----:B------:R-:W-:Y:S01]  /*1a860*/  MOV R25, R26 ;  /* 0x0000001a00197202 */ /* 0x000fe20000000f00 */
[----:B------:R-:W-:Y:S02]  /*1a870*/  IMAD.MOV.U32 R29, RZ, RZ, R24 ;  /* 0x000000ffff1d7224 */ /* 0x000fe400078e0018 */
[----:B------:R-:W-:-:S07]  /*1a880*/  IMAD.MOV.U32 R24, RZ, RZ, R27 ;  /* 0x000000ffff187224 */ /* 0x000fce00078e001b */
.L_x_1424:
[----:B------:R-:W-:Y:S05]  /*1a890*/  BSYNC.RECONVERGENT B0 ;  /* 0x0000000000007941 */ /* 0x000fea0003800200 */
.L_x_1422:
        /* <DEDUP_REMOVED lines=9> */
.L_x_1426:
[----:B------:R-:W-:Y:S01]  /*1a930*/  IMAD.MOV.U32 R27, RZ, RZ, R22 ;  /* 0x000000ffff1b7224 */ /* 0x000fe200078e0016 */
[----:B------:R-:W-:Y:S01]  /*1a940*/  MOV R22, R25 ;  /* 0x0000001900167202 */ /* 0x000fe20000000f00 */
[----:B------:R-:W-:Y:S02]  /*1a950*/  IMAD.MOV.U32 R26, RZ, RZ, R23 ;  /* 0x000000ffff1a7224 */ /* 0x000fe400078e0017 */
[----:B------:R-:W-:-:S07]  /*1a960*/  IMAD.MOV.U32 R23, RZ, RZ, R24 ;  /* 0x000000ffff177224 */ /* 0x000fce00078e0018 */
.L_x_1427:
[----:B------:R-:W-:Y:S05]  /*1a970*/  BSYNC.RECONVERGENT B0 ;  /* 0x0000000000007941 */ /* 0x000fea0003800200 */
.L_x_1425:
        /* <DEDUP_REMOVED lines=9> */
.L_x_1429:
[----:B------:R-:W-:Y:S01]  /*1aa10*/  IMAD.MOV.U32 R24, RZ, RZ, R21 ;  /* 0x000000ffff187224 */ /* 0x000fe200078e0015 */
[----:B------:R-:W-:Y:S01]  /*1aa20*/  MOV R21, R22 ;  /* 0x0000001600157202 */ /* 0x000fe20000000f00 */
[----:B------:R-:W-:Y:S02]  /*1aa30*/  IMAD.MOV.U32 R25, RZ, RZ, R20 ;  /* 0x000000ffff197224 */ /* 0x000fe400078e0014 */
[----:B------:R-:W-:-:S07]  /*1aa40*/  IMAD.MOV.U32 R20, RZ, RZ, R23 ;  /* 0x000000ffff147224 */ /* 0x000fce00078e0017 */
.L_x_1430:
[----:B------:R-:W-:Y:S05]  /*1aa50*/  BSYNC.RECONVERGENT B0 ;  /* 0x0000000000007941 */ /* 0x000fea0003800200 */
.L_x_1428:
        /* <DEDUP_REMOVED lines=9> */
.L_x_1432:
[----:B------:R-:W-:Y:S01]  /*1aaf0*/  IMAD.MOV.U32 R23, RZ, RZ, R18 ;  /* 0x000000ffff177224 */ /* 0x000fe200078e0012 */
[----:B------:R-:W-:Y:S01]  /*1ab00*/  MOV R18, R21 ;  /* 0x0000001500127202 */ /* 0x000fe20000000f00 */
[----:B------:R-:W-:Y:S02]  /*1ab10*/  IMAD.MOV.U32 R22, RZ, RZ, R19 ;  /* 0x000000ffff167224 */ /* 0x000fe400078e0013 */
[----:B------:R-:W-:-:S07]  /*1ab20*/  IMAD.MOV.U32 R19, RZ, RZ, R20 ;  /* 0x000000ffff137224 */ /* 0x000fce00078e0014 */
.L_x_1433:
[----:B------:R-:W-:Y:S05]  /*1ab30*/  BSYNC.RECONVERGENT B0 ;  /* 0x0000000000007941 */ /* 0x000fea0003800200 */
.L_x_1431:
        /* <DEDUP_REMOVED lines=9> */
.L_x_1435:
[----:B------:R-:W-:Y:S01]  /*1abd0*/  IMAD.MOV.U32 R20, RZ, RZ, R17 ;  /* 0x000000ffff147224 */ /* 0x000fe200078e0011 */
[----:B------:R-:W-:Y:S01]  /*1abe0*/  MOV R17, R18 ;  /* 0x0000001200117202 */ /* 0x000fe20000000f00 */
[----:B------:R-:W-:Y:S02]  /*1abf0*/  IMAD.MOV.U32 R21, RZ, RZ, R16 ;  /* 0x000000ffff157224 */ /* 0x000fe400078e0010 */
[----:B------:R-:W-:-:S07]  /*1ac00*/  IMAD.MOV.U32 R16, RZ, RZ, R19 ;  /* 0x000000ffff107224 */ /* 0x000fce00078e0013 */
.L_x_1436:
[----:B------:R-:W-:Y:S05]  /*1ac10*/  BSYNC.RECONVERGENT B0 ;  /* 0x0000000000007941 */ /* 0x000fea0003800200 */
.L_x_1434:
        /* <DEDUP_REMOVED lines=9> */
.L_x_1438:
[----:B------:R-:W-:Y:S01]  /*1acb0*/  IMAD.MOV.U32 R19, RZ, RZ, R14 ;  /* 0x000000ffff137224 */ /* 0x000fe200078e000e */
[----:B------:R-:W-:Y:S01]  /*1acc0*/  MOV R14, R17 ;  /* 0x00000011000e7202 */ /* 0x000fe20000000f00 */
[----:B------:R-:W-:Y:S02]  /*1acd0*/  IMAD.MOV.U32 R18, RZ, RZ, R15 ;  /* 0x000000ffff127224 */ /* 0x000fe400078e000f */
[----:B------:R-:W-:-:S07]  /*1ace0*/  IMAD.MOV.U32 R15, RZ, RZ, R16 ;  /* 0x000000ffff0f7224 */ /* 0x000fce00078e0010 */
.L_x_1439:
[----:B------:R-:W-:Y:S05]  /*1acf0*/  BSYNC.RECONVERGENT B0 ;  /* 0x0000000000007941 */ /* 0x000fea0003800200 */
.L_x_1437:
        /* <DEDUP_REMOVED lines=9> */
.L_x_1441:
[----:B------:R-:W-:Y:S01]  /*1ad90*/  IMAD.MOV.U32 R16, RZ, RZ, R13 ;  /* 0x000000ffff107224 */ /* 0x000fe200078e000d */
[----:B------:R-:W-:Y:S01]  /*1ada0*/  MOV R13, R14 ;  /* 0x0000000e000d7202 */ /* 0x000fe20000000f00 */
[----:B------:R-:W-:Y:S02]  /*1adb0*/  IMAD.MOV.U32 R17, RZ, RZ, R0 ;  /* 0x000000ffff117224 */ /* 0x000fe400078e0000 */
[----:B------:R-:W-:-:S07]  /*1adc0*/  IMAD.MOV.U32 R0, RZ, RZ, R15 ;  /* 0x000000ffff007224 */ /* 0x000fce00078e000f */
.L_x_1442:
[----:B------:R-:W-:Y:S05]  /*1add0*/  BSYNC.RECONVERGENT B0 ;  /* 0x0000000000007941 */ /* 0x000fea0003800200 */
.L_x_1440:
        /* <DEDUP_REMOVED lines=9> */
.L_x_1444:
[----:B------:R-:W-:Y:S01]  /*1ae70*/  IMAD.MOV.U32 R15, RZ, RZ, R12 ;  /* 0x000000ffff0f7224 */ /* 0x000fe200078e000c */
[----:B------:R-:W-:Y:S01]  /*1ae80*/  MOV R12, R13 ;  /* 0x0000000d000c7202 */ /* 0x000fe20000000f00 */
[----:B------:R-:W-:Y:S02]  /*1ae90*/  IMAD.MOV.U32 R14, RZ, RZ, R11 ;  /* 0x000000ffff0e7224 */ /* 0x000fe400078e000b */
[----:B------:R-:W-:-:S07]  /*1aea0*/  IMAD.MOV.U32 R11, RZ, RZ, R0 ;  /* 0x000000ffff0b7224 */ /* 0x000fce00078e0000 */
.L_x_1445:
[----:B------:R-:W-:Y:S05]  /*1aeb0*/  BSYNC.RECONVERGENT B0 ;  /* 0x0000000000007941 */ /* 0x000fea0003800200 */
.L_x_1443:
        /* <DEDUP_REMOVED lines=9> */
.L_x_1447:
[----:B------:R-:W-:Y:S01]  /*1af50*/  IMAD.MOV.U32 R0, RZ, RZ, R9 ;  /* 0x000000ffff007224 */ /* 0x000fe200078e0009 */
[----:B------:R-:W-:Y:S01]  /*1af60*/  MOV R9, R12 ;  /* 0x0000000c00097202 */ /* 0x000fe20000000f00 */
[----:B------:R-:W-:Y:S02]  /*1af70*/  IMAD.MOV.U32 R13, RZ, RZ, R10 ;  /* 0x000000ffff0d7224 */ /* 0x000fe400078e000a */
[----:B------:R-:W-:-:S07]  /*1af80*/  IMAD.MOV.U32 R10, RZ, RZ, R11 ;  /* 0x000000ffff0a7224 */ /* 0x000fce00078e000b */
.L_x_1448:
[----:B------:R-:W-:Y:S05]  /*1af90*/  BSYNC.RECONVERGENT B0 ;  /* 0x0000000000007941 */ /* 0x000fea0003800200 */
.L_x_1446:
        /* <DEDUP_REMOVED lines=9> */
.L_x_1450:
[----:B------:R-:W-:Y:S01]  /*1b030*/  IMAD.MOV.U32 R11, RZ, RZ, R8 ;  /* 0x000000ffff0b7224 */ /* 0x000fe200078e0008 */
[----:B------:R-:W-:Y:S01]  /*1b040*/  MOV R8, R9 ;  /* 0x0000000900087202 */ /* 0x000fe20000000f00 */
[----:B------:R-:W-:Y:S02]  /*1b050*/  IMAD.MOV.U32 R12, RZ, RZ, R7 ;  /* 0x000000ffff0c7224 */ /* 0x000fe400078e0007 */
[----:B------:R-:W-:-:S07]  /*1b060*/  IMAD.MOV.U32 R7, RZ, RZ, R10 ;  /* 0x000000ffff077224 */ /* 0x000fce00078e000a */
.L_x_1451:
[----:B------:R-:W-:Y:S05]  /*1b070*/  BSYNC.RECONVERGENT B0 ;  /* 0x0000000000007941 */ /* 0x000fea0003800200 */
.L_x_1449:
        /* <DEDUP_REMOVED lines=9> */
.L_x_1453:
[----:B------:R-:W-:Y:S01]  /*1b110*/  IMAD.MOV.U32 R10, RZ, RZ, R135 ;  /* 0x000000ffff0a7224 */ /* 0x000fe200078e0087 */
[----:B------:R-:W-:Y:S01]  /*1b120*/  MOV R135, R8 ;  /* 0x0000000800877202 */ /* 0x000fe20000000f00 */
[----:B------:R-:W-:Y:S02]  /*1b130*/  IMAD.MOV.U32 R9, RZ, RZ, R134 ;  /* 0x000000ffff097224 */ /* 0x000fe400078e0086 */
[----:B------:R-:W-:-:S07]  /*1b140*/  IMAD.MOV.U32 R134, RZ, RZ, R7 ;  /* 0x000000ffff867224 */ /* 0x000fce00078e0007 */
.L_x_1454:
[----:B------:R-:W-:Y:S05]  /*1b150*/  BSYNC.RECONVERGENT B0 ;  /* 0x0000000000007941 */ /* 0x000fea0003800200 */
.L_x_1452:
        /* <DEDUP_REMOVED lines=9> */
.L_x_1456:
[----:B------:R-:W-:Y:S01]  /*1b1f0*/  IMAD.MOV.U32 R7, RZ, RZ, R36 ;  /* 0x000000ffff077224 */ /* 0x000fe200078e0024 */
[----:B------:R-:W-:Y:S01]  /*1b200*/  MOV R36, R135 ;  /* 0x0000008700247202 */ /* 0x000fe20000000f00 */
[----:B------:R-:W-:Y:S02]  /*1b210*/  IMAD.MOV.U32 R8, RZ, RZ, R133 ;  /* 0x000000ffff087224 */ /* 0x000fe400078e0085 */
[----:B------:R-:W-:-:S07]  /*1b220*/  IMAD.MOV.U32 R133, RZ, RZ, R134 ;  /* 0x000000ffff857224 */ /* 0x000fce00078e0086 */
.L_x_1457:
[----:B------:R-:W-:Y:S05]  /*1b230*/  BSYNC.RECONVERGENT B0 ;  /* 0x0000000000007941 */ /* 0x000fea0003800200 */
.L_x_1455:
        /* <DEDUP_REMOVED lines=9> */
.L_x_1459:
[----:B------:R-:W-:Y:S01]  /*1b2d0*/  IMAD.MOV.U32 R134, RZ, RZ, R39 ;  /* 0x000000ffff867224 */ /* 0x000fe200078e0027 */
[----:B------:R-:W-:Y:S01]  /*1b2e0*/  MOV R39, R36 ;  /* 0x0000002400277202 */ /* 0x000fe20000000f00 */
[----:B------:R-:W-:Y:S02]  /*1b2f0*/  IMAD.MOV.U32 R135, RZ, RZ, R132 ;  /* 0x000000ffff877224 */ /* 0x000fe400078e0084 */
[----:B------:R-:W-:-:S07]  /*1b300*/  IMAD.MOV.U32 R132, RZ, RZ, R133 ;  /* 0x000000ffff847224 */ /* 0x000fce00078e0085 */
.L_x_1460:
[----:B------:R-:W-:Y:S05]  /*1b310*/  BSYNC.RECONVERGENT B0 ;  /* 0x0000000000007941 */ /* 0x000fea0003800200 */
.L_x_1458:
        /* <DEDUP_REMOVED lines=9> */
.L_x_1462:
[----:B------:R-:W-:Y:S01]  /*1b3b0*/  IMAD.MOV.U32 R133, RZ, RZ, R38 ;  /* 0x000000ffff857224 */ /* 0x000fe200078e0026 */
[----:B------:R-:W-:Y:S01]  /*1b3c0*/  MOV R38, R39 ;  /* 0x0000002700267202 */ /* 0x000fe20000000f00 */
[----:B------:R-:W-:Y:S02]  /*1b3d0*/  IMAD.MOV.U32 R36, RZ, RZ, R131 ;  /* 0x000000ffff247224 */ /* 0x000fe400078e0083 */
[----:B------:R-:W-:-:S07]  /*1b3e0*/  IMAD.MOV.U32 R131, RZ, RZ, R132 ;  /* 0x000000ffff837224 */ /* 0x000fce00078e0084 */
.L_x_1463:
[----:B------:R-:W-:Y:S05]  /*1b3f0*/  BSYNC.RECONVERGENT B0 ;  /* 0x0000000000007941 */ /* 0x000fea0003800200 */
.L_x_1461:
        /* <DEDUP_REMOVED lines=9> */
.L_x_1465:
[----:B------:R-:W-:Y:S01]  /*1b490*/  IMAD.MOV.U32 R132, RZ, RZ, R41 ;  /* 0x000000ffff847224 */ /* 0x000fe200078e0029 */
[----:B------:R-:W-:Y:S01]  /*1b4a0*/  MOV R41, R38 ;  /* 0x0000002600297202 */ /* 0x000fe20000000f00 */
[----:B------:R-:W-:Y:S02]  /*1b4b0*/  IMAD.MOV.U32 R39, RZ, RZ, R130 ;  /* 0x000000ffff277224 */ /* 0x000fe400078e0082 */
[----:B------:R-:W-:-:S07]  /*1b4c0*/  IMAD.MOV.U32 R130, RZ, RZ, R131 ;  /* 0x000000ffff827224 */ /* 0x000fce00078e0083 */
.L_x_1466:
[----:B------:R-:W-:Y:S05]  /*1b4d0*/  BSYNC.RECONVERGENT B0 ;  /* 0x0000000000007941 */ /* 0x000fea0003800200 */
.L_x_1464:
        /* <DEDUP_REMOVED lines=9> */
.L_x_1468:
[----:B------:R-:W-:Y:S01]  /*1b570*/  IMAD.MOV.U32 R131, RZ, RZ, R40 ;  /* 0x000000ffff837224 */ /* 0x000fe200078e0028 */
[----:B------:R-:W-:Y:S01]  /*1b580*/  MOV R40, R41 ;  /* 0x0000002900287202 */ /* 0x000fe20000000f00 */
[----:B------:R-:W-:Y:S02]  /*1b590*/  IMAD.MOV.U32 R38, RZ, RZ, R129 ;  /* 0x000000ffff267224 */ /* 0x000fe400078e0081 */
[----:B------:R-:W-:-:S07]  /*1b5a0*/  IMAD.MOV.U32 R129, RZ, RZ, R130 ;  /* 0x000000ffff817224 */ /* 0x000fce00078e0082 */
.L_x_1469:
[----:B------:R-:W-:Y:S05]  /*1b5b0*/  BSYNC.RECONVERGENT B0 ;  /* 0x0000000000007941 */ /* 0x000fea0003800200 */
.L_x_1467:
        /* <DEDUP_REMOVED lines=9> */
.L_x_1471:
[----:B------:R-:W-:Y:S01]  /*1b650*/  IMAD.MOV.U32 R130, RZ, RZ, R43 ;  /* 0x000000ffff827224 */ /* 0x000fe200078e002b */
[----:B------:R-:W-:Y:S01]  /*1b660*/  MOV R43, R40 ;  /* 0x00000028002b7202 */ /* 0x000fe20000000f00 */
[----:B------:R-:W-:Y:S02]  /*1b670*/  IMAD.MOV.U32 R41, RZ, RZ, R128 ;  /* 0x000000ffff297224 */ /* 0x000fe400078e0080 */
[----:B------:R-:W-:-:S07]  /*1b680*/  IMAD.MOV.U32 R128, RZ, RZ, R129 ;  /* 0x000000ffff807224 */ /* 0x000fce00078e0081 */
.L_x_1472:
[----:B------:R-:W-:Y:S05]  /*1b690*/  BSYNC.RECONVERGENT B0 ;  /* 0x0000000000007941 */ /* 0x000fea0003800200 */
.L_x_1470:
        /* <DEDUP_REMOVED lines=9> */
.L_x_1474:
[----:B------:R-:W-:Y:S01]  /*1b730*/  IMAD.MOV.U32 R129, RZ, RZ, R42 ;  /* 0x000000ffff817224 */ /* 0x000fe200078e002a */
[----:B------:R-:W-:Y:S01]  /*1b740*/  MOV R42, R43 ;  /* 0x0000002b002a7202 */ /* 0x000fe20000000f00 */
[----:B------:R-:W-:Y:S02]  /*1b750*/  IMAD.MOV.U32 R40, RZ, RZ, R127 ;  /* 0x000000ffff287224 */ /* 0x000fe400078e007f */
[----:B------:R-:W-:-:S07]  /*1b760*/  IMAD.MOV.U32 R127, RZ, RZ, R128 ;  /* 0x000000ffff7f7224 */ /* 0x000fce00078e0080 */
.L_x_1475:
[----:B------:R-:W-:Y:S05]  /*1b770*/  BSYNC.RECONVERGENT B0 ;  /* 0x0000000000007941 */ /* 0x000fea0003800200 */
.L_x_1473:
        /* <DEDUP_REMOVED lines=9> */
.L_x_1477:
[----:B------:R-:W-:Y:S01]  /*1b810*/  IMAD.MOV.U32 R128, RZ, RZ, R45 ;  /* 0x000000ffff807224 */ /* 0x000fe200078e002d */
[----:B------:R-:W-:Y:S01]  /*1b820*/  MOV R45, R42 ;  /* 0x0000002a002d7202 */ /* 0x000fe20000000f00 */
[----:B------:R-:W-:Y:S02]  /*1b830*/  IMAD.MOV.U32 R43, RZ, RZ, R126 ;  /* 0x000000ffff2b7224 */ /* 0x000fe400078e007e */
[----:B------:R-:W-:-:S07]  /*1b840*/  IMAD.MOV.U32 R126, RZ, RZ, R127 ;  /* 0x000000ffff7e7224 */ /* 0x000fce00078e007f */
.L_x_1478:
[----:B------:R-:W-:Y:S05]  /*1b850*/  BSYNC.RECONVERGENT B0 ;  /* 0x0000000000007941 */ /* 0x000fea0003800200 */
.L_x_1476:
        /* <DEDUP_REMOVED lines=9> */
.L_x_1480:
[----:B------:R-:W-:Y:S01]  /*1b8f0*/  IMAD.MOV.U32 R127, RZ, RZ, R44 ;  /* 0x000000ffff7f7224 */ /* 0x000fe200078e002c */
[----:B------:R-:W-:Y:S01]  /*1b900*/  MOV R44, R45 ;  /* 0x0000002d002c7202 */ /* 0x000fe20000000f00 */
[----:B------:R-:W-:Y:S02]  /*1b910*/  IMAD.MOV.U32 R42, RZ, RZ, R125 ;  /* 0x000000ffff2a7224 */ /* 0x000fe400078e007d */
[----:B------:R-:W-:-:S07]  /*1b920*/  IMAD.MOV.U32 R125, RZ, RZ, R126 ;  /* 0x000000ffff7d7224 */ /* 0x000fce00078e007e */
.L_x_1481:
[----:B------:R-:W-:Y:S05]  /*1b930*/  BSYNC.RECONVERGENT B0 ;  /* 0x0000000000007941 */ /* 0x000fea0003800200 */
.L_x_1479:
        /* <DEDUP_REMOVED lines=9> */
.L_x_1483:
[----:B------:R-:W-:Y:S01]  /*1b9d0*/  IMAD.MOV.U32 R126, RZ, RZ, R47 ;  /* 0x000000ffff7e7224 */ /* 0x000fe200078e002f */
[----:B------:R-:W-:Y:S01]  /*1b9e0*/  MOV R47, R44 ;  /* 0x0000002c002f7202 */ /* 0x000fe20000000f00 */
[----:B------:R-:W-:Y:S02]  /*1b9f0*/  IMAD.MOV.U32 R45, RZ, RZ, R124 ;  /* 0x000000ffff2d7224 */ /* 0x000fe400078e007c */
[----:B------:R-:W-:-:S07]  /*1ba00*/  IMAD.MOV.U32 R124, RZ, RZ, R125 ;  /* 0x000000ffff7c7224 */ /* 0x000fce00078e007d */
.L_x_1484:
[----:B------:R-:W-:Y:S05]  /*1ba10*/  BSYNC.RECONVERGENT B0 ;  /* 0x0000000000007941 */ /* 0x000fea0003800200 */
.L_x_1482:
        /* <DEDUP_REMOVED lines=9> */
.L_x_1486:
[----:B------:R-:W-:Y:S01]  /*1bab0*/  IMAD.MOV.U32 R125, RZ, RZ, R46 ;  /* 0x000000ffff7d7224 */ /* 0x000fe200078e002e */
[----:B------:R-:W-:Y:S01]  /*1bac0*/  MOV R46, R47 ;  /* 0x0000002f002e7202 */ /* 0x000fe20000000f00 */
[----:B------:R-:W-:Y:S02]  /*1bad0*/  IMAD.MOV.U32 R44, RZ, RZ, R123 ;  /* 0x000000ffff2c7224 */ /* 0x000fe400078e007b */
[----:B------:R-:W-:-:S07]  /*1bae0*/  IMAD.MOV.U32 R123, RZ, RZ, R124 ;  /* 0x000000ffff7b7224 */ /* 0x000fce00078e007c */
.L_x_1487:
[----:B------:R-:W-:Y:S05]  /*1baf0*/  BSYNC.RECONVERGENT B0 ;  /* 0x0000000000007941 */ /* 0x000fea0003800200 */
.L_x_1485:
        /* <DEDUP_REMOVED lines=9> */
.L_x_1489:
[----:B------:R-:W-:Y:S01]  /*1bb90*/  IMAD.MOV.U32 R124, RZ, RZ, R49 ;  /* 0x000000ffff7c7224 */ /* 0x000fe200078e0031 */
[----:B------:R-:W-:Y:S01]  /*1bba0*/  MOV R49, R46 ;  /* 0x0000002e00317202 */ /* 0x000fe20000000f00 */
[----:B------:R-:W-:Y:S02]  /*1bbb0*/  IMAD.MOV.U32 R47, RZ, RZ, R122 ;  /* 0x000000ffff2f7224 */ /* 0x000fe400078e007a */
[----:B------:R-:W-:-:S07]  /*1bbc0*/  IMAD.MOV.U32 R122, RZ, RZ, R123 ;  /* 0x000000ffff7a7224 */ /* 0x000fce00078e007b */
.L_x_1490:
[----:B------:R-:W-:Y:S05]  /*1bbd0*/  BSYNC.RECONVERGENT B0 ;  /* 0x0000000000007941 */ /* 0x000fea0003800200 */
.L_x_1488:
        /* <DEDUP_REMOVED lines=9> */
.L_x_1492:
[----:B------:R-:W-:Y:S01]  /*1bc70*/  IMAD.MOV.U32 R123, RZ, RZ, R48 ;  /* 0x000000ffff7b7224 */ /* 0x000fe200078e0030 */
[----:B------:R-:W-:Y:S01]  /*1bc80*/  MOV R48, R49 ;  /* 0x0000003100307202 */ /* 0x000fe20000000f00 */
[----:B------:R-:W-:Y:S02]  /*1bc90*/  IMAD.MOV.U32 R46, RZ, RZ, R121 ;  /* 0x000000ffff2e7224 */ /* 0x000fe400078e0079 */
[----:B------:R-:W-:-:S07]  /*1bca0*/  IMAD.MOV.U32 R121, RZ, RZ, R122 ;  /* 0x000000ffff797224 */ /* 0x000fce00078e007a */
.L_x_1493:
[----:B------:R-:W-:Y:S05]  /*1bcb0*/  BSYNC.RECONVERGENT B0 ;  /* 0x0000000000007941 */ /* 0x000fea0003800200 */
.L_x_1491:
        /* <DEDUP_REMOVED lines=9> */
.L_x_1495:
[----:B------:R-:W-:Y:S01]  /*1bd50*/  IMAD.MOV.U32 R122, RZ, RZ, R51 ;  /* 0x000000ffff7a7224 */ /* 0x000fe200078e0033 */
[----:B------:R-:W-:Y:S01]  /*1bd60*/  MOV R51, R48 ;  /* 0x0000003000337202 */ /* 0x000fe20000000f00 */
[----:B------:R-:W-:Y:S02]  /*1bd70*/  IMAD.MOV.U32 R49, RZ, RZ, R120 ;  /* 0x000000ffff317224 */ /* 0x000fe400078e0078 */
[----:B------:R-:W-:-:S07]  /*1bd80*/  IMAD.MOV.U32 R120, RZ, RZ, R121 ;  /* 0x000000ffff787224 */ /* 0x000fce00078e0079 */
.L_x_1496:
[----:B------:R-:W-:Y:S05]  /*1bd90*/  BSYNC.RECONVERGENT B0 ;  /* 0x0000000000007941 */ /* 0x000fea0003800200 */
.L_x_1494:
        /* <DEDUP_REMOVED lines=9> */
.L_x_1498:
[----:B------:R-:W-:Y:S01]  /*1be30*/  IMAD.MOV.U32 R121, RZ, RZ, R50 ;  /* 0x000000ffff797224 */ /* 0x000fe200078e0032 */
[----:B------:R-:W-:Y:S01]  /*1be40*/  MOV R50, R51 ;  /* 0x0000003300327202 */ /* 0x000fe20000000f00 */
[----:B------:R-:W-:Y:S02]  /*1be50*/  IMAD.MOV.U32 R48, RZ, RZ, R119 ;  /* 0x000000ffff307224 */ /* 0x000fe400078e0077 */
[----:B------:R-:W-:-:S07]  /*1be60*/  IMAD.MOV.U32 R119, RZ, RZ, R120 ;  /* 0x000000ffff777224 */ /* 0x000fce00078e0078 */
.L_x_1499:
[----:B------:R-:W-:Y:S05]  /*1be70*/  BSYNC.RECONVERGENT B0 ;  /* 0x0000000000007941 */ /* 0x000fea0003800200 */
.L_x_1497:
        /* <DEDUP_REMOVED lines=9> */
.L_x_1501:
[----:B------:R-:W-:Y:S01]  /*1bf10*/  IMAD.MOV.U32 R120, RZ, RZ, R53 ;  /* 0x000000ffff787224 */ /* 0x000fe200078e0035 */
[----:B------:R-:W-:Y:S01]  /*1bf20*/  MOV R53, R50 ;  /* 0x0000003200357202 */ /* 0x000fe20000000f00 */
[----:B------:R-:W-:Y:S02]  /*1bf30*/  IMAD.MOV.U32 R51, RZ, RZ, R118 ;  /* 0x000000ffff337224 */ /* 0x000fe400078e0076 */
[----:B------:R-:W-:-:S07]  /*1bf40*/  IMAD.MOV.U32 R118, RZ, RZ, R119 ;  /* 0x000000ffff767224 */ /* 0x000fce00078e0077 */
.L_x_1502:
[----:B------:R-:W-:Y:S05]  /*1bf50*/  BSYNC.RECONVERGENT B0 ;  /* 0x0000000000007941 */ /* 0x000fea0003800200 */
.L_x_1500:
        /* <DEDUP_REMOVED lines=9> */
.L_x_1504:
[----:B------:R-:W-:Y:S01]  /*1bff0*/  IMAD.MOV.U32 R119, RZ, RZ, R52 ;  /* 0x000000ffff777224 */ /* 0x000fe200078e0034 */
[----:B------:R-:W-:Y:S01]  /*1c000*/  MOV R52, R53 ;  /* 0x0000003500347202 */ /* 0x000fe20000000f00 */
[----:B------:R-:W-:Y:S02]  /*1c010*/  IMAD.MOV.U32 R50, RZ, RZ, R117 ;  /* 0x000000ffff327224 */ /* 0x000fe400078e0075 */
[----:B------:R-:W-:-:S07]  /*1c020*/  IMAD.MOV.U32 R117, RZ, RZ, R118 ;  /* 0x000000ffff757224 */ /* 0x000fce00078e0076 */
.L_x_1505:
[----:B------:R-:W-:Y:S05]  /*1c030*/  BSYNC.RECONVERGENT B0 ;  /* 0x0000000000007941 */ /* 0x000fea0003800200 */
.L_x_1503:
        /* <DEDUP_REMOVED lines=9> */
.L_x_1507:
[----:B------:R-:W-:Y:S01]  /*1c0d0*/  IMAD.MOV.U32 R118, RZ, RZ, R55 ;  /* 0x000000ffff767224 */ /* 0x000fe200078e0037 */
[----:B------:R-:W-:Y:S01]  /*1c0e0*/  MOV R55, R52 ;  /* 0x0000003400377202 */ /* 0x000fe20000000f00 */
[----:B------:R-:W-:Y:S02]  /*1c0f0*/  IMAD.MOV.U32 R53, RZ, RZ, R116 ;  /* 0x000000ffff357224 */ /* 0x000fe400078e0074 */
[----:B------:R-:W-:-:S07]  /*1c100*/  IMAD.MOV.U32 R116, RZ, RZ, R117 ;  /* 0x000000ffff747224 */ /* 0x000fce00078e0075 */
.L_x_1508:
[----:B------:R-:W-:Y:S05]  /*1c110*/  BSYNC.RECONVERGENT B0 ;  /* 0x0000000000007941 */ /* 0x000fea0003800200 */
.L_x_1506:
        /* <DEDUP_REMOVED lines=9> */
.L_x_1510:
[----:B------:R-:W-:Y:S01]  /*1c1b0*/  IMAD.MOV.U32 R117, RZ, RZ, R54 ;  /* 0x000000ffff757224 */ /* 0x000fe200078e0036 */
[----:B------:R-:W-:Y:S01]  /*1c1c0*/  MOV R54, R55 ;  /* 0x0000003700367202 */ /* 0x000fe20000000f00 */
[----:B------:R-:W-:Y:S02]  /*1c1d0*/  IMAD.MOV.U32 R52, RZ, RZ, R115 ;  /* 0x000000ffff347224 */ /* 0x000fe400078e0073 */
[----:B------:R-:W-:-:S07]  /*1c1e0*/  IMAD.MOV.U32 R115, RZ, RZ, R116 ;  /* 0x000000ffff737224 */ /* 0x000fce00078e0074 */
.L_x_1511:
[----:B------:R-:W-:Y:S05]  /*1c1f0*/  BSYNC.RECONVERGENT B0 ;  /* 0x0000000000007941 */ /* 0x000fea0003800200 */
.L_x_1509:
        /* <DEDUP_REMOVED lines=9> */
.L_x_1513:
[----:B------:R-:W-:Y:S01]  /*1c290*/  IMAD.MOV.U32 R116, RZ, RZ, R57 ;  /* 0x000000ffff747224 */ /* 0x000fe200078e0039 */
[----:B------:R-:W-:Y:S01]  /*1c2a0*/  MOV R57, R54 ;  /* 0x0000003600397202 */ /* 0x000fe20000000f00 */
[----:B------:R-:W-:Y:S02]  /*1c2b0*/  IMAD.MOV.U32 R55, RZ, RZ, R114 ;  /* 0x000000ffff377224 */ /* 0x000fe400078e0072 */
[----:B------:R-:W-:-:S07]  /*1c2c0*/  IMAD.MOV.U32 R114, RZ, RZ, R115 ;  /* 0x000000ffff727224 */ /* 0x000fce00078e0073 */
.L_x_1514:
[----:B------:R-:W-:Y:S05]  /*1c2d0*/  BSYNC.RECONVERGENT B0 ;  /* 0x0000000000007941 */ /* 0x000fea0003800200 */
.L_x_1512:
        /* <DEDUP_REMOVED lines=9> */
.L_x_1516:
[----:B------:R-:W-:Y:S01]  /*1c370*/  IMAD.MOV.U32 R115, RZ, RZ, R56 ;  /* 0x000000ffff737224 */ /* 0x000fe200078e0038 */
[----:B------:R-:W-:Y:S01]  /*1c380*/  MOV R56, R57 ;  /* 0x0000003900387202 */ /* 0x000fe20000000f00 */
[----:B------:R-:W-:Y:S02]  /*1c390*/  IMAD.MOV.U32 R54, RZ, RZ, R113 ;  /* 0x000000ffff367224 */ /* 0x000fe400078e0071 */
[----:B------:R-:W-:-:S07]  /*1c3a0*/  IMAD.MOV.U32 R113, RZ, RZ, R114 ;  /* 0x000000ffff717224 */ /* 0x000fce00078e0072 */
.L_x_1517:
[----:B------:R-:W-:Y:S05]  /*1c3b0*/  BSYNC.RECONVERGENT B0 ;  /* 0x0000000000007941 */ /* 0x000fea0003800200 */
.L_x_1515:
        /* <DEDUP_REMOVED lines=9> */
.L_x_1519:
[----:B------:R-:W-:Y:S01]  /*1c450*/  IMAD.MOV.U32 R114, RZ, RZ, R59 ;  /* 0x000000ffff727224 */ /* 0x000fe200078e003b */
[----:B------:R-:W-:Y:S01]  /*1c460*/  MOV R59, R56 ;  /* 0x00000038003b7202 */ /* 0x000fe20000000f00 */
[----:B------:R-:W-:Y:S02]  /*1c470*/  IMAD.MOV.U32 R57, RZ, RZ, R112 ;  /* 0x000000ffff397224 */ /* 0x000fe400078e0070 */
[----:B------:R-:W-:-:S07]  /*1c480*/  IMAD.MOV.U32 R112, RZ, RZ, R113 ;  /* 0x000000ffff707224 */ /* 0x000fce00078e0071 */
.L_x_1520:
[----:B------:R-:W-:Y:S05]  /*1c490*/  BSYNC.RECONVERGENT B0 ;  /* 0x0000000000007941 */ /* 0x000fea0003800200 */
.L_x_1518:
        /* <DEDUP_REMOVED lines=9> */
.L_x_1522:
[----:B------:R-:W-:Y:S01]  /*1c530*/  IMAD.MOV.U32 R113, RZ, RZ, R58 ;  /* 0x000000ffff717224 */ /* 0x000fe200078e003a */
[----:B------:R-:W-:Y:S01]  /*1c540*/  MOV R58, R59 ;  /* 0x0000003b003a7202 */ /* 0x000fe20000000f00 */
[----:B------:R-:W-:Y:S02]  /*1c550*/  IMAD.MOV.U32 R56, RZ, RZ, R111 ;  /* 0x000000ffff387224 */ /* 0x000fe400078e006f */
[----:B------:R-:W-:-:S07]  /*1c560*/  IMAD.MOV.U32 R111, RZ, RZ, R112 ;  /* 0x000000ffff6f7224 */ /* 0x000fce00078e0070 */
.L_x_1523:
[----:B------:R-:W-:Y:S05]  /*1c570*/  BSYNC.RECONVERGENT B0 ;  /* 0x0000000000007941 */ /* 0x000fea0003800200 */
.L_x_1521:
        /* <DEDUP_REMOVED lines=9> */
.L_x_1525:
[----:B------:R-:W-:Y:S01]  /*1c610*/  IMAD.MOV.U32 R112, RZ, RZ, R37 ;  /* 0x000000ffff707224 */ /* 0x000fe200078e0025 */
[----:B------:R-:W-:Y:S01]  /*1c620*/  MOV R37, R58 ;  /* 0x0000003a00257202 */ /* 0x000fe20000000f00 */
[----:B------:R-:W-:Y:S02]  /*1c630*/  IMAD.MOV.U32 R59, RZ, RZ, R98 ;  /* 0x000000ffff3b7224 */ /* 0x000fe400078e0062 */
[----:B------:R-:W-:-:S07]  /*1c640*/  IMAD.MOV.U32 R98, RZ, RZ, R111 ;  /* 0x000000ffff627224 */ /* 0x000fce00078e006f */
.L_x_1526:
[----:B------:R-:W-:Y:S05]  /*1c650*/  BSYNC.RECONVERGENT B0 ;  /* 0x0000000000007941 */ /* 0x000fea0003800200 */
.L_x_1524:
        /* <DEDUP_REMOVED lines=18> */
.L_x_1528:
[----:B------:R-:W-:Y:S01]  /*1c780*/  MOV R58, R109 ;  /* 0x0000006d003a7202 */ /* 0x000fe20000000f00 */
[----:B------:R-:W-:Y:S02]  /*1c790*/  IMAD.MOV.U32 R111, RZ, RZ, R60 ;  /* 0x000000ffff6f7224 */ /* 0x000fe400078e003c */
[----:B------:R-:W-:Y:S02]  /*1c7a0*/  IMAD.MOV.U32 R109, RZ, RZ, R110 ;  /* 0x000000ffff6d7224 */ /* 0x000fe400078e006e */
[----:B------:R-:W-:-:S07]  /*1c7b0*/  IMAD.MOV.U32 R60, RZ, RZ, R61 ;  /* 0x000000ffff3c7224 */ /* 0x000fce00078e003d */
.L_x_1529:
[----:B------:R-:W-:Y:S05]  /*1c7c0*/  BSYNC.RECONVERGENT B0 ;  /* 0x0000000000007941 */ /* 0x000fea0003800200 */
.L_x_1527:
        /* <DEDUP_REMOVED lines=9> */
.L_x_1531:
[----:B------:R-:W-:Y:S01]  /*1c860*/  MOV R61, R108 ;  /* 0x0000006c003d7202 */ /* 0x000fe20000000f00 */
[----:B------:R-:W-:Y:S02]  /*1c870*/  IMAD.MOV.U32 R110, RZ, RZ, R63 ;  /* 0x000000ffff6e7224 */ /* 0x000fe400078e003f */
[----:B------:R-:W-:Y:S02]  /*1c880*/  IMAD.MOV.U32 R108, RZ, RZ, R109 ;  /* 0x000000ffff6c7224 */ /* 0x000fe400078e006d */
[----:B------:R-:W-:-:S07]  /*1c890*/  IMAD.MOV.U32 R63, RZ, RZ, R60 ;  /* 0x000000ffff3f7224 */ /* 0x000fce00078e003c */
.L_x_1532:
[----:B------:R-:W-:Y:S05]  /*1c8a0*/  BSYNC.RECONVERGENT B0 ;  /* 0x0000000000007941 */ /* 0x000fea0003800200 */
.L_x_1530:
        /* <DEDUP_REMOVED lines=9> */
.L_x_1534:
[----:B------:R-:W-:Y:S01]  /*1c940*/  MOV R60, R107 ;  /* 0x0000006b003c7202 */ /* 0x000fe20000000f00 */
[----:B------:R-:W-:Y:S02]  /*1c950*/  IMAD.MOV.U32 R109, RZ, RZ, R62 ;  /* 0x000000ffff6d7224 */ /* 0x000fe400078e003e */
[----:B------:R-:W-:Y:S02]  /*1c960*/  IMAD.MOV.U32 R107, RZ, RZ, R108 ;  /* 0x000000ffff6b7224 */ /* 0x000fe400078e006c */
[----:B------:R-:W-:-:S07]  /*1c970*/  IMAD.MOV.U32 R62, RZ, RZ, R63 ;  /* 0x000000ffff3e7224 */ /* 0x000fce00078e003f */
.L_x_1535:
[----:B------:R-:W-:Y:S05]  /*1c980*/  BSYNC.RECONVERGENT B0 ;  /* 0x0000000000007941 */ /* 0x000fea0003800200 */
.L_x_1533:
        /* <DEDUP_REMOVED lines=9> */
.L_x_1537:
[----:B------:R-:W-:Y:S01]  /*1ca20*/  MOV R63, R106 ;  /* 0x0000006a003f7202 */ /* 0x000fe20000000f00 */
[----:B------:R-:W-:Y:S02]  /*1ca30*/  IMAD.MOV.U32 R108, RZ, RZ, R65 ;  /* 0x000000ffff6c7224 */ /* 0x000fe400078e0041 */
[----:B------:R-:W-:Y:S02]  /*1ca40*/  IMAD.MOV.U32 R106, RZ, RZ, R107 ;  /* 0x000000ffff6a7224 */ /* 0x000fe400078e006b */
[----:B------:R-:W-:-:S07]  /*1ca50*/  IMAD.MOV.U32 R65, RZ, RZ, R62 ;  /* 0x000000ffff417224 */ /* 0x000fce00078e003e */
.L_x_1538:
[----:B------:R-:W-:Y:S05]  /*1ca60*/  BSYNC.RECONVERGENT B0 ;  /* 0x0000000000007941 */ /* 0x000fea0003800200 */
.L_x_1536:
        /* <DEDUP_REMOVED lines=9> */
.L_x_1540:
[----:B------:R-:W-:Y:S01]  /*1cb00*/  MOV R62, R105 ;  /* 0x00000069003e7202 */ /* 0x000fe20000000f00 */
[----:B------:R-:W-:Y:S02]  /*1cb10*/  IMAD.MOV.U32 R107, RZ, RZ, R64 ;  /* 0x000000ffff6b7224 */ /* 0x000fe400078e0040 */
[----:B------:R-:W-:Y:S02]  /*1cb20*/  IMAD.MOV.U32 R105, RZ, RZ, R106 ;  /* 0x000000ffff697224 */ /* 0x000fe400078e006a */
[----:B------:R-:W-:-:S07]  /*1cb30*/  IMAD.MOV.U32 R64, RZ, RZ, R65 ;  /* 0x000000ffff407224 */ /* 0x000fce00078e0041 */
.L_x_1541:
[----:B------:R-:W-:Y:S05]  /*1cb40*/  BSYNC.RECONVERGENT B0 ;  /* 0x0000000000007941 */ /* 0x000fea0003800200 */
.L_x_1539:
        /* <DEDUP_REMOVED lines=9> */
.L_x_1543:
[----:B------:R-:W-:Y:S01]  /*1cbe0*/  MOV R65, R104 ;  /* 0x0000006800417202 */ /* 0x000fe20000000f00 */
[----:B------:R-:W-:Y:S02]  /*1cbf0*/  IMAD.MOV.U32 R106, RZ, RZ, R67 ;  /* 0x000000ffff6a7224 */ /* 0x000fe400078e0043 */
[----:B------:R-:W-:Y:S02]  /*1cc00*/  IMAD.MOV.U32 R104, RZ, RZ, R105 ;  /* 0x000000ffff687224 */ /* 0x000fe400078e0069 */
[----:B------:R-:W-:-:S07]  /*1cc10*/  IMAD.MOV.U32 R67, RZ, RZ, R64 ;  /* 0x000000ffff437224 */ /* 0x000fce00078e0040 */
.L_x_1544:
[----:B------:R-:W-:Y:S05]  /*1cc20*/  BSYNC.RECONVERGENT B0 ;  /* 0x0000000000007941 */ /* 0x000fea0003800200 */
.L_x_1542:
        /* <DEDUP_REMOVED lines=9> */
.L_x_1546:
[----:B------:R-:W-:Y:S01]  /*1ccc0*/  MOV R64, R103 ;  /* 0x0000006700407202 */ /* 0x000fe20000000f00 */
[----:B------:R-:W-:Y:S02]  /*1ccd0*/  IMAD.MOV.U32 R105, RZ, RZ, R66 ;  /* 0x000000ffff697224 */ /* 0x000fe400078e0042 */
[----:B------:R-:W-:Y:S02]  /*1cce0*/  IMAD.MOV.U32 R103, RZ, RZ, R104 ;  /* 0x000000ffff677224 */ /* 0x000fe400078e0068 */
[----:B------:R-:W-:-:S07]  /*1ccf0*/  IMAD.MOV.U32 R66, RZ, RZ, R67 ;  /* 0x000000ffff427224 */ /* 0x000fce00078e0043 */
.L_x_1547:
[----:B------:R-:W-:Y:S05]  /*1cd00*/  BSYNC.RECONVERGENT B0 ;  /* 0x0000000000007941 */ /* 0x000fea0003800200 */
.L_x_1545:
        /* <DEDUP_REMOVED lines=9> */
.L_x_1549:
[----:B------:R-:W-:Y:S01]  /*1cda0*/  MOV R67, R102 ;  /* 0x0000006600437202 */ /* 0x000fe20000000f00 */
[----:B------:R-:W-:Y:S02]  /*1cdb0*/  IMAD.MOV.U32 R104, RZ, RZ, R69 ;  /* 0x000000ffff687224 */ /* 0x000fe400078e0045 */
[----:B------:R-:W-:Y:S02]  /*1cdc0*/  IMAD.MOV.U32 R102, RZ, RZ, R103 ;  /* 0x000000ffff667224 */ /* 0x000fe400078e0067 */
[----:B------:R-:W-:-:S07]  /*1cdd0*/  IMAD.MOV.U32 R69, RZ, RZ, R66 ;  /* 0x000000ffff457224 */ /* 0x000fce00078e0042 */
.L_x_1550:
[----:B------:R-:W-:Y:S05]  /*1cde0*/  BSYNC.RECONVERGENT B0 ;  /* 0x0000000000007941 */ /* 0x000fea0003800200 */
.L_x_1548:
        /* <DEDUP_REMOVED lines=9> */
.L_x_1552:
[----:B------:R-:W-:Y:S01]  /*1ce80*/  MOV R66, R101 ;  /* 0x0000006500427202 */ /* 0x000fe20000000f00 */
[----:B------:R-:W-:Y:S02]  /*1ce90*/  IMAD.MOV.U32 R103, RZ, RZ, R68 ;  /* 0x000000ffff677224 */ /* 0x000fe400078e0044 */
[----:B------:R-:W-:Y:S02]  /*1cea0*/  IMAD.MOV.U32 R101, RZ, RZ, R102 ;  /* 0x000000ffff657224 */ /* 0x000fe400078e0066 */
[----:B------:R-:W-:-:S07]  /*1ceb0*/  IMAD.MOV.U32 R68, RZ, RZ, R69 ;  /* 0x000000ffff447224 */ /* 0x000fce00078e0045 */
.L_x_1553:
[----:B------:R-:W-:Y:S05]  /*1cec0*/  BSYNC.RECONVERGENT B0 ;  /* 0x0000000000007941 */ /* 0x000fea0003800200 */
.L_x_1551:
        /* <DEDUP_REMOVED lines=9> */
.L_x_1555:
[----:B------:R-:W-:Y:S01]  /*1cf60*/  MOV R69, R100 ;  /* 0x0000006400457202 */ /* 0x000fe20000000f00 */
[----:B------:R-:W-:Y:S02]  /*1cf70*/  IMAD.MOV.U32 R102, RZ, RZ, R71 ;  /* 0x000000ffff667224 */ /* 0x000fe400078e0047 */
[----:B------:R-:W-:Y:S02]  /*1cf80*/  IMAD.MOV.U32 R100, RZ, RZ, R101 ;  /* 0x000000ffff647224 */ /* 0x000fe400078e0065 */
[----:B------:R-:W-:-:S07]  /*1cf90*/  IMAD.MOV.U32 R71, RZ, RZ, R68 ;  /* 0x000000ffff477224 */ /* 0x000fce00078e0044 */
.L_x_1556:
[----:B------:R-:W-:Y:S05]  /*1cfa0*/  BSYNC.RECONVERGENT B0 ;  /* 0x0000000000007941 */ /* 0x000fea0003800200 */
.L_x_1554:
        /* <DEDUP_REMOVED lines=9> */
.L_x_1558:
[----:B------:R-:W-:Y:S01]  /*1d040*/  MOV R68, R99 ;  /* 0x0000006300447202 */ /* 0x000fe20000000f00 */
[----:B------:R-:W-:Y:S02]  /*1d050*/  IMAD.MOV.U32 R101, RZ, RZ, R70 ;  /* 0x000000ffff657224 */ /* 0x000fe400078e0046 */
[----:B------:R-:W-:Y:S02]  /*1d060*/  IMAD.MOV.U32 R99, RZ, RZ, R100 ;  /* 0x000000ffff637224 */ /* 0x000fe400078e0064 */
[----:B------:R-:W-:-:S07]  /*1d070*/  IMAD.MOV.U32 R70, RZ, RZ, R71 ;  /* 0x000000ffff467224 */ /* 0x000fce00078e0047 */
.L_x_1559:
[----:B------:R-:W-:Y:S05]  /*1d080*/  BSYNC.RECONVERGENT B0 ;  /* 0x0000000000007941 */ /* 0x000fea0003800200 */
.L_x_1557:
        /* <DEDUP_REMOVED lines=9> */
.L_x_1561:
[----:B------:R-:W-:Y:S01]  /*1d120*/  MOV R71, R96 ;  /* 0x0000006000477202 */ /* 0x000fe20000000f00 */
[----:B------:R-:W-:Y:S02]  /*1d130*/  IMAD.MOV.U32 R100, RZ, RZ, R73 ;  /* 0x000000ffff647224 */ /* 0x000fe400078e0049 */
[----:B------:R-:W-:Y:S02]  /*1d140*/  IMAD.MOV.U32 R96, RZ, RZ, R99 ;  /* 0x000000ffff607224 */ /* 0x000fe400078e0063 */
[----:B------:R-:W-:-:S07]  /*1d150*/  IMAD.MOV.U32 R73, RZ, RZ, R70 ;  /* 0x000000ffff497224 */ /* 0x000fce00078e0046 */
.L_x_1562:
[----:B------:R-:W-:Y:S05]  /*1d160*/  BSYNC.RECONVERGENT B0 ;  /* 0x0000000000007941 */ /* 0x000fea0003800200 */
.L_x_1560:
        /* <DEDUP_REMOVED lines=9> */
.L_x_1564:
[----:B------:R-:W-:Y:S01]  /*1d200*/  MOV R70, R97 ;  /* 0x0000006100467202 */ /* 0x000fe20000000f00 */
[----:B------:R-:W-:Y:S02]  /*1d210*/  IMAD.MOV.U32 R99, RZ, RZ, R72 ;  /* 0x000000ffff637224 */ /* 0x000fe400078e0048 */
[----:B------:R-:W-:Y:S02]  /*1d220*/  IMAD.MOV.U32 R97, RZ, RZ, R96 ;  /* 0x000000ffff617224 */ /* 0x000fe400078e0060 */
[----:B------:R-:W-:-:S07]  /*1d230*/  IMAD.MOV.U32 R72, RZ, RZ, R73 ;  /* 0x000000ffff487224 */ /* 0x000fce00078e0049 */
.L_x_1565:
[----:B------:R-:W-:Y:S05]  /*1d240*/  BSYNC.RECONVERGENT B0 ;  /* 0x0000000000007941 */ /* 0x000fea0003800200 */
.L_x_1563:
        /* <DEDUP_REMOVED lines=9> */
.L_x_1567:
[----:B------:R-:W-:Y:S01]  /*1d2e0*/  MOV R73, R94 ;  /* 0x0000005e00497202 */ /* 0x000fe20000000f00 */
[----:B------:R-:W-:Y:S02]  /*1d2f0*/  IMAD.MOV.U32 R96, RZ, RZ, R75 ;  /* 0x000000ffff607224 */ /* 0x000fe400078e004b */
[----:B------:R-:W-:Y:S02]  /*1d300*/  IMAD.MOV.U32 R94, RZ, RZ, R97 ;  /* 0x000000ffff5e7224 */ /* 0x000fe400078e0061 */
[----:B------:R-:W-:-:S07]  /*1d310*/  IMAD.MOV.U32 R75, RZ, RZ, R72 ;  /* 0x000000ffff4b7224 */ /* 0x000fce00078e0048 */
.L_x_1568:
[----:B------:R-:W-:Y:S05]  /*1d320*/  BSYNC.RECONVERGENT B0 ;  /* 0x0000000000007941 */ /* 0x000fea0003800200 */
.L_x_1566:
        /* <DEDUP_REMOVED lines=9> */
.L_x_1570:
[----:B------:R-:W-:Y:S01]  /*1d3c0*/  MOV R72, R95 ;  /* 0x0000005f00487202 */ /* 0x000fe20000000f00 */
[----:B------:R-:W-:Y:S02]  /*1d3d0*/  IMAD.MOV.U32 R97, RZ, RZ, R74 ;  /* 0x000000ffff617224 */ /* 0x000fe400078e004a */
[----:B------:R-:W-:Y:S02]  /*1d3e0*/  IMAD.MOV.U32 R95, RZ, RZ, R94 ;  /* 0x000000ffff5f7224 */ /* 0x000fe400078e005e */
[----:B------:R-:W-:-:S07]  /*1d3f0*/  IMAD.MOV.U32 R74, RZ, RZ, R75 ;  /* 0x000000ffff4a7224 */ /* 0x000fce00078e004b */
.L_x_1571:
[----:B------:R-:W-:Y:S05]  /*1d400*/  BSYNC.RECONVERGENT B0 ;  /* 0x0000000000007941 */ /* 0x000fea0003800200 */
.L_x_1569:
        /* <DEDUP_REMOVED lines=9> */
.L_x_1573:
[----:B------:R-:W-:Y:S01]  /*1d4a0*/  MOV R75, R92 ;  /* 0x0000005c004b7202 */ /* 0x000fe20000000f00 */
[----:B------:R-:W-:Y:S02]  /*1d4b0*/  IMAD.MOV.U32 R94, RZ, RZ, R77 ;  /* 0x000000ffff5e7224 */ /* 0x000fe400078e004d */
[----:B------:R-:W-:Y:S02]  /*1d4c0*/  IMAD.MOV.U32 R92, RZ, RZ, R95 ;  /* 0x000000ffff5c7224 */ /* 0x000fe400078e005f */
[----:B------:R-:W-:-:S07]  /*1d4d0*/  IMAD.MOV.U32 R77, RZ, RZ, R74 ;  /* 0x000000ffff4d7224 */ /* 0x000fce00078e004a */
.L_x_1574:
[----:B------:R-:W-:Y:S05]  /*1d4e0*/  BSYNC.RECONVERGENT B0 ;  /* 0x0000000000007941 */ /* 0x000fea0003800200 */
.L_x_1572:
        /* <DEDUP_REMOVED lines=9> */
.L_x_1576:
[----:B------:R-:W-:Y:S01]  /*1d580*/  MOV R74, R93 ;  /* 0x0000005d004a7202 */ /* 0x000fe20000000f00 */
[----:B------:R-:W-:Y:S02]  /*1d590*/  IMAD.MOV.U32 R95, RZ, RZ, R76 ;  /* 0x000000ffff5f7224 */ /* 0x000fe400078e004c */
[----:B------:R-:W-:Y:S02]  /*1d5a0*/  IMAD.MOV.U32 R93, RZ, RZ, R92 ;  /* 0x000000ffff5d7224 */ /* 0x000fe400078e005c */
[----:B------:R-:W-:-:S07]  /*1d5b0*/  IMAD.MOV.U32 R76, RZ, RZ, R77 ;  /* 0x000000ffff4c7224 */ /* 0x000fce00078e004d */
.L_x_1577:
[----:B------:R-:W-:Y:S05]  /*1d5c0*/  BSYNC.RECONVERGENT B0 ;  /* 0x0000000000007941 */ /* 0x000fea0003800200 */
.L_x_1575:
        /* <DEDUP_REMOVED lines=9> */
.L_x_1579:
[----:B------:R-:W-:Y:S01]  /*1d660*/  MOV R77, R90 ;  /* 0x0000005a004d7202 */ /* 0x000fe20000000f00 */
[----:B------:R-:W-:Y:S02]  /*1d670*/  IMAD.MOV.U32 R92, RZ, RZ, R79 ;  /* 0x000000ffff5c7224 */ /* 0x000fe400078e004f */
[----:B------:R-:W-:Y:S02]  /*1d680*/  IMAD.MOV.U32 R90, RZ, RZ, R93 ;  /* 0x000000ffff5a7224 */ /* 0x000fe400078e005d */
[----:B------:R-:W-:-:S07]  /*1d690*/  IMAD.MOV.U32 R79, RZ, RZ, R76 ;  /* 0x000000ffff4f7224 */ /* 0x000fce00078e004c */
.L_x_1580:
[----:B------:R-:W-:Y:S05]  /*1d6a0*/  BSYNC.RECONVERGENT B0 ;  /* 0x0000000000007941 */ /* 0x000fea0003800200 */
.L_x_1578:
        /* <DEDUP_REMOVED lines=9> */
.L_x_1582:
[----:B------:R-:W-:Y:S01]  /*1d740*/  MOV R76, R91 ;  /* 0x0000005b004c7202 */ /* 0x000fe20000000f00 */
[----:B------:R-:W-:Y:S02]  /*1d750*/  IMAD.MOV.U32 R93, RZ, RZ, R78 ;  /* 0x000000ffff5d7224 */ /* 0x000fe400078e004e */
[----:B------:R-:W-:Y:S02]  /*1d760*/  IMAD.MOV.U32 R91, RZ, RZ, R90 ;  /* 0x000000ffff5b7224 */ /* 0x000fe400078e005a */
[----:B------:R-:W-:-:S07]  /*1d770*/  IMAD.MOV.U32 R78, RZ, RZ, R79 ;  /* 0x000000ffff4e7224 */ /* 0x000fce00078e004f */
.L_x_1583:
[----:B------:R-:W-:Y:S05]  /*1d780*/  BSYNC.RECONVERGENT B0 ;  /* 0x0000000000007941 */ /* 0x000fea0003800200 */
.L_x_1581:
        /* <DEDUP_REMOVED lines=9> */
.L_x_1585:
[----:B------:R-:W-:Y:S01]  /*1d820*/  MOV R79, R88 ;  /* 0x00000058004f7202 */ /* 0x000fe20000000f00 */
[----:B------:R-:W-:Y:S02]  /*1d830*/  IMAD.MOV.U32 R90, RZ, RZ, R81 ;  /* 0x000000ffff5a7224 */ /* 0x000fe400078e0051 */
[----:B------:R-:W-:Y:S02]  /*1d840*/  IMAD.MOV.U32 R88, RZ, RZ, R91 ;  /* 0x000000ffff587224 */ /* 0x000fe400078e005b */
[----:B------:R-:W-:-:S07]  /*1d850*/  IMAD.MOV.U32 R81, RZ, RZ, R78 ;  /* 0x000000ffff517224 */ /* 0x000fce00078e004e */
.L_x_1586:
[----:B------:R-:W-:Y:S05]  /*1d860*/  BSYNC.RECONVERGENT B0 ;  /* 0x0000000000007941 */ /* 0x000fea0003800200 */
.L_x_1584:
        /* <DEDUP_REMOVED lines=9> */
.L_x_1588:
[----:B------:R-:W-:Y:S01]  /*1d900*/  MOV R78, R89 ;  /* 0x00000059004e7202 */ /* 0x000fe20000000f00 */
[----:B------:R-:W-:Y:S02]  /*1d910*/  IMAD.MOV.U32 R91, RZ, RZ, R80 ;  /* 0x000000ffff5b7224 */ /* 0x000fe400078e0050 */
[----:B------:R-:W-:Y:S02]  /*1d920*/  IMAD.MOV.U32 R89, RZ, RZ, R88 ;  /* 0x000000ffff597224 */ /* 0x000fe400078e0058 */
[----:B------:R-:W-:-:S07]  /*1d930*/  IMAD.MOV.U32 R80, RZ, RZ, R81 ;  /* 0x000000ffff507224 */ /* 0x000fce00078e0051 */
.L_x_1589:
[----:B------:R-:W-:Y:S05]  /*1d940*/  BSYNC.RECONVERGENT B0 ;  /* 0x0000000000007941 */ /* 0x000fea0003800200 */
.L_x_1587:
        /* <DEDUP_REMOVED lines=9> */
.L_x_1591:
[----:B------:R-:W-:Y:S01]  /*1d9e0*/  MOV R81, R86 ;  /* 0x0000005600517202 */ /* 0x000fe20000000f00 */
[----:B------:R-:W-:Y:S02]  /*1d9f0*/  IMAD.MOV.U32 R88, RZ, RZ, R83 ;  /* 0x000000ffff587224 */ /* 0x000fe400078e0053 */
[----:B------:R-:W-:Y:S02]  /*1da00*/  IMAD.MOV.U32 R86, RZ, RZ, R89 ;  /* 0x000000ffff567224 */ /* 0x000fe400078e0059 */
[----:B------:R-:W-:-:S07]  /*1da10*/  IMAD.MOV.U32 R83, RZ, RZ, R80 ;  /* 0x000000ffff537224 */ /* 0x000fce00078e0050 */
.L_x_1592:
[----:B------:R-:W-:Y:S05]  /*1da20*/  BSYNC.RECONVERGENT B0 ;  /* 0x0000000000007941 */ /* 0x000fea0003800200 */
.L_x_1590:
        /* <DEDUP_REMOVED lines=9> */
.L_x_1594:
[----:B------:R-:W-:Y:S01]  /*1dac0*/  MOV R80, R87 ;  /* 0x0000005700507202 */ /* 0x000fe20000000f00 */
[----:B------:R-:W-:Y:S02]  /*1dad0*/  IMAD.MOV.U32 R89, RZ, RZ, R82 ;  /* 0x000000ffff597224 */ /* 0x000fe400078e0052 */
[----:B------:R-:W-:Y:S02]  /*1dae0*/  IMAD.MOV.U32 R87, RZ, RZ, R86 ;  /* 0x000000ffff577224 */ /* 0x000fe400078e0056 */
[----:B------:R-:W-:-:S07]  /*1daf0*/  IMAD.MOV.U32 R82, RZ, RZ, R83 ;  /* 0x000000ffff527224 */ /* 0x000fce00078e0053 */
.L_x_1595:
[----:B------:R-:W-:Y:S05]  /*1db00*/  BSYNC.RECONVERGENT B0 ;  /* 0x0000000000007941 */ /* 0x000fea0003800200 */
.L_x_1593:
        /* <DEDUP_REMOVED lines=9> */
.L_x_1597:
[----:B------:R-:W-:Y:S01]  /*1dba0*/  MOV R83, R84 ;  /* 0x0000005400537202 */ /* 0x000fe20000000f00 */
[----:B------:R-:W-:Y:S02]  /*1dbb0*/  IMAD.MOV.U32 R86, RZ, RZ, R85 ;  /* 0x000000ffff567224 */ /* 0x000fe400078e0055 */
[----:B------:R-:W-:Y:S02]  /*1dbc0*/  IMAD.MOV.U32 R84, RZ, RZ, R87 ;  /* 0x000000ffff547224 */ /* 0x000fe400078e0057 */
[----:B------:R-:W-:-:S07]  /*1dbd0*/  IMAD.MOV.U32 R85, RZ, RZ, R82 ;  /* 0x000000ffff557224 */ /* 0x000fce00078e0052 */
.L_x_1598:
[----:B------:R-:W-:Y:S05]  /*1dbe0*/  BSYNC.RECONVERGENT B0 ;  /* 0x0000000000007941 */ /* 0x000fea0003800200 */
.L_x_1596:
        /* <DEDUP_REMOVED lines=9> */
.L_x_1600:
[----:B------:R-:W-:Y:S01]  /*1dc80*/  MOV R82, R35 ;  /* 0x0000002300527202 */ /* 0x000fe20000000f00 */
[----:B------:R-:W-:Y:S02]  /*1dc90*/  IMAD.MOV.U32 R87, RZ, RZ, R34 ;  /* 0x000000ffff577224 */ /* 0x000fe400078e0022 */
[----:B------:R-:W-:Y:S02]  /*1dca0*/  IMAD.MOV.U32 R35, RZ, RZ, R84 ;  /* 0x000000ffff237224 */ /* 0x000fe400078e0054 */
[----:B------:R-:W-:-:S07]  /*1dcb0*/  IMAD.MOV.U32 R34, RZ, RZ, R85 ;  /* 0x000000ffff227224 */ /* 0x000fce00078e0055 */
.L_x_1601:
[----:B------:R-:W-:Y:S05]  /*1dcc0*/  BSYNC.RECONVERGENT B0 ;  /* 0x0000000000007941 */ /* 0x000fea0003800200 */
.L_x_1599:
        /* <DEDUP_REMOVED lines=9> */
.L_x_1603:
[----:B------:R-:W-:Y:S01]  /*1dd60*/  MOV R85, R32 ;  /* 0x0000002000557202 */ /* 0x000fe20000000f00 */
[----:B------:R-:W-:Y:S02]  /*1dd70*/  IMAD.MOV.U32 R84, RZ, RZ, R33 ;  /* 0x000000ffff547224 */ /* 0x000fe400078e0021 */
[----:B------:R-:W-:Y:S02]  /*1dd80*/  IMAD.MOV.U32 R32, RZ, RZ, R35 ;  /* 0x000000ffff207224 */ /* 0x000fe400078e0023 */
[----:B------:R-:W-:-:S07]  /*1dd90*/  IMAD.MOV.U32 R33, RZ, RZ, R34 ;  /* 0x000000ffff217224 */ /* 0x000fce00078e0022 */
.L_x_1604:
[----:B------:R-:W-:Y:S05]  /*1dda0*/  BSYNC.RECONVERGENT B0 ;  /* 0x0000000000007941 */ /* 0x000fea0003800200 */
.L_x_1602:
        /* <DEDUP_REMOVED lines=9> */
.L_x_1606:
[----:B------:R-:W-:Y:S01]  /*1de40*/  MOV R34, R31 ;  /* 0x0000001f00227202 */ /* 0x000fe20000000f00 */
[----:B------:R-:W-:Y:S02]  /*1de50*/  IMAD.MOV.U32 R35, RZ, RZ, R30 ;  /* 0x000000ffff237224 */ /* 0x000fe400078e001e */
[----:B------:R-:W-:Y:S02]  /*1de60*/  IMAD.MOV.U32 R31, RZ, RZ, R32 ;  /* 0x000000ffff1f7224 */ /* 0x000fe400078e0020 */
[----:B------:R-:W-:-:S07]  /*1de70*/  IMAD.MOV.U32 R30, RZ, RZ, R33 ;  /* 0x000000ffff1e7224 */ /* 0x000fce00078e0021 */
.L_x_1607:
[----:B------:R-:W-:Y:S05]  /*1de80*/  BSYNC.RECONVERGENT B0 ;  /* 0x0000000000007941 */ /* 0x000fea0003800200 */
.L_x_1605:
        /* <DEDUP_REMOVED lines=9> */
.L_x_1609:
[----:B------:R-:W-:Y:S01]  /*1df20*/  MOV R33, R28 ;  /* 0x0000001c00217202 */ /* 0x000fe20000000f00 */
[----:B------:R-:W-:Y:S02]  /*1df30*/  IMAD.MOV.U32 R32, RZ, RZ, R29 ;  /* 0x000000ffff207224 */ /* 0x000fe400078e001d */
[----:B------:R-:W-:Y:S02]  /*1df40*/  IMAD.MOV.U32 R28, RZ, RZ, R31 ;  /* 0x000000ffff1c7224 */ /* 0x000fe400078e001f */
[----:B------:R-:W-:-:S07]  /*1df50*/  IMAD.MOV.U32 R29, RZ, RZ, R30 ;  /* 0x000000ffff1d7224 */ /* 0x000fce00078e001e */
.L_x_1610:
[----:B------:R-:W-:Y:S05]  /*1df60*/  BSYNC.RECONVERGENT B0 ;  /* 0x0000000000007941 */ /* 0x000fea0003800200 */
.L_x_1608:
        /* <DEDUP_REMOVED lines=9> */
.L_x_1612:
[----:B------:R-:W-:Y:S01]  /*1e000*/  MOV R30, R27 ;  /* 0x0000001b001e7202 */ /* 0x000fe20000000f00 */
[----:B------:R-:W-:Y:S02]  /*1e010*/  IMAD.MOV.U32 R31, RZ, RZ, R26 ;  /* 0x000000ffff1f7224 */ /* 0x000fe400078e001a */
[----:B------:R-:W-:Y:S02]  /*1e020*/  IMAD.MOV.U32 R27, RZ, RZ, R28 ;  /* 0x000000ffff1b7224 */ /* 0x000fe400078e001c */
[----:B------:R-:W-:-:S07]  /*1e030*/  IMAD.MOV.U32 R26, RZ, RZ, R29 ;  /* 0x000000ffff1a7224 */ /* 0x000fce00078e001d */
.L_x_1613:
[----:B------:R-:W-:Y:S05]  /*1e040*/  BSYNC.RECONVERGENT B0 ;  /* 0x0000000000007941 */ /* 0x000fea0003800200 */
.L_x_1611:
        /* <DEDUP_REMOVED lines=9> */
.L_x_1615:
[----:B------:R-:W-:Y:S01]  /*1e0e0*/  MOV R29, R24 ;  /* 0x00000018001d7202 */ /* 0x000fe20000000f00 */
[----:B------:R-:W-:Y:S02]  /*1e0f0*/  IMAD.MOV.U32 R28, RZ, RZ, R25 ;  /* 0x000000ffff1c7224 */ /* 0x000fe400078e0019 */
[----:B------:R-:W-:Y:S02]  /*1e100*/  IMAD.MOV.U32 R24, RZ, RZ, R27 ;  /* 0x000000ffff187224 */ /* 0x000fe400078e001b */
[----:B------:R-:W-:-:S07]  /*1e110*/  IMAD.MOV.U32 R25, RZ, RZ, R26 ;  /* 0x000000ffff197224 */ /* 0x000fce00078e001a */
.L_x_1616:
[----:B------:R-:W-:Y:S05]  /*1e120*/  BSYNC.RECONVERGENT B0 ;  /* 0x0000000000007941 */ /* 0x000fea0003800200 */
.L_x_1614:
        /* <DEDUP_REMOVED lines=9> */
.L_x_1618:
[----:B------:R-:W-:Y:S01]  /*1e1c0*/  MOV R26, R23 ;  /* 0x00000017001a7202 */ /* 0x000fe20000000f00 */
[----:B------:R-:W-:Y:S02]  /*1e1d0*/  IMAD.MOV.U32 R27, RZ, RZ, R22 ;  /* 0x000000ffff1b7224 */ /* 0x000fe400078e0016 */
[----:B------:R-:W-:Y:S02]  /*1e1e0*/  IMAD.MOV.U32 R23, RZ, RZ, R24 ;  /* 0x000000ffff177224 */ /* 0x000fe400078e0018 */
[----:B------:R-:W-:-:S07]  /*1e1f0*/  IMAD.MOV.U32 R22, RZ, RZ, R25 ;  /* 0x000000ffff167224 */ /* 0x000fce00078e0019 */
.L_x_1619:
[----:B------:R-:W-:Y:S05]  /*1e200*/  BSYNC.RECONVERGENT B0 ;  /* 0x0000000000007941 */ /* 0x000fea0003800200 */
.L_x_1617:
        /* <DEDUP_REMOVED lines=9> */
.L_x_1621:
[----:B------:R-:W-:Y:S01]  /*1e2a0*/  MOV R25, R20 ;  /* 0x0000001400197202 */ /* 0x000fe20000000f00 */
[----:B------:R-:W-:Y:S02]  /*1e2b0*/  IMAD.MOV.U32 R24, RZ, RZ, R21 ;  /* 0x000000ffff187224 */ /* 0x000fe400078e0015 */
[----:B------:R-:W-:Y:S02]  /*1e2c0*/  IMAD.MOV.U32 R20, RZ, RZ, R23 ;  /* 0x000000ffff147224 */ /* 0x000fe400078e0017 */
[----:B------:R-:W-:-:S07]  /*1e2d0*/  IMAD.MOV.U32 R21, RZ, RZ, R22 ;  /* 0x000000ffff157224 */ /* 0x000fce00078e0016 */
.L_x_1622:
[----:B------:R-:W-:Y:S05]  /*1e2e0*/  BSYNC.RECONVERGENT B0 ;  /* 0x0000000000007941 */ /* 0x000fea0003800200 */
.L_x_1620:
        /* <DEDUP_REMOVED lines=9> */
.L_x_1624:
[----:B------:R-:W-:Y:S01]  /*1e380*/  MOV R22, R19 ;  /* 0x0000001300167202 */ /* 0x000fe20000000f00 */
[----:B------:R-:W-:Y:S02]  /*1e390*/  IMAD.MOV.U32 R23, RZ, RZ, R18 ;  /* 0x000000ffff177224 */ /* 0x000fe400078e0012 */
[----:B------:R-:W-:Y:S02]  /*1e3a0*/  IMAD.MOV.U32 R19, RZ, RZ, R20 ;  /* 0x000000ffff137224 */ /* 0x000fe400078e0014 */
[----:B------:R-:W-:-:S07]  /*1e3b0*/  IMAD.MOV.U32 R18, RZ, RZ, R21 ;  /* 0x000000ffff127224 */ /* 0x000fce00078e0015 */
.L_x_1625:
[----:B------:R-:W-:Y:S05]  /*1e3c0*/  BSYNC.RECONVERGENT B0 ;  /* 0x0000000000007941 */ /* 0x000fea0003800200 */
.L_x_1623:
        /* <DEDUP_REMOVED lines=9> */
.L_x_1627:
[----:B------:R-:W-:Y:S01]  /*1e460*/  MOV R21, R16 ;  /* 0x0000001000157202 */ /* 0x000fe20000000f00 */
[----:B------:R-:W-:Y:S02]  /*1e470*/  IMAD.MOV.U32 R20, RZ, RZ, R17 ;  /* 0x000000ffff147224 */ /* 0x000fe400078e0011 */
[----:B------:R-:W-:Y:S02]  /*1e480*/  IMAD.MOV.U32 R16, RZ, RZ, R19 ;  /* 0x000000ffff107224 */ /* 0x000fe400078e0013 */
[----:B------:R-:W-:-:S07]  /*1e490*/  IMAD.MOV.U32 R17, RZ, RZ, R18 ;  /* 0x000000ffff117224 */ /* 0x000fce00078e0012 */
.L_x_1628:
[----:B------:R-:W-:Y:S05]  /*1e4a0*/  BSYNC.RECONVERGENT B0 ;  /* 0x0000000000007941 */ /* 0x000fea0003800200 */
.L_x_1626:
        /* <DEDUP_REMOVED lines=9> */
.L_x_1630:
[----:B------:R-:W-:Y:S01]  /*1e540*/  MOV R18, R15 ;  /* 0x0000000f00127202 */ /* 0x000fe20000000f00 */
[----:B------:R-:W-:Y:S02]  /*1e550*/  IMAD.MOV.U32 R19, RZ, RZ, R14 ;  /* 0x000000ffff137224 */ /* 0x000fe400078e000e */
[----:B------:R-:W-:Y:S02]  /*1e560*/  IMAD.MOV.U32 R15, RZ, RZ, R16 ;  /* 0x000000ffff0f7224 */ /* 0x000fe400078e0010 */
[----:B------:R-:W-:-:S07]  /*1e570*/  IMAD.MOV.U32 R14, RZ, RZ, R17 ;  /* 0x000000ffff0e7224 */ /* 0x000fce00078e0011 */
.L_x_1631:
[----:B------:R-:W-:Y:S05]  /*1e580*/  BSYNC.RECONVERGENT B0 ;  /* 0x0000000000007941 */ /* 0x000fea0003800200 */
.L_x_1629:
        /* <DEDUP_REMOVED lines=9> */
.L_x_1633:
[----:B------:R-:W-:Y:S01]  /*1e620*/  MOV R17, R0 ;  /* 0x0000000000117202 */ /* 0x000fe20000000f00 */
[----:B------:R-:W-:Y:S02]  /*1e630*/  IMAD.MOV.U32 R16, RZ, RZ, R13 ;  /* 0x000000ffff107224 */ /* 0x000fe400078e000d */
[----:B------:R-:W-:Y:S02]  /*1e640*/  IMAD.MOV.U32 R0, RZ, RZ, R15 ;  /* 0x000000ffff007224 */ /* 0x000fe400078e000f */
[----:B------:R-:W-:-:S07]  /*1e650*/  IMAD.MOV.U32 R13, RZ, RZ, R14 ;  /* 0x000000ffff0d7224 */ /* 0x000fce00078e000e */
.L_x_1634:
[----:B------:R-:W-:Y:S05]  /*1e660*/  BSYNC.RECONVERGENT B0 ;  /* 0x0000000000007941 */ /* 0x000fea0003800200 */
.L_x_1632:
        /* <DEDUP_REMOVED lines=9> */
.L_x_1636:
[----:B------:R-:W-:Y:S01]  /*1e700*/  MOV R14, R11 ;  /* 0x0000000b000e7202 */ /* 0x000fe20000000f00 */
[----:B------:R-:W-:Y:S02]  /*1e710*/  IMAD.MOV.U32 R15, RZ, RZ, R12 ;  /* 0x000000ffff0f7224 */ /* 0x000fe400078e000c */
[----:B------:R-:W-:Y:S02]  /*1e720*/  IMAD.MOV.U32 R11, RZ, RZ, R0 ;  /* 0x000000ffff0b7224 */ /* 0x000fe400078e0000 */
[----:B------:R-:W-:-:S07]  /*1e730*/  IMAD.MOV.U32 R12, RZ, RZ, R13 ;  /* 0x000000ffff0c7224 */ /* 0x000fce00078e000d */
.L_x_1637:
[----:B------:R-:W-:Y:S05]  /*1e740*/  BSYNC.RECONVERGENT B0 ;  /* 0x0000000000007941 */ /* 0x000fea0003800200 */
.L_x_1635:
        /* <DEDUP_REMOVED lines=9> */
.L_x_1639:
[----:B------:R-:W-:Y:S01]  /*1e7e0*/  MOV R13, R10 ;  /* 0x0000000a000d7202 */ /* 0x000fe20000000f00 */
[----:B------:R-:W-:Y:S02]  /*1e7f0*/  IMAD.MOV.U32 R0, RZ, RZ, R9 ;  /* 0x000000ffff007224 */ /* 0x000fe400078e0009 */
[----:B------:R-:W-:Y:S02]  /*1e800*/  IMAD.MOV.U32 R10, RZ, RZ, R11 ;  /* 0x000000ffff0a7224 */ /* 0x000fe400078e000b */
[----:B------:R-:W-:-:S07]  /*1e810*/  IMAD.MOV.U32 R9, RZ, RZ, R12 ;  /* 0x000000ffff097224 */ /* 0x000fce00078e000c */
.L_x_1640:
[----:B------:R-:W-:Y:S05]  /*1e820*/  BSYNC.RECONVERGENT B0 ;  /* 0x0000000000007941 */ /* 0x000fea0003800200 */
.L_x_1638:
        /* <DEDUP_REMOVED lines=9> */
.L_x_1642:
[----:B------:R-:W-:Y:S01]  /*1e8c0*/  MOV R12, R7 ;  /* 0x00000007000c7202 */ /* 0x000fe20000000f00 */
[----:B------:R-:W-:Y:S02]  /*1e8d0*/  IMAD.MOV.U32 R11, RZ, RZ, R8 ;  /* 0x000000ffff0b7224 */ /* 0x000fe400078e0008 */
[----:B------:R-:W-:Y:S02]  /*1e8e0*/  IMAD.MOV.U32 R7, RZ, RZ, R10 ;  /* 0x000000ffff077224 */ /* 0x000fe400078e000a */
[----:B------:R-:W-:-:S07]  /*1e8f0*/  IMAD.MOV.U32 R8, RZ, RZ, R9 ;  /* 0x000000ffff087224 */ /* 0x000fce00078e0009 */
.L_x_1643:
[----:B------:R-:W-:Y:S05]  /*1e900*/  BSYNC.RECONVERGENT B0 ;  /* 0x0000000000007941 */ /* 0x000fea0003800200 */
.L_x_1641:
        /* <DEDUP_REMOVED lines=9> */
.L_x_1645:
[----:B------:R-:W-:Y:S01]  /*1e9a0*/  MOV R9, R134 ;  /* 0x0000008600097202 */ /* 0x000fe20000000f00 */
[----:B------:R-:W-:Y:S02]  /*1e9b0*/  IMAD.MOV.U32 R10, RZ, RZ, R135 ;  /* 0x000000ffff0a7224 */ /* 0x000fe400078e0087 */
[----:B------:R-:W-:Y:S02]  /*1e9c0*/  IMAD.MOV.U32 R134, RZ, RZ, R7 ;  /* 0x000000ffff867224 */ /* 0x000fe400078e0007 */
[----:B------:R-:W-:-:S07]  /*1e9d0*/  IMAD.MOV.U32 R135, RZ, RZ, R8 ;  /* 0x000000ffff877224 */ /* 0x000fce00078e0008 */
.L_x_1646:
[----:B------:R-:W-:Y:S05]  /*1e9e0*/  BSYNC.RECONVERGENT B0 ;  /* 0x0000000000007941 */ /* 0x000fea0003800200 */
.L_x_1644:
        /* <DEDUP_REMOVED lines=9> */
.L_x_1648:
[----:B------:R-:W-:Y:S01]  /*1ea80*/  MOV R8, R133 ;  /* 0x0000008500087202 */ /* 0x000fe20000000f00 */
[----:B------:R-:W-:Y:S02]  /*1ea90*/  IMAD.MOV.U32 R7, RZ, RZ, R36 ;  /* 0x000000ffff077224 */ /* 0x000fe400078e0024 */
[----:B------:R-:W-:Y:S02]  /*1eaa0*/  IMAD.MOV.U32 R133, RZ, RZ, R134 ;  /* 0x000000ffff857224 */ /* 0x000fe400078e0086 */
[----:B------:R-:W-:-:S07]  /*1eab0*/  IMAD.MOV.U32 R36, RZ, RZ, R135 ;  /* 0x000000ffff247224 */ /* 0x000fce00078e0087 */
.L_x_1649:
[----:B------:R-:W-:Y:S05]  /*1eac0*/  BSYNC.RECONVERGENT B0 ;  /* 0x0000000000007941 */ /* 0x000fea0003800200 */
.L_x_1647:
        /* <DEDUP_REMOVED lines=9> */
.L_x_1651:
[----:B------:R-:W-:Y:S01]  /*1eb60*/  MOV R135, R132 ;  /* 0x0000008400877202 */ /* 0x000fe20000000f00 */
[----:B------:R-:W-:Y:S02]  /*1eb70*/  IMAD.MOV.U32 R134, RZ, RZ, R39 ;  /* 0x000000ffff867224 */ /* 0x000fe400078e0027 */
[----:B------:R-:W-:Y:S02]  /*1eb80*/  IMAD.MOV.U32 R132, RZ, RZ, R133 ;  /* 0x000000ffff847224 */ /* 0x000fe400078e0085 */
[----:B------:R-:W-:-:S07]  /*1eb90*/  IMAD.MOV.U32 R39, RZ, RZ, R36 ;  /* 0x000000ffff277224 */ /* 0x000fce00078e0024 */
.L_x_1652:
[----:B------:R-:W-:Y:S05]  /*1eba0*/  BSYNC.RECONVERGENT B0 ;  /* 0x0000000000007941 */ /* 0x000fea0003800200 */
.L_x_1650:
        /* <DEDUP_REMOVED lines=9> */
.L_x_1654:
[----:B------:R-:W-:Y:S01]  /*1ec40*/  MOV R36, R131 ;  /* 0x0000008300247202 */ /* 0x000fe20000000f00 */
[----:B------:R-:W-:Y:S02]  /*1ec50*/  IMAD.MOV.U32 R133, RZ, RZ, R38 ;  /* 0x000000ffff857224 */ /* 0x000fe400078e0026 */
[----:B------:R-:W-:Y:S02]  /*1ec60*/  IMAD.MOV.U32 R131, RZ, RZ, R132 ;  /* 0x000000ffff837224 */ /* 0x000fe400078e0084 */
[----:B------:R-:W-:-:S07]  /*1ec70*/  IMAD.MOV.U32 R38, RZ, RZ, R39 ;  /* 0x000000ffff267224 */ /* 0x000fce00078e0027 */
.L_x_1655:
[----:B------:R-:W-:Y:S05]  /*1ec80*/  BSYNC.RECONVERGENT B0 ;  /* 0x0000000000007941 */ /* 0x000fea0003800200 */
.L_x_1653:
        /* <DEDUP_REMOVED lines=9> */
.L_x_1657:
[----:B------:R-:W-:Y:S01]  /*1ed20*/  MOV R39, R130 ;  /* 0x0000008200277202 */ /* 0x000fe20000000f00 */
[----:B------:R-:W-:Y:S02]  /*1ed30*/  IMAD.MOV.U32 R132, RZ, RZ, R41 ;  /* 0x000000ffff847224 */ /* 0x000fe400078e0029 */
[----:B------:R-:W-:Y:S02]  /*1ed40*/  IMAD.MOV.U32 R130, RZ, RZ, R131 ;  /* 0x000000ffff827224 */ /* 0x000fe400078e0083 */
[----:B------:R-:W-:-:S07]  /*1ed50*/  IMAD.MOV.U32 R41, RZ, RZ, R38 ;  /* 0x000000ffff297224 */ /* 0x000fce00078e0026 */
.L_x_1658:
[----:B------:R-:W-:Y:S05]  /*1ed60*/  BSYNC.RECONVERGENT B0 ;  /* 0x0000000000007941 */ /* 0x000fea0003800200 */
.L_x_1656:
        /* <DEDUP_REMOVED lines=9> */
.L_x_1660:
[----:B------:R-:W-:Y:S01]  /*1ee00*/  MOV R38, R129 ;  /* 0x0000008100267202 */ /* 0x000fe20000000f00 */
[----:B------:R-:W-:Y:S02]  /*1ee10*/  IMAD.MOV.U32 R131, RZ, RZ, R40 ;  /* 0x000000ffff837224 */ /* 0x000fe400078e0028 */
[----:B------:R-:W-:Y:S02]  /*1ee20*/  IMAD.MOV.U32 R129, RZ, RZ, R130 ;  /* 0x000000ffff817224 */ /* 0x000fe400078e0082 */
[----:B------:R-:W-:-:S07]  /*1ee30*/  IMAD.MOV.U32 R40, RZ, RZ, R41 ;  /* 0x000000ffff287224 */ /* 0x000fce00078e0029 */
.L_x_1661:
[----:B------:R-:W-:Y:S05]  /*1ee40*/  BSYNC.RECONVERGENT B0 ;  /* 0x0000000000007941 */ /* 0x000fea0003800200 */
.L_x_1659:
        /* <DEDUP_REMOVED lines=9> */
.L_x_1663:
[----:B------:R-:W-:Y:S01]  /*1eee0*/  MOV R41, R128 ;  /* 0x0000008000297202 */ /* 0x000fe20000000f00 */
[----:B------:R-:W-:Y:S02]  /*1eef0*/  IMAD.MOV.U32 R130, RZ, RZ, R43 ;  /* 0x000000ffff827224 */ /* 0x000fe400078e002b */
[----:B------:R-:W-:Y:S02]  /*1ef00*/  IMAD.MOV.U32 R128, RZ, RZ, R129 ;  /* 0x000000ffff807224 */ /* 0x000fe400078e0081 */
[----:B------:R-:W-:-:S07]  /*1ef10*/  IMAD.MOV.U32 R43, RZ, RZ, R40 ;  /* 0x000000ffff2b7224 */ /* 0x000fce00078e0028 */
.L_x_1664:
[----:B------:R-:W-:Y:S05]  /*1ef20*/  BSYNC.RECONVERGENT B0 ;  /* 0x0000000000007941 */ /* 0x000fea0003800200 */
.L_x_1662:
        /* <DEDUP_REMOVED lines=9> */
.L_x_1666:
[----:B------:R-:W-:Y:S01]  /*1efc0*/  MOV R40, R127 ;  /* 0x0000007f00287202 */ /* 0x000fe20000000f00 */
[----:B------:R-:W-:Y:S02]  /*1efd0*/  IMAD.MOV.U32 R129, RZ, RZ, R42 ;  /* 0x000000ffff817224 */ /* 0x000fe400078e002a */
[----:B------:R-:W-:Y:S02]  /*1efe0*/  IMAD.MOV.U32 R127, RZ, RZ, R128 ;  /* 0x000000ffff7f7224 */ /* 0x000fe400078e0080 */
[----:B------:R-:W-:-:S07]  /*1eff0*/  IMAD.MOV.U32 R42, RZ, RZ, R43 ;  /* 0x000000ffff2a7224 */ /* 0x000fce00078e002b */
.L_x_1667:
[----:B------:R-:W-:Y:S05]  /*1f000*/  BSYNC.RECONVERGENT B0 ;  /* 0x0000000000007941 */ /* 0x000fea0003800200 */
.L_x_1665:
        /* <DEDUP_REMOVED lines=9> */
.L_x_1669:
[----:B------:R-:W-:Y:S01]  /*1f0a0*/  MOV R43, R126 ;  /* 0x0000007e002b7202 */ /* 0x000fe20000000f00 */
[----:B------:R-:W-:Y:S02]  /*1f0b0*/  IMAD.MOV.U32 R128, RZ, RZ, R45 ;  /* 0x000000ffff807224 */ /* 0x000fe400078e002d */
[----:B------:R-:W-:Y:S02]  /*1f0c0*/  IMAD.MOV.U32 R126, RZ, RZ, R127 ;  /* 0x000000ffff7e7224 */ /* 0x000fe400078e007f */
[----:B------:R-:W-:-:S07]  /*1f0d0*/  IMAD.MOV.U32 R45, RZ, RZ, R42 ;  /* 0x000000ffff2d7224 */ /* 0x000fce00078e002a */
.L_x_1670:
[----:B------:R-:W-:Y:S05]  /*1f0e0*/  BSYNC.RECONVERGENT B0 ;  /* 0x0000000000007941 */ /* 0x000fea0003800200 */
.L_x_1668:
        /* <DEDUP_REMOVED lines=9> */
.L_x_1672:
[----:B------:R-:W-:Y:S01]  /*1f180*/  MOV R42, R125 ;  /* 0x0000007d002a7202 */ /* 0x000fe20000000f00 */
[----:B------:R-:W-:Y:S02]  /*1f190*/  IMAD.MOV.U32 R127, RZ, RZ, R44 ;  /* 0x000000ffff7f7224 */ /* 0x000fe400078e002c */
[----:B------:R-:W-:Y:S02]  /*1f1a0*/  IMAD.MOV.U32 R125, RZ, RZ, R126 ;  /* 0x000000ffff7d7224 */ /* 0x000fe400078e007e */
[----:B------:R-:W-:-:S07]  /*1f1b0*/  IMAD.MOV.U32 R44, RZ, RZ, R45 ;  /* 0x000000ffff2c7224 */ /* 0x000fce00078e002d */
.L_x_1673:
[----:B------:R-:W-:Y:S05]  /*1f1c0*/  BSYNC.RECONVERGENT B0 ;  /* 0x0000000000007941 */ /* 0x000fea0003800200 */
.L_x_1671:
        /* <DEDUP_REMOVED lines=9> */
.L_x_1675:
[----:B------:R-:W-:Y:S01]  /*1f260*/  MOV R45, R124 ;  /* 0x0000007c002d7202 */ /* 0x000fe20000000f00 */
[----:B------:R-:W-:Y:S02]  /*1f270*/  IMAD.MOV.U32 R126, RZ, RZ, R47 ;  /* 0x000000ffff7e7224 */ /* 0x000fe400078e002f */
[----:B------:R-:W-:Y:S02]  /*1f280*/  IMAD.MOV.U32 R124, RZ, RZ, R125 ;  /* 0x000000ffff7c7224 */ /* 0x000fe400078e007d */
[----:B------:R-:W-:-:S07]  /*1f290*/  IMAD.MOV.U32 R47, RZ, RZ, R44 ;  /* 0x000000ffff2f7224 */ /* 0x000fce00078e002c */
.L_x_1676:
[----:B------:R-:W-:Y:S05]  /*1f2a0*/  BSYNC.RECONVERGENT B0 ;  /* 0x0000000000007941 */ /* 0x000fea0003800200 */
.L_x_1674:
        /* <DEDUP_REMOVED lines=9> */
.L_x_1678:
[----:B------:R-:W-:Y:S01]  /*1f340*/  MOV R44, R123 ;  /* 0x0000007b002c7202 */ /* 0x000fe20000000f00 */
[----:B------:R-:W-:Y:S02]  /*1f350*/  IMAD.MOV.U32 R125, RZ, RZ, R46 ;  /* 0x000000ffff7d7224 */ /* 0x000fe400078e002e */
[----:B------:R-:W-:Y:S02]  /*1f360*/  IMAD.MOV.U32 R123, RZ, RZ, R124 ;  /* 0x000000ffff7b7224 */ /* 0x000fe400078e007c */
[----:B------:R-:W-:-:S07]  /*1f370*/  IMAD.MOV.U32 R46, RZ, RZ, R47 ;  /* 0x000000ffff2e7224 */ /* 0x000fce00078e002f */
.L_x_1679:
[----:B------:R-:W-:Y:S05]  /*1f380*/  BSYNC.RECONVERGENT B0 ;  /* 0x0000000000007941 */ /* 0x000fea0003800200 */
.L_x_1677:
        /* <DEDUP_REMOVED lines=9> */
.L_x_1681:
[----:B------:R-:W-:Y:S01]  /*1f420*/  MOV R47, R122 ;  /* 0x0000007a002f7202 */ /* 0x000fe20000000f00 */
[----:B------:R-:W-:Y:S02]  /*1f430*/  IMAD.MOV.U32 R124, RZ, RZ, R49 ;  /* 0x000000ffff7c7224 */ /* 0x000fe400078e0031 */
[----:B------:R-:W-:Y:S02]  /*1f440*/  IMAD.MOV.U32 R122, RZ, RZ, R123 ;  /* 0x000000ffff7a7224 */ /* 0x000fe400078e007b */
[----:B------:R-:W-:-:S07]  /*1f450*/  IMAD.MOV.U32 R49, RZ, RZ, R46 ;  /* 0x000000ffff317224 */ /* 0x000fce00078e002e */
.L_x_1682:
[----:B------:R-:W-:Y:S05]  /*1f460*/  BSYNC.RECONVERGENT B0 ;  /* 0x0000000000007941 */ /* 0x000fea0003800200 */
.L_x_1680:
        /* <DEDUP_REMOVED lines=9> */
.L_x_1684:
[----:B------:R-:W-:Y:S01]  /*1f500*/  MOV R46, R121 ;  /* 0x00000079002e7202 */ /* 0x000fe20000000f00 */
[----:B------:R-:W-:Y:S02]  /*1f510*/  IMAD.MOV.U32 R123, RZ, RZ, R48 ;  /* 0x000000ffff7b7224 */ /* 0x000fe400078e0030 */
[----:B------:R-:W-:Y:S02]  /*1f520*/  IMAD.MOV.U32 R121, RZ, RZ, R122 ;  /* 0x000000ffff797224 */ /* 0x000fe400078e007a */
[----:B------:R-:W-:-:S07]  /*1f530*/  IMAD.MOV.U32 R48, RZ, RZ, R49 ;  /* 0x000000ffff307224 */ /* 0x000fce00078e0031 */
.L_x_1685:
[----:B------:R-:W-:Y:S05]  /*1f540*/  BSYNC.RECONVERGENT B0 ;  /* 0x0000000000007941 */ /* 0x000fea0003800200 */
.L_x_1683:
        /* <DEDUP_REMOVED lines=9> */
.L_x_1687:
[----:B------:R-:W-:Y:S01]  /*1f5e0*/  MOV R49, R120 ;  /* 0x0000007800317202 */ /* 0x000fe20000000f00 */
[----:B------:R-:W-:Y:S02]  /*1f5f0*/  IMAD.MOV.U32 R122, RZ, RZ, R51 ;  /* 0x000000ffff7a7224 */ /* 0x000fe400078e0033 */
[----:B------:R-:W-:Y:S02]  /*1f600*/  IMAD.MOV.U32 R120, RZ, RZ, R121 ;  /* 0x000000ffff787224 */ /* 0x000fe400078e0079 */
[----:B------:R-:W-:-:S07]  /*1f610*/  IMAD.MOV.U32 R51, RZ, RZ, R48 ;  /* 0x000000ffff337224 */ /* 0x000fce00078e0030 */
.L_x_1688:
[----:B------:R-:W-:Y:S05]  /*1f620*/  BSYNC.RECONVERGENT B0 ;  /* 0x0000000000007941 */ /* 0x000fea0003800200 */
.L_x_1686:
        /* <DEDUP_REMOVED lines=9> */
.L_x_1690:
[----:B------:R-:W-:Y:S01]  /*1f6c0*/  MOV R48, R119 ;  /* 0x0000007700307202 */ /* 0x000fe20000000f00 */
[----:B------:R-:W-:Y:S02]  /*1f6d0*/  IMAD.MOV.U32 R121, RZ, RZ, R50 ;  /* 0x000000ffff797224 */ /* 0x000fe400078e0032 */
[----:B------:R-:W-:Y:S02]  /*1f6e0*/  IMAD.MOV.U32 R119, RZ, RZ, R120 ;  /* 0x000000ffff777224 */ /* 0x000fe400078e0078 */
[----:B------:R-:W-:-:S07]  /*1f6f0*/  IMAD.MOV.U32 R50, RZ, RZ, R51 ;  /* 0x000000ffff327224 */ /* 0x000fce00078e0033 */
.L_x_1691:
[----:B------:R-:W-:Y:S05]  /*1f700*/  BSYNC.RECONVERGENT B0 ;  /* 0x0000000000007941 */ /* 0x000fea0003800200 */
.L_x_1689:
        /* <DEDUP_REMOVED lines=9> */
.L_x_1693:
[----:B------:R-:W-:Y:S01]  /*1f7a0*/  MOV R51, R118 ;  /* 0x0000007600337202 */ /* 0x000fe20000000f00 */
[----:B------:R-:W-:Y:S02]  /*1f7b0*/  IMAD.MOV.U32 R120, RZ, RZ, R53 ;  /* 0x000000ffff787224 */ /* 0x000fe400078e0035 */
[----:B------:R-:W-:Y:S02]  /*1f7c0*/  IMAD.MOV.U32 R118, RZ, RZ, R119 ;  /* 0x000000ffff767224 */ /* 0x000fe400078e0077 */
[----:B------:R-:W-:-:S07]  /*1f7d0*/  IMAD.MOV.U32 R53, RZ, RZ, R50 ;  /* 0x000000ffff357224 */ /* 0x000fce00078e0032 */
.L_x_1694:
[----:B------:R-:W-:Y:S05]  /*1f7e0*/  BSYNC.RECONVERGENT B0 ;  /* 0x0000000000007941 */ /* 0x000fea0003800200 */
.L_x_1692:
        /* <DEDUP_REMOVED lines=9> */
.L_x_1696:
[----:B------:R-:W-:Y:S01]  /*1f880*/  MOV R50, R117 ;  /* 0x0000007500327202 */ /* 0x000fe20000000f00 */
[----:B------:R-:W-:Y:S02]  /*1f890*/  IMAD.MOV.U32 R119, RZ, RZ, R52 ;  /* 0x000000ffff777224 */ /* 0x000fe400078e0034 */
[----:B------:R-:W-:Y:S02]  /*1f8a0*/  IMAD.MOV.U32 R117, RZ, RZ, R118 ;  /* 0x000000ffff757224 */ /* 0x000fe400078e0076 */
[----:B------:R-:W-:-:S07]  /*1f8b0*/  IMAD.MOV.U32 R52, RZ, RZ, R53 ;  /* 0x000000ffff347224 */ /* 0x000fce00078e0035 */
.L_x_1697:
[----:B------:R-:W-:Y:S05]  /*1f8c0*/  BSYNC.RECONVERGENT B0 ;  /* 0x0000000000007941 */ /* 0x000fea0003800200 */
.L_x_1695:
        /* <DEDUP_REMOVED lines=9> */
.L_x_1699:
[----:B------:R-:W-:Y:S01]  /*1f960*/  MOV R53, R116 ;  /* 0x0000007400357202 */ /* 0x000fe20000000f00 */
[----:B------:R-:W-:Y:S02]  /*1f970*/  IMAD.MOV.U32 R118, RZ, RZ, R55 ;  /* 0x000000ffff767224 */ /* 0x000fe400078e0037 */
[----:B------:R-:W-:Y:S02]  /*1f980*/  IMAD.MOV.U32 R116, RZ, RZ, R117 ;  /* 0x000000ffff747224 */ /* 0x000fe400078e0075 */
[----:B------:R-:W-:-:S07]  /*1f990*/  IMAD.MOV.U32 R55, RZ, RZ, R52 ;  /* 0x000000ffff377224 */ /* 0x000fce00078e0034 */
.L_x_1700:
[----:B------:R-:W-:Y:S05]  /*1f9a0*/  BSYNC.RECONVERGENT B0 ;  /* 0x0000000000007941 */ /* 0x000fea0003800200 */
.L_x_1698:
        /* <DEDUP_REMOVED lines=9> */
.L_x_1702:
[----:B------:R-:W-:Y:S01]  /*1fa40*/  MOV R52, R115 ;  /* 0x0000007300347202 */ /* 0x000fe20000000f00 */
[----:B------:R-:W-:Y:S02]  /*1fa50*/  IMAD.MOV.U32 R117, RZ, RZ, R54 ;  /* 0x000000ffff757224 */ /* 0x000fe400078e0036 */
[----:B------:R-:W-:Y:S02]  /*1fa60*/  IMAD.MOV.U32 R115, RZ, RZ, R116 ;  /* 0x000000ffff737224 */ /* 0x000fe400078e0074 */
[----:B------:R-:W-:-:S07]  /*1fa70*/  IMAD.MOV.U32 R54, RZ, RZ, R55 ;  /* 0x000000ffff367224 */ /* 0x000fce00078e0037 */
.L_x_1703:
[----:B------:R-:W-:Y:S05]  /*1fa80*/  BSYNC.RECONVERGENT B0 ;  /* 0x0000000000007941 */ /* 0x000fea0003800200 */
.L_x_1701:
        /* <DEDUP_REMOVED lines=9> */
.L_x_1705:
[----:B------:R-:W-:Y:S01]  /*1fb20*/  MOV R55, R114 ;  /* 0x0000007200377202 */ /* 0x000fe20000000f00 */
[----:B------:R-:W-:Y:S02]  /*1fb30*/  IMAD.MOV.U32 R116, RZ, RZ, R57 ;  /* 0x000000ffff747224 */ /* 0x000fe400078e0039 */
[----:B------:R-:W-:Y:S02]  /*1fb40*/  IMAD.MOV.U32 R114, RZ, RZ, R115 ;  /* 0x000000ffff727224 */ /* 0x000fe400078e0073 */
[----:B------:R-:W-:-:S07]  /*1fb50*/  IMAD.MOV.U32 R57, RZ, RZ, R54 ;  /* 0x000000ffff397224 */ /* 0x000fce00078e0036 */
.L_x_1706:
[----:B------:R-:W-:Y:S05]  /*1fb60*/  BSYNC.RECONVERGENT B0 ;  /* 0x0000000000007941 */ /* 0x000fea0003800200 */
.L_x_1704:
        /* <DEDUP_REMOVED lines=9> */
.L_x_1708:
[----:B------:R-:W-:Y:S01]  /*1fc00*/  MOV R54, R113 ;  /* 0x0000007100367202 */ /* 0x000fe20000000f00 */
[----:B------:R-:W-:Y:S02]  /*1fc10*/  IMAD.MOV.U32 R115, RZ, RZ, R56 ;  /* 0x000000ffff737224 */ /* 0x000fe400078e0038 */
[----:B------:R-:W-:Y:S02]  /*1fc20*/  IMAD.MOV.U32 R113, RZ, RZ, R114 ;  /* 0x000000ffff717224 */ /* 0x000fe400078e0072 */
[----:B------:R-:W-:-:S07]  /*1fc30*/  IMAD.MOV.U32 R56, RZ, RZ, R57 ;  /* 0x000000ffff387224 */ /* 0x000fce00078e0039 */
.L_x_1709:
[----:B------:R-:W-:Y:S05]  /*1fc40*/  BSYNC.RECONVERGENT B0 ;  /* 0x0000000000007941 */ /* 0x000fea0003800200 */
.L_x_1707:
        /* <DEDUP_REMOVED lines=9> */
.L_x_1711:
[----:B------:R-:W-:Y:S01]  /*1fce0*/  MOV R57, R112 ;  /* 0x0000007000397202 */ /* 0x000fe20000000f00 */
[----:B------:R-:W-:Y:S02]  /*1fcf0*/  IMAD.MOV.U32 R114, RZ, RZ, R59 ;  /* 0x000000ffff727224 */ /* 0x000fe400078e003b */
[----:B------:R-:W-:Y:S02]  /*1fd00*/  IMAD.MOV.U32 R112, RZ, RZ, R113 ;  /* 0x000000ffff707224 */ /* 0x000fe400078e0071 */
[----:B------:R-:W-:-:S07]  /*1fd10*/  IMAD.MOV.U32 R59, RZ, RZ, R56 ;  /* 0x000000ffff3b7224 */ /* 0x000fce00078e0038 */
.L_x_1712:
[----:B------:R-:W-:Y:S05]  /*1fd20*/  BSYNC.RECONVERGENT B0 ;  /* 0x0000000000007941 */ /* 0x000fea0003800200 */
.L_x_1710:
        /* <DEDUP_REMOVED lines=9> */
.L_x_1714:
[----:B------:R-:W-:Y:S01]  /*1fdc0*/  MOV R56, R37 ;  /* 0x0000002500387202 */ /* 0x000fe20000000f00 */
[----:B------:R-:W-:Y:S02]  /*1fdd0*/  IMAD.MOV.U32 R113, RZ, RZ, R98 ;  /* 0x000000ffff717224 */ /* 0x000fe400078e0062 */
[----:B------:R-:W-:Y:S02]  /*1fde0*/  IMAD.MOV.U32 R37, RZ, RZ, R112 ;  /* 0x000000ffff257224 */ /* 0x000fe400078e0070 */
[----:B------:R-:W-:-:S07]  /*1fdf0*/  IMAD.MOV.U32 R98, RZ, RZ, R59 ;  /* 0x000000ffff627224 */ /* 0x000fce00078e003b */
.L_x_1715:
[----:B------:R-:W-:Y:S05]  /*1fe00*/  BSYNC.RECONVERGENT B0 ;  /* 0x0000000000007941 */ /* 0x000fea0003800200 */
.L_x_1713:
        /* <DEDUP_REMOVED lines=18> */
.L_x_1717:
[----:B------:R-:W-:Y:S02]  /*1ff30*/  IMAD.MOV.U32 R112, RZ, RZ, R61 ;  /* 0x000000ffff707224 */ /* 0x000fe400078e003d */
[----:B------:R-:W-:Y:S02]  /*1ff40*/  IMAD.MOV.U32 R59, RZ, RZ, R110 ;  /* 0x000000ffff3b7224 */ /* 0x000fe400078e006e */
[----:B------:R-:W-:Y:S02]  /*1ff50*/  IMAD.MOV.U32 R61, RZ, RZ, R58 ;  /* 0x000000ffff3d7224 */ /* 0x000fe400078e003a */
[----:B------:R-:W-:-:S07]  /*1ff60*/  IMAD.MOV.U32 R110, RZ, RZ, R111 ;  /* 0x000000ffff6e7224 */ /* 0x000fce00078e006f */
.L_x_1718:
[----:B------:R-:W-:Y:S05]  /*1ff70*/  BSYNC.RECONVERGENT B0 ;  /* 0x0000000000007941 */ /* 0x000fea0003800200 */
.L_x_1716:
        /* <DEDUP_REMOVED lines=9> */
.L_x_1720:
[----:B------:R-:W-:Y:S02]  /*20010*/  IMAD.MOV.U32 R111, RZ, RZ, R60 ;  /* 0x000000ffff6f7224 */ /* 0x000fe400078e003c */
[----:B------:R-:W-:Y:S02]  /*20020*/  IMAD.MOV.U32 R58, RZ, RZ, R109 ;  /* 0x000000ffff3a7224 */ /* 0x000fe400078e006d */
[----:B------:R-:W-:Y:S02]  /*20030*/  IMAD.MOV.U32 R60, RZ, RZ, R61 ;  /* 0x000000ffff3c7224 */ /* 0x000fe400078e003d */
[----:B------:R-:W-:-:S07]  /*20040*/  IMAD.MOV.U32 R109, RZ, RZ, R110 ;  /* 0x000000ffff6d7224 */ /* 0x000fce00078e006e */
.L_x_1721:
[----:B------:R-:W-:Y:S05]  /*20050*/  BSYNC.RECONVERGENT B0 ;  /* 0x0000000000007941 */ /* 0x000fea0003800200 */
.L_x_1719:
        /* <DEDUP_REMOVED lines=9> */
.L_x_1723:
[----:B------:R-:W-:Y:S02]  /*200f0*/  IMAD.MOV.U32 R110, RZ, RZ, R63 ;  /* 0x000000ffff6e7224 */ /* 0x000fe400078e003f */
[----:B------:R-:W-:Y:S02]  /*20100*/  IMAD.MOV.U32 R61, RZ, RZ, R108 ;  /* 0x000000ffff3d7224 */ /* 0x000fe400078e006c */
[----:B------:R-:W-:Y:S02]  /*20110*/  IMAD.MOV.U32 R63, RZ, RZ, R60 ;  /* 0x000000ffff3f7224 */ /* 0x000fe400078e003c */
[----:B------:R-:W-:-:S07]  /*20120*/  IMAD.MOV.U32 R108, RZ, RZ, R109 ;  /* 0x000000ffff6c7224 */ /* 0x000fce00078e006d */
.L_x_1724:
[----:B------:R-:W-:Y:S05]  /*20130*/  BSYNC.RECONVERGENT B0 ;  /* 0x0000000000007941 */ /* 0x000fea0003800200 */
.L_x_1722:
        /* <DEDUP_REMOVED lines=9> */
.L_x_1726:
[----:B------:R-:W-:Y:S02]  /*201d0*/  IMAD.MOV.U32 R109, RZ, RZ, R62 ;  /* 0x000000ffff6d7224 */ /* 0x000fe400078e003e */
[----:B------:R-:W-:Y:S02]  /*201e0*/  IMAD.MOV.U32 R60, RZ, RZ, R107 ;  /* 0x000000ffff3c7224 */ /* 0x000fe400078e006b */
[----:B------:R-:W-:Y:S02]  /*201f0*/  IMAD.MOV.U32 R62, RZ, RZ, R63 ;  /* 0x000000ffff3e7224 */ /* 0x000fe400078e003f */
[----:B------:R-:W-:-:S07]  /*20200*/  IMAD.MOV.U32 R107, RZ, RZ, R108 ;  /* 0x000000ffff6b7224 */ /* 0x000fce00078e006c */
.L_x_1727:
[----:B------:R-:W-:Y:S05]  /*20210*/  BSYNC.RECONVERGENT B0 ;  /* 0x0000000000007941 */ /* 0x000fea0003800200 */
.L_x_1725:
        /* <DEDUP_REMOVED lines=9> */
.L_x_1729:
[----:B------:R-:W-:Y:S02]  /*202b0*/  IMAD.MOV.U32 R108, RZ, RZ, R65 ;  /* 0x000000ffff6c7224 */ /* 0x000fe400078e0041 */
[----:B------:R-:W-:Y:S02]  /*202c0*/  IMAD.MOV.U32 R63, RZ, RZ, R106 ;  /* 0x000000ffff3f7224 */ /* 0x000fe400078e006a */
[----:B------:R-:W-:Y:S02]  /*202d0*/  IMAD.MOV.U32 R65, RZ, RZ, R62 ;  /* 0x000000ffff417224 */ /* 0x000fe400078e003e */
[----:B------:R-:W-:-:S07]  /*202e0*/  IMAD.MOV.U32 R106, RZ, RZ, R107 ;  /* 0x000000ffff6a7224 */ /* 0x000fce00078e006b */
.L_x_1730:
[----:B------:R-:W-:Y:S05]  /*202f0*/  BSYNC.RECONVERGENT B0 ;  /* 0x0000000000007941 */ /* 0x000fea0003800200 */
.L_x_1728:
        /* <DEDUP_REMOVED lines=9> */
.L_x_1732:
[----:B------:R-:W-:Y:S02]  /*20390*/  IMAD.MOV.U32 R107, RZ, RZ, R64 ;  /* 0x000000ffff6b7224 */ /* 0x000fe400078e0040 */
[----:B------:R-:W-:Y:S02]  /*203a0*/  IMAD.MOV.U32 R62, RZ, RZ, R105 ;  /* 0x000000ffff3e7224 */ /* 0x000fe400078e0069 */
[----:B------:R-:W-:Y:S02]  /*203b0*/  IMAD.MOV.U32 R64, RZ, RZ, R65 ;  /* 0x000000ffff407224 */ /* 0x000fe400078e0041 */
[----:B------:R-:W-:-:S07]  /*203c0*/  IMAD.MOV.U32 R105, RZ, RZ, R106 ;  /* 0x000000ffff697224 */ /* 0x000fce00078e006a */
.L_x_1733:
[----:B------:R-:W-:Y:S05]  /*203d0*/  BSYNC.RECONVERGENT B0 ;  /* 0x0000000000007941 */ /* 0x000fea0003800200 */
.L_x_1731:
        /* <DEDUP_REMOVED lines=9> */
.L_x_1735:
[----:B------:R-:W-:Y:S02]  /*20470*/  IMAD.MOV.U32 R106, RZ, RZ, R67 ;  /* 0x000000ffff6a7224 */ /* 0x000fe400078e0043 */
[----:B------:R-:W-:Y:S02]  /*20480*/  IMAD.MOV.U32 R65, RZ, RZ, R104 ;  /* 0x000000ffff417224 */ /* 0x000fe400078e0068 */
[----:B------:R-:W-:Y:S02]  /*20490*/  IMAD.MOV.U32 R67, RZ, RZ, R64 ;  /* 0x000000ffff437224 */ /* 0x000fe400078e0040 */
[----:B------:R-:W-:-:S07]  /*204a0*/  IMAD.MOV.U32 R104, RZ, RZ, R105 ;  /* 0x000000ffff687224 */ /* 0x000fce00078e0069 */
.L_x_1736:
[----:B------:R-:W-:Y:S05]  /*204b0*/  BSYNC.RECONVERGENT B0 ;  /* 0x0000000000007941 */ /* 0x000fea0003800200 */
.L_x_1734:
        /* <DEDUP_REMOVED lines=9> */
.L_x_1738:
[----:B------:R-:W-:Y:S02]  /*20550*/  IMAD.MOV.U32 R105, RZ, RZ, R66 ;  /* 0x000000ffff697224 */ /* 0x000fe400078e0042 */
[----:B------:R-:W-:Y:S02]  /*20560*/  IMAD.MOV.U32 R64, RZ, RZ, R103 ;  /* 0x000000ffff407224 */ /* 0x000fe400078e0067 */
[----:B------:R-:W-:Y:S02]  /*20570*/  IMAD.MOV.U32 R66, RZ, RZ, R67 ;  /* 0x000000ffff427224 */ /* 0x000fe400078e0043 */
[----:B------:R-:W-:-:S07]  /*20580*/  IMAD.MOV.U32 R103, RZ, RZ, R104 ;  /* 0x000000ffff677224 */ /* 0x000fce00078e0068 */
.L_x_1739:
[----:B------:R-:W-:Y:S05]  /*20590*/  BSYNC.RECONVERGENT B0 ;  /* 0x0000000000007941 */ /* 0x000fea0003800200 */
.L_x_1737:
        /* <DEDUP_REMOVED lines=9> */
.L_x_1741:
[----:B------:R-:W-:Y:S02]  /*20630*/  IMAD.MOV.U32 R104, RZ, RZ, R69 ;  /* 0x000000ffff687224 */ /* 0x000fe400078e0045 */
[----:B------:R-:W-:Y:S02]  /*20640*/  IMAD.MOV.U32 R67, RZ, RZ, R102 ;  /* 0x000000ffff437224 */ /* 0x000fe400078e0066 */
[----:B------:R-:W-:Y:S02]  /*20650*/  IMAD.MOV.U32 R69, RZ, RZ, R66 ;  /* 0x000000ffff457224 */ /* 0x000fe400078e0042 */
[----:B------:R-:W-:-:S07]  /*20660*/  IMAD.MOV.U32 R102, RZ, RZ, R103 ;  /* 0x000000ffff667224 */ /* 0x000fce00078e0067 */
.L_x_1742:
[----:B------:R-:W-:Y:S05]  /*20670*/  BSYNC.RECONVERGENT B0 ;  /* 0x0000000000007941 */ /* 0x000fea0003800200 */
.L_x_1740:
        /* <DEDUP_REMOVED lines=9> */
.L_x_1744:
[----:B------:R-:W-:Y:S02]  /*20710*/  IMAD.MOV.U32 R103, RZ, RZ, R68 ;  /* 0x000000ffff677224 */ /* 0x000fe400078e0044 */
[----:B------:R-:W-:Y:S02]  /*20720*/  IMAD.MOV.U32 R66, RZ, RZ, R101 ;  /* 0x000000ffff427224 */ /* 0x000fe400078e0065 */
[----:B------:R-:W-:Y:S02]  /*20730*/  IMAD.MOV.U32 R68, RZ, RZ, R69 ;  /* 0x000000ffff447224 */ /* 0x000fe400078e0045 */
[----:B------:R-:W-:-:S07]  /*20740*/  IMAD.MOV.U32 R101, RZ, RZ, R102 ;  /* 0x000000ffff657224 */ /* 0x000fce00078e0066 */
.L_x_1745:
[----:B------:R-:W-:Y:S05]  /*20750*/  BSYNC.RECONVERGENT B0 ;  /* 0x0000000000007941 */ /* 0x000fea0003800200 */
.L_x_1743:
        /* <DEDUP_REMOVED lines=9> */
.L_x_1747:
[----:B------:R-:W-:Y:S02]  /*207f0*/  IMAD.MOV.U32 R102, RZ, RZ, R71 ;  /* 0x000000ffff667224 */ /* 0x000fe400078e0047 */
[----:B------:R-:W-:Y:S02]  /*20800*/  IMAD.MOV.U32 R69, RZ, RZ, R100 ;  /* 0x000000ffff457224 */ /* 0x000fe400078e0064 */
[----:B------:R-:W-:Y:S02]  /*20810*/  IMAD.MOV.U32 R71, RZ, RZ, R68 ;  /* 0x000000ffff477224 */ /* 0x000fe400078e0044 */
[----:B------:R-:W-:-:S07]  /*20820*/  IMAD.MOV.U32 R100, RZ, RZ, R101 ;  /* 0x000000ffff647224 */ /* 0x000fce00078e0065 */
.L_x_1748:
[----:B------:R-:W-:Y:S05]  /*20830*/  BSYNC.RECONVERGENT B0 ;  /* 0x0000000000007941 */ /* 0x000fea0003800200 */
.L_x_1746:
        /* <DEDUP_REMOVED lines=9> */
.L_x_1750:
[----:B------:R-:W-:Y:S02]  /*208d0*/  IMAD.MOV.U32 R101, RZ, RZ, R70 ;  /* 0x000000ffff657224 */ /* 0x000fe400078e0046 */
[----:B------:R-:W-:Y:S02]  /*208e0*/  IMAD.MOV.U32 R68, RZ, RZ, R99 ;  /* 0x000000ffff447224 */ /* 0x000fe400078e0063 */
[----:B------:R-:W-:Y:S02]  /*208f0*/  IMAD.MOV.U32 R70, RZ, RZ, R71 ;  /* 0x000000ffff467224 */ /* 0x000fe400078e0047 */
[----:B------:R-:W-:-:S07]  /*20900*/  IMAD.MOV.U32 R99, RZ, RZ, R100 ;  /* 0x000000ffff637224 */ /* 0x000fce00078e0064 */
.L_x_1751:
[----:B------:R-:W-:Y:S05]  /*20910*/  BSYNC.RECONVERGENT B0 ;  /* 0x0000000000007941 */ /* 0x000fea0003800200 */
.L_x_1749:
        /* <DEDUP_REMOVED lines=9> */
.L_x_1753:
[----:B------:R-:W-:Y:S02]  /*209b0*/  IMAD.MOV.U32 R100, RZ, RZ, R73 ;  /* 0x000000ffff647224 */ /* 0x000fe400078e0049 */
[----:B------:R-:W-:Y:S02]  /*209c0*/  IMAD.MOV.U32 R71, RZ, RZ, R96 ;  /* 0x000000ffff477224 */ /* 0x000fe400078e0060 */
[----:B------:R-:W-:Y:S02]  /*209d0*/  IMAD.MOV.U32 R73, RZ, RZ, R70 ;  /* 0x000000ffff497224 */ /* 0x000fe400078e0046 */
[----:B------:R-:W-:-:S07]  /*209e0*/  IMAD.MOV.U32 R96, RZ, RZ, R99 ;  /* 0x000000ffff607224 */ /* 0x000fce00078e0063 */
.L_x_1754:
[----:B------:R-:W-:Y:S05]  /*209f0*/  BSYNC.RECONVERGENT B0 ;  /* 0x0000000000007941 */ /* 0x000fea0003800200 */
.L_x_1752:
        /* <DEDUP_REMOVED lines=9> */
.L_x_1756:
[----:B------:R-:W-:Y:S02]  /*20a90*/  IMAD.MOV.U32 R99, RZ, RZ, R72 ;  /* 0x000000ffff637224 */ /* 0x000fe400078e0048 */
[----:B------:R-:W-:Y:S02]  /*20aa0*/  IMAD.MOV.U32 R70, RZ, RZ, R97 ;  /* 0x000000ffff467224 */ /* 0x000fe400078e0061 */
[----:B------:R-:W-:Y:S02]  /*20ab0*/  IMAD.MOV.U32 R72, RZ, RZ, R73 ;  /* 0x000000ffff487224 */ /* 0x000fe400078e0049 */
[----:B------:R-:W-:-:S07]  /*20ac0*/  IMAD.MOV.U32 R97, RZ, RZ, R96 ;  /* 0x000000ffff617224 */ /* 0x000fce00078e0060 */
.L_x_1757:
[----:B------:R-:W-:Y:S05]  /*20ad0*/  BSYNC.RECONVERGENT B0 ;  /* 0x0000000000007941 */ /* 0x000fea0003800200 */
.L_x_1755:
        /* <DEDUP_REMOVED lines=9> */
.L_x_1759:
[----:B------:R-:W-:Y:S02]  /*20b70*/  IMAD.MOV.U32 R96, RZ, RZ, R75 ;  /* 0x000000ffff607224 */ /* 0x000fe400078e004b */
[----:B------:R-:W-:Y:S02]  /*20b80*/  IMAD.MOV.U32 R73, RZ, RZ, R94 ;  /* 0x000000ffff497224 */ /* 0x000fe400078e005e */
[----:B------:R-:W-:Y:S02]  /*20b90*/  IMAD.MOV.U32 R75, RZ, RZ, R72 ;  /* 0x000000ffff4b7224 */ /* 0x000fe400078e0048 */
[----:B------:R-:W-:-:S07]  /*20ba0*/  IMAD.MOV.U32 R94, RZ, RZ, R97 ;  /* 0x000000ffff5e7224 */ /* 0x000fce00078e0061 */
.L_x_1760:
[----:B------:R-:W-:Y:S05]  /*20bb0*/  BSYNC.RECONVERGENT B0 ;  /* 0x0000000000007941 */ /* 0x000fea0003800200 */
.L_x_1758:
        /* <DEDUP_REMOVED lines=9> */
.L_x_1762:
[----:B------:R-:W-:Y:S02]  /*20c50*/  IMAD.MOV.U32 R97, RZ, RZ, R74 ;  /* 0x000000ffff617224 */ /* 0x000fe400078e004a */
[----:B------:R-:W-:Y:S02]  /*20c60*/  IMAD.MOV.U32 R72, RZ, RZ, R95 ;  /* 0x000000ffff487224 */ /* 0x000fe400078e005f */
[----:B------:R-:W-:Y:S02]  /*20c70*/  IMAD.MOV.U32 R74, RZ, RZ, R75 ;  /* 0x000000ffff4a7224 */ /* 0x000fe400078e004b */
[----:B------:R-:W-:-:S07]  /*20c80*/  IMAD.MOV.U32 R95, RZ, RZ, R94 ;  /* 0x000000ffff5f7224 */ /* 0x000fce00078e005e */
.L_x_1763:
[----:B------:R-:W-:Y:S05]  /*20c90*/  BSYNC.RECONVERGENT B0 ;  /* 0x0000000000007941 */ /* 0x000fea0003800200 */
.L_x_1761:
        /* <DEDUP_REMOVED lines=9> */
.L_x_1765:
[----:B------:R-:W-:Y:S02]  /*20d30*/  IMAD.MOV.U32 R94, RZ, RZ, R77 ;  /* 0x000000ffff5e7224 */ /* 0x000fe400078e004d */
[----:B------:R-:W-:Y:S02]  /*20d40*/  IMAD.MOV.U32 R75, RZ, RZ, R92 ;  /* 0x000000ffff4b7224 */ /* 0x000fe400078e005c */
[----:B------:R-:W-:Y:S02]  /*20d50*/  IMAD.MOV.U32 R77, RZ, RZ, R74 ;  /* 0x000000ffff4d7224 */ /* 0x000fe400078e004a */
[----:B------:R-:W-:-:S07]  /*20d60*/  IMAD.MOV.U32 R92, RZ, RZ, R95 ;  /* 0x000000ffff5c7224 */ /* 0x000fce00078e005f */
.L_x_1766:
[----:B------:R-:W-:Y:S05]  /*20d70*/  BSYNC.RECONVERGENT B0 ;  /* 0x0000000000007941 */ /* 0x000fea0003800200 */
.L_x_1764:
        /* <DEDUP_REMOVED lines=9> */
.L_x_1768:
[----:B------:R-:W-:Y:S02]  /*20e10*/  IMAD.MOV.U32 R95, RZ, RZ, R76 ;  /* 0x000000ffff5f7224 */ /* 0x000fe400078e004c */
[----:B------:R-:W-:Y:S02]  /*20e20*/  IMAD.MOV.U32 R74, RZ, RZ, R93 ;  /* 0x000000ffff4a7224 */ /* 0x000fe400078e005d */
[----:B------:R-:W-:Y:S02]  /*20e30*/  IMAD.MOV.U32 R76, RZ, RZ, R77 ;  /* 0x000000ffff4c7224 */ /* 0x000fe400078e004d */
[----:B------:R-:W-:-:S07]  /*20e40*/  IMAD.MOV.U32 R93, RZ, RZ, R92 ;  /* 0x000000ffff5d7224 */ /* 0x000fce00078e005c */
.L_x_1769:
[----:B------:R-:W-:Y:S05]  /*20e50*/  BSYNC.RECONVERGENT B0 ;  /* 0x0000000000007941 */ /* 0x000fea0003800200 */
.L_x_1767:
        /* <DEDUP_REMOVED lines=9> */
.L_x_1771:
[----:B------:R-:W-:Y:S02]  /*20ef0*/  IMAD.MOV.U32 R92, RZ, RZ, R79 ;  /* 0x000000ffff5c7224 */ /* 0x000fe400078e004f */
[----:B------:R-:W-:Y:S02]  /*20f00*/  IMAD.MOV.U32 R77, RZ, RZ, R90 ;  /* 0x000000ffff4d7224 */ /* 0x000fe400078e005a */
[----:B------:R-:W-:Y:S02]  /*20f10*/  IMAD.MOV.U32 R79, RZ, RZ, R76 ;  /* 0x000000ffff4f7224 */ /* 0x000fe400078e004c */
[----:B------:R-:W-:-:S07]  /*20f20*/  IMAD.MOV.U32 R90, RZ, RZ, R93 ;  /* 0x000000ffff5a7224 */ /* 0x000fce00078e005d */
.L_x_1772:
[----:B------:R-:W-:Y:S05]  /*20f30*/  BSYNC.RECONVERGENT B0 ;  /* 0x0000000000007941 */ /* 0x000fea0003800200 */
.L_x_1770:
        /* <DEDUP_REMOVED lines=9> */
.L_x_1774:
[----:B------:R-:W-:Y:S02]  /*20fd0*/  IMAD.MOV.U32 R93, RZ, RZ, R78 ;  /* 0x000000ffff5d7224 */ /* 0x000fe400078e004e */
[----:B------:R-:W-:Y:S02]  /*20fe0*/  IMAD.MOV.U32 R76, RZ, RZ, R91 ;  /* 0x000000ffff4c7224 */ /* 0x000fe400078e005b */
[----:B------:R-:W-:Y:S02]  /*20ff0*/  IMAD.MOV.U32 R78, RZ, RZ, R79 ;  /* 0x000000ffff4e7224 */ /* 0x000fe400078e004f */
[----:B------:R-:W-:-:S07]  /*21000*/  IMAD.MOV.U32 R91, RZ, RZ, R90 ;  /* 0x000000ffff5b7224 */ /* 0x000fce00078e005a */
.L_x_1775:
[----:B------:R-:W-:Y:S05]  /*21010*/  BSYNC.RECONVERGENT B0 ;  /* 0x0000000000007941 */ /* 0x000fea0003800200 */
.L_x_1773:
        /* <DEDUP_REMOVED lines=9> */
.L_x_1777:
[----:B------:R-:W-:Y:S02]  /*210b0*/  IMAD.MOV.U32 R90, RZ, RZ, R81 ;  /* 0x000000ffff5a7224 */ /* 0x000fe400078e0051 */
[----:B------:R-:W-:Y:S02]  /*210c0*/  IMAD.MOV.U32 R79, RZ, RZ, R88 ;  /* 0x000000ffff4f7224 */ /* 0x000fe400078e0058 */
[----:B------:R-:W-:Y:S02]  /*210d0*/  IMAD.MOV.U32 R81, RZ, RZ, R78 ;  /* 0x000000ffff517224 */ /* 0x000fe400078e004e */
[----:B------:R-:W-:-:S07]  /*210e0*/  IMAD.MOV.U32 R88, RZ, RZ, R91 ;  /* 0x000000ffff587224 */ /* 0x000fce00078e005b */
.L_x_1778:
[----:B------:R-:W-:Y:S05]  /*210f0*/  BSYNC.RECONVERGENT B0 ;  /* 0x0000000000007941 */ /* 0x000fea0003800200 */
.L_x_1776:
        /* <DEDUP_REMOVED lines=9> */
.L_x_1780:
[----:B------:R-:W-:Y:S02]  /*21190*/  IMAD.MOV.U32 R91, RZ, RZ, R80 ;  /* 0x000000ffff5b7224 */ /* 0x000fe400078e0050 */
[----:B------:R-:W-:Y:S02]  /*211a0*/  IMAD.MOV.U32 R78, RZ, RZ, R89 ;  /* 0x000000ffff4e7224 */ /* 0x000fe400078e0059 */
[----:B------:R-:W-:Y:S02]  /*211b0*/  IMAD.MOV.U32 R80, RZ, RZ, R81 ;  /* 0x000000ffff507224 */ /* 0x000fe400078e0051 */
[----:B------:R-:W-:-:S07]  /*211c0*/  IMAD.MOV.U32 R89, RZ, RZ, R88 ;  /* 0x000000ffff597224 */ /* 0x000fce00078e0058 */
.L_x_1781:
[----:B------:R-:W-:Y:S05]  /*211d0*/  BSYNC.RECONVERGENT B0 ;  /* 0x0000000000007941 */ /* 0x000fea0003800200 */
.L_x_1779:
        /* <DEDUP_REMOVED lines=9> */
.L_x_1783:
[----:B------:R-:W-:Y:S02]  /*21270*/  IMAD.MOV.U32 R88, RZ, RZ, R83 ;  /* 0x000000ffff587224 */ /* 0x000fe400078e0053 */
[----:B------:R-:W-:Y:S02]  /*21280*/  IMAD.MOV.U32 R81, RZ, RZ, R86 ;  /* 0x000000ffff517224 */ /* 0x000fe400078e0056 */
[----:B------:R-:W-:Y:S02]  /*21290*/  IMAD.MOV.U32 R83, RZ, RZ, R80 ;  /* 0x000000ffff537224 */ /* 0x000fe400078e0050 */
[----:B------:R-:W-:-:S07]  /*212a0*/  IMAD.MOV.U32 R86, RZ, RZ, R89 ;  /* 0x000000ffff567224 */ /* 0x000fce00078e0059 */
.L_x_1784:
[----:B------:R-:W-:Y:S05]  /*212b0*/  BSYNC.RECONVERGENT B0 ;  /* 0x0000000000007941 */ /* 0x000fea0003800200 */
.L_x_1782:
        /* <DEDUP_REMOVED lines=9> */
.L_x_1786:
[----:B------:R-:W-:Y:S02]  /*21350*/  IMAD.MOV.U32 R89, RZ, RZ, R82 ;  /* 0x000000ffff597224 */ /* 0x000fe400078e0052 */
[----:B------:R-:W-:Y:S02]  /*21360*/  IMAD.MOV.U32 R80, RZ, RZ, R87 ;  /* 0x000000ffff507224 */ /* 0x000fe400078e0057 */
[----:B------:R-:W-:Y:S02]  /*21370*/  IMAD.MOV.U32 R82, RZ, RZ, R83 ;  /* 0x000000ffff527224 */ /* 0x000fe400078e0053 */
[----:B------:R-:W-:-:S07]  /*21380*/  IMAD.MOV.U32 R87, RZ, RZ, R86 ;  /* 0x000000ffff577224 */ /* 0x000fce00078e0056 */
.L_x_1787:
[----:B------:R-:W-:Y:S05]  /*21390*/  BSYNC.RECONVERGENT B0 ;  /* 0x0000000000007941 */ /* 0x000fea0003800200 */
.L_x_1785:
        /* <DEDUP_REMOVED lines=9> */
.L_x_1789:
[----:B------:R-:W-:Y:S02]  /*21430*/  IMAD.MOV.U32 R86, RZ, RZ, R85 ;  /* 0x000000ffff567224 */ /* 0x000fe400078e0055 */
[----:B------:R-:W-:Y:S02]  /*21440*/  IMAD.MOV.U32 R83, RZ, RZ, R84 ;  /* 0x000000ffff537224 */ /* 0x000fe400078e0054 */
[----:B------:R-:W-:Y:S02]  /*21450*/  IMAD.MOV.U32 R85, RZ, RZ, R82 ;  /* 0x000000ffff557224 */ /* 0x000fe400078e0052 */
[----:B------:R-:W-:-:S07]  /*21460*/  IMAD.MOV.U32 R84, RZ, RZ, R87 ;  /* 0x000000ffff547224 */ /* 0x000fce00078e0057 */
.L_x_1790:
[----:B------:R-:W-:Y:S05]  /*21470*/  BSYNC.RECONVERGENT B0 ;  /* 0x0000000000007941 */ /* 0x000fea0003800200 */
.L_x_1788:
        /* <DEDUP_REMOVED lines=9> */
.L_x_1792:
[----:B------:R-:W-:Y:S02]  /*21510*/  IMAD.MOV.U32 R87, RZ, RZ, R34 ;  /* 0x000000ffff577224 */ /* 0x000fe400078e0022 */
[----:B------:R-:W-:Y:S02]  /*21520*/  IMAD.MOV.U32 R82, RZ, RZ, R35 ;  /* 0x000000ffff527224 */ /* 0x000fe400078e0023 */
[----:B------:R-:W-:Y:S02]  /*21530*/  IMAD.MOV.U32 R34, RZ, RZ, R85 ;  /* 0x000000ffff227224 */ /* 0x000fe400078e0055 */
[----:B------:R-:W-:-:S07]  /*21540*/  IMAD.MOV.U32 R35, RZ, RZ, R84 ;  /* 0x000000ffff237224 */ /* 0x000fce00078e0054 */
.L_x_1793:
[----:B------:R-:W-:Y:S05]  /*21550*/  BSYNC.RECONVERGENT B0 ;  /* 0x0000000000007941 */ /* 0x000fea0003800200 */
.L_x_1791:
        /* <DEDUP_REMOVED lines=9> */
.L_x_1795:
[----:B------:R-:W-:Y:S02]  /*215f0*/  IMAD.MOV.U32 R84, RZ, RZ, R33 ;  /* 0x000000ffff547224 */ /* 0x000fe400078e0021 */
[----:B------:R-:W-:Y:S02]  /*21600*/  IMAD.MOV.U32 R85, RZ, RZ, R32 ;  /* 0x000000ffff557224 */ /* 0x000fe400078e0020 */
[----:B------:R-:W-:Y:S02]  /*21610*/  IMAD.MOV.U32 R33, RZ, RZ, R34 ;  /* 0x000000ffff217224 */ /* 0x000fe400078e0022 */
[----:B------:R-:W-:-:S07]  /*21620*/  IMAD.MOV.U32 R32, RZ, RZ, R35 ;  /* 0x000000ffff207224 */ /* 0x000fce00078e0023 */
.L_x_1796:
[----:B------:R-:W-:Y:S05]  /*21630*/  BSYNC.RECONVERGENT B0 ;  /* 0x0000000000007941 */ /* 0x000fea0003800200 */
.L_x_1794:
        /* <DEDUP_REMOVED lines=9> */
.L_x_1798:
[----:B------:R-:W-:Y:S02]  /*216d0*/  IMAD.MOV.U32 R35, RZ, RZ, R30 ;  /* 0x000000ffff237224 */ /* 0x000fe400078e001e */
[----:B------:R-:W-:Y:S02]  /*216e0*/  IMAD.MOV.U32 R34, RZ, RZ, R31 ;  /* 0x000000ffff227224 */ /* 0x000fe400078e001f */
[----:B------:R-:W-:Y:S02]  /*216f0*/  IMAD.MOV.U32 R30, RZ, RZ, R33 ;  /* 0x000000ffff1e7224 */ /* 0x000fe400078e0021 */
[----:B------:R-:W-:-:S07]  /*21700*/  IMAD.MOV.U32 R31, RZ, RZ, R32 ;  /* 0x000000ffff1f7224 */ /* 0x000fce00078e0020 */
.L_x_1799:
[----:B------:R-:W-:Y:S05]  /*21710*/  BSYNC.RECONVERGENT B0 ;  /* 0x0000000000007941 */ /* 0x000fea0003800200 */
.L_x_1797:
        /* <DEDUP_REMOVED lines=9> */
.L_x_1801:
[----:B------:R-:W-:Y:S02]  /*217b0*/  IMAD.MOV.U32 R32, RZ, RZ, R29 ;  /* 0x000000ffff207224 */ /* 0x000fe400078e001d */
[----:B------:R-:W-:Y:S02]  /*217c0*/  IMAD.MOV.U32 R33, RZ, RZ, R28 ;  /* 0x000000ffff217224 */ /* 0x000fe400078e001c */
[----:B------:R-:W-:Y:S02]  /*217d0*/  IMAD.MOV.U32 R29, RZ, RZ, R30 ;  /* 0x000000ffff1d7224 */ /* 0x000fe400078e001e */
[----:B------:R-:W-:-:S07]  /*217e0*/  IMAD.MOV.U32 R28, RZ, RZ, R31 ;  /* 0x000000ffff1c7224 */ /* 0x000fce00078e001f */
.L_x_1802:
[----:B------:R-:W-:Y:S05]  /*217f0*/  BSYNC.RECONVERGENT B0 ;  /* 0x0000000000007941 */ /* 0x000fea0003800200 */
.L_x_1800:
        /* <DEDUP_REMOVED lines=9> */
.L_x_1804:
[----:B------:R-:W-:Y:S02]  /*21890*/  IMAD.MOV.U32 R31, RZ, RZ, R26 ;  /* 0x000000ffff1f7224 */ /* 0x000fe400078e001a */
[----:B------:R-:W-:Y:S02]  /*218a0*/  IMAD.MOV.U32 R30, RZ, RZ, R27 ;  /* 0x000000ffff1e7224 */ /* 0x000fe400078e001b */
[----:B------:R-:W-:Y:S02]  /*218b0*/  IMAD.MOV.U32 R26, RZ, RZ, R29 ;  /* 0x000000ffff1a7224 */ /* 0x000fe400078e001d */
[----:B------:R-:W-:-:S07]  /*218c0*/  IMAD.MOV.U32 R27, RZ, RZ, R28 ;  /* 0x000000ffff1b7224 */ /* 0x000fce00078e001c */
.L_x_1805:
[----:B------:R-:W-:Y:S05]  /*218d0*/  BSYNC.RECONVERGENT B0 ;  /* 0x0000000000007941 */ /* 0x000fea0003800200 */
.L_x_1803:
        /* <DEDUP_REMOVED lines=9> */
.L_x_1807:
[----:B------:R-:W-:Y:S02]  /*21970*/  IMAD.MOV.U32 R28, RZ, RZ, R25 ;  /* 0x000000ffff1c7224 */ /* 0x000fe400078e0019 */
[----:B------:R-:W-:Y:S02]  /*21980*/  IMAD.MOV.U32 R29, RZ, RZ, R24 ;  /* 0x000000ffff1d7224 */ /* 0x000fe400078e0018 */
[----:B------:R-:W-:Y:S02]  /*21990*/  IMAD.MOV.U32 R25, RZ, RZ, R26 ;  /* 0x000000ffff197224 */ /* 0x000fe400078e001a */
[----:B------:R-:W-:-:S07]  /*219a0*/  IMAD.MOV.U32 R24, RZ, RZ, R27 ;  /* 0x000000ffff187224 */ /* 0x000fce00078e001b */
.L_x_1808:
[----:B------:R-:W-:Y:S05]  /*219b0*/  BSYNC.RECONVERGENT B0 ;  /* 0x0000000000007941 */ /* 0x000fea0003800200 */
.L_x_1806:
        /* <DEDUP_REMOVED lines=9> */
.L_x_1810:
[----:B------:R-:W-:Y:S02]  /*21a50*/  IMAD.MOV.U32 R27, RZ, RZ, R22 ;  /* 0x000000ffff1b7224 */ /* 0x000fe400078e0016 */
[----:B------:R-:W-:Y:S02]  /*21a60*/  IMAD.MOV.U32 R26, RZ, RZ, R23 ;  /* 0x000000ffff1a7224 */ /* 0x000fe400078e0017 */
[----:B------:R-:W-:Y:S02]  /*21a70*/  IMAD.MOV.U32 R22, RZ, RZ, R25 ;  /* 0x000000ffff167224 */ /* 0x000fe400078e0019 */
[----:B------:R-:W-:-:S07]  /*21a80*/  IMAD.MOV.U32 R23, RZ, RZ, R24 ;  /* 0x000000ffff177224 */ /* 0x000fce00078e0018 */
.L_x_1811:
[----:B------:R-:W-:Y:S05]  /*21a90*/  BSYNC.RECONVERGENT B0 ;  /* 0x0000000000007941 */ /* 0x000fea0003800200 */
.L_x_1809:
        /* <DEDUP_REMOVED lines=9> */
.L_x_1813:
[----:B------:R-:W-:Y:S02]  /*21b30*/  IMAD.MOV.U32 R24, RZ, RZ, R21 ;  /* 0x000000ffff187224 */ /* 0x000fe400078e0015 */
[----:B------:R-:W-:Y:S02]  /*21b40*/  IMAD.MOV.U32 R25, RZ, RZ, R20 ;  /* 0x000000ffff197224 */ /* 0x000fe400078e0014 */
[----:B------:R-:W-:Y:S02]  /*21b50*/  IMAD.MOV.U32 R21, RZ, RZ, R22 ;  /* 0x000000ffff157224 */ /* 0x000fe400078e0016 */
[----:B------:R-:W-:-:S07]  /*21b60*/  IMAD.MOV.U32 R20, RZ, RZ, R23 ;  /* 0x000000ffff147224 */ /* 0x000fce00078e0017 */
.L_x_1814:
[----:B------:R-:W-:Y:S05]  /*21b70*/  BSYNC.RECONVERGENT B0 ;  /* 0x0000000000007941 */ /* 0x000fea0003800200 */
.L_x_1812:
        /* <DEDUP_REMOVED lines=9> */
.L_x_1816:
[----:B------:R-:W-:Y:S02]  /*21c10*/  IMAD.MOV.U32 R23, RZ, RZ, R18 ;  /* 0x000000ffff177224 */ /* 0x000fe400078e0012 */
[----:B------:R-:W-:Y:S02]  /*21c20*/  IMAD.MOV.U32 R22, RZ, RZ, R19 ;  /* 0x000000ffff167224 */ /* 0x000fe400078e0013 */
[----:B------:R-:W-:Y:S02]  /*21c30*/  IMAD.MOV.U32 R18, RZ, RZ, R21 ;  /* 0x000000ffff127224 */ /* 0x000fe400078e0015 */
[----:B------:R-:W-:-:S07]  /*21c40*/  IMAD.MOV.U32 R19, RZ, RZ, R20 ;  /* 0x000000ffff137224 */ /* 0x000fce00078e0014 */
.L_x_1817:
[----:B------:R-:W-:Y:S05]  /*21c50*/  BSYNC.RECONVERGENT B0 ;  /* 0x0000000000007941 */ /* 0x000fea0003800200 */
.L_x_1815:
        /* <DEDUP_REMOVED lines=9> */
.L_x_1819:
[----:B------:R-:W-:Y:S02]  /*21cf0*/  IMAD.MOV.U32 R20, RZ, RZ, R17 ;  /* 0x000000ffff147224 */ /* 0x000fe400078e0011 */
[----:B------:R-:W-:Y:S02]  /*21d00*/  IMAD.MOV.U32 R21, RZ, RZ, R16 ;  /* 0x000000ffff157224 */ /* 0x000fe400078e0010 */
[----:B------:R-:W-:Y:S02]  /*21d10*/  IMAD.MOV.U32 R17, RZ, RZ, R18 ;  /* 0x000000ffff117224 */ /* 0x000fe400078e0012 */
[----:B------:R-:W-:-:S07]  /*21d20*/  IMAD.MOV.U32 R16, RZ, RZ, R19 ;  /* 0x000000ffff107224 */ /* 0x000fce00078e0013 */
.L_x_1820:
[----:B------:R-:W-:Y:S05]  /*21d30*/  BSYNC.RECONVERGENT B0 ;  /* 0x0000000000007941 */ /* 0x000fea0003800200 */
.L_x_1818:
        /* <DEDUP_REMOVED lines=9> */
.L_x_1822:
[----:B------:R-:W-:Y:S02]  /*21dd0*/  IMAD.MOV.U32 R19, RZ, RZ, R14 ;  /* 0x000000ffff137224 */ /* 0x000fe400078e000e */
[----:B------:R-:W-:Y:S02]  /*21de0*/  IMAD.MOV.U32 R18, RZ, RZ, R15 ;  /* 0x000000ffff127224 */ /* 0x000fe400078e000f */
[----:B------:R-:W-:Y:S02]  /*21df0*/  IMAD.MOV.U32 R14, RZ, RZ, R17 ;  /* 0x000000ffff0e7224 */ /* 0x000fe400078e0011 */
[----:B------:R-:W-:-:S07]  /*21e00*/  IMAD.MOV.U32 R15, RZ, RZ, R16 ;  /* 0x000000ffff0f7224 */ /* 0x000fce00078e0010 */
.L_x_1823:
[----:B------:R-:W-:Y:S05]  /*21e10*/  BSYNC.RECONVERGENT B0 ;  /* 0x0000000000007941 */ /* 0x000fea0003800200 */
.L_x_1821:
        /* <DEDUP_REMOVED lines=9> */
.L_x_1825:
[----:B------:R-:W-:Y:S02]  /*21eb0*/  IMAD.MOV.U32 R16, RZ, RZ, R13 ;  /* 0x000000ffff107224 */ /* 0x000fe400078e000d */
[----:B------:R-:W-:Y:S02]  /*21ec0*/  IMAD.MOV.U32 R17, RZ, RZ, R0 ;  /* 0x000000ffff117224 */ /* 0x000fe400078e0000 */
[----:B------:R-:W-:Y:S02]  /*21ed0*/  IMAD.MOV.U32 R13, RZ, RZ, R14 ;  /* 0x000000ffff0d7224 */ /* 0x000fe400078e000e */
[----:B------:R-:W-:-:S07]  /*21ee0*/  IMAD.MOV.U32 R0, RZ, RZ, R15 ;  /* 0x000000ffff007224 */ /* 0x000fce00078e000f */
.L_x_1826:
[----:B------:R-:W-:Y:S05]  /*21ef0*/  BSYNC.RECONVERGENT B0 ;  /* 0x0000000000007941 */ /* 0x000fea0003800200 */
.L_x_1824:
        /* <DEDUP_REMOVED lines=9> */
.L_x_1828:
[----:B------:R-:W-:Y:S02]  /*21f90*/  IMAD.MOV.U32 R15, RZ, RZ, R12 ;  /* 0x000000ffff0f7224 */ /* 0x000fe400078e000c */
[----:B------:R-:W-:Y:S02]  /*21fa0*/  IMAD.MOV.U32 R14, RZ, RZ, R11 ;  /* 0x000000ffff0e7224 */ /* 0x000fe400078e000b */
[----:B------:R-:W-:Y:S02]  /*21fb0*/  IMAD.MOV.U32 R12, RZ, RZ, R13 ;  /* 0x000000ffff0c7224 */ /* 0x000fe400078e000d */
[----:B------:R-:W-:-:S07]  /*21fc0*/  IMAD.MOV.U32 R11, RZ, RZ, R0 ;  /* 0x000000ffff0b7224 */ /* 0x000fce00078e0000 */
.L_x_1829:
[----:B------:R-:W-:Y:S05]  /*21fd0*/  BSYNC.RECONVERGENT B0 ;  /* 0x0000000000007941 */ /* 0x000fea0003800200 */
.L_x_1827:
        /* <DEDUP_REMOVED lines=9> */
.L_x_1831:
[----:B------:R-:W-:Y:S02]  /*22070*/  IMAD.MOV.U32 R0, RZ, RZ, R9 ;  /* 0x000000ffff007224 */ /* 0x000fe400078e0009 */
[----:B------:R-:W-:Y:S02]  /*22080*/  IMAD.MOV.U32 R13, RZ, RZ, R10 ;  /* 0x000000ffff0d7224 */ /* 0x000fe400078e000a */
[----:B------:R-:W-:Y:S02]  /*22090*/  IMAD.MOV.U32 R9, RZ, RZ, R12 ;  /* 0x000000ffff097224 */ /* 0x000fe400078e000c */
[----:B------:R-:W-:-:S07]  /*220a0*/  IMAD.MOV.U32 R10, RZ, RZ, R11 ;  /* 0x000000ffff0a7224 */ /* 0x000fce00078e000b */
.L_x_1832:
[----:B------:R-:W-:Y:S05]  /*220b0*/  BSYNC.RECONVERGENT B0 ;  /* 0x0000000000007941 */ /* 0x000fea0003800200 */
.L_x_1830:
        /* <DEDUP_REMOVED lines=9> */
.L_x_1834:
[----:B------:R-:W-:Y:S02]  /*22150*/  IMAD.MOV.U32 R11, RZ, RZ, R8 ;  /* 0x000000ffff0b7224 */ /* 0x000fe400078e0008 */
[----:B------:R-:W-:Y:S02]  /*22160*/  IMAD.MOV.U32 R12, RZ, RZ, R7 ;  /* 0x000000ffff0c7224 */ /* 0x000fe400078e0007 */
[----:B------:R-:W-:Y:S02]  /*22170*/  IMAD.MOV.U32 R8, RZ, RZ, R9 ;  /* 0x000000ffff087224 */ /* 0x000fe400078e0009 */
[----:B------:R-:W-:-:S07]  /*22180*/  IMAD.MOV.U32 R7, RZ, RZ, R10 ;  /* 0x000000ffff077224 */ /* 0x000fce00078e000a */
.L_x_1835:
[----:B------:R-:W-:Y:S05]  /*22190*/  BSYNC.RECONVERGENT B0 ;  /* 0x0000000000007941 */ /* 0x000fea0003800200 */
.L_x_1833:
        /* <DEDUP_REMOVED lines=9> */
.L_x_1837:
[----:B------:R-:W-:Y:S02]  /*22230*/  IMAD.MOV.U32 R10, RZ, RZ, R135 ;  /* 0x000000ffff0a7224 */ /* 0x000fe400078e0087 */
[----:B------:R-:W-:Y:S02]  /*22240*/  IMAD.MOV.U32 R9, RZ, RZ, R134 ;  /* 0x000000ffff097224 */ /* 0x000fe400078e0086 */
[----:B------:R-:W-:Y:S02]  /*22250*/  IMAD.MOV.U32 R135, RZ, RZ, R8 ;  /* 0x000000ffff877224 */ /* 0x000fe400078e0008 */
[----:B------:R-:W-:-:S07]  /*22260*/  IMAD.MOV.U32 R134, RZ, RZ, R7 ;  /* 0x000000ffff867224 */ /* 0x000fce00078e0007 */
.L_x_1838:
[----:B------:R-:W-:Y:S05]  /*22270*/  BSYNC.RECONVERGENT B0 ;  /* 0x0000000000007941 */ /* 0x000fea0003800200 */
.L_x_1836:
        /* <DEDUP_REMOVED lines=9> */
.L_x_1840:
[----:B------:R-:W-:Y:S02]  /*22310*/  IMAD.MOV.U32 R7, RZ, RZ, R36 ;  /* 0x000000ffff077224 */ /* 0x000fe400078e0024 */
[----:B------:R-:W-:Y:S02]  /*22320*/  IMAD.MOV.U32 R8, RZ, RZ, R133 ;  /* 0x000000ffff087224 */ /* 0x000fe400078e0085 */
[----:B------:R-:W-:Y:S02]  /*22330*/  IMAD.MOV.U32 R36, RZ, RZ, R135 ;  /* 0x000000ffff247224 */ /* 0x000fe400078e0087 */
[----:B------:R-:W-:-:S07]  /*22340*/  IMAD.MOV.U32 R133, RZ, RZ, R134 ;  /* 0x000000ffff857224 */ /* 0x000fce00078e0086 */
.L_x_1841:
[----:B------:R-:W-:Y:S05]  /*22350*/  BSYNC.RECONVERGENT B0 ;  /* 0x0000000000007941 */ /* 0x000fea0003800200 */
.L_x_1839:
        /* <DEDUP_REMOVED lines=9> */
.L_x_1843:
[----:B------:R-:W-:Y:S02]  /*223f0*/  IMAD.MOV.U32 R134, RZ, RZ, R39 ;  /* 0x000000ffff867224 */ /* 0x000fe400078e0027 */
[----:B------:R-:W-:Y:S02]  /*22400*/  IMAD.MOV.U32 R135, RZ, RZ, R132 ;  /* 0x000000ffff877224 */ /* 0x000fe400078e0084 */
[----:B------:R-:W-:Y:S02]  /*22410*/  IMAD.MOV.U32 R39, RZ, RZ, R36 ;  /* 0x000000ffff277224 */ /* 0x000fe400078e0024 */
[----:B------:R-:W-:-:S07]  /*22420*/  IMAD.MOV.U32 R132, RZ, RZ, R133 ;  /* 0x000000ffff847224 */ /* 0x000fce00078e0085 */
.L_x_1844:
[----:B------:R-:W-:Y:S05]  /*22430*/  BSYNC.RECONVERGENT B0 ;  /* 0x0000000000007941 */ /* 0x000fea0003800200 */
.L_x_1842:
        /* <DEDUP_REMOVED lines=9> */
.L_x_1846:
[----:B------:R-:W-:Y:S02]  /*224d0*/  IMAD.MOV.U32 R133, RZ, RZ, R38 ;  /* 0x000000ffff857224 */ /* 0x000fe400078e0026 */
[----:B------:R-:W-:Y:S02]  /*224e0*/  IMAD.MOV.U32 R36, RZ, RZ, R131 ;  /* 0x000000ffff247224 */ /* 0x000fe400078e0083 */
[----:B------:R-:W-:Y:S02]  /*224f0*/  IMAD.MOV.U32 R38, RZ, RZ, R39 ;  /* 0x000000ffff267224 */ /* 0x000fe400078e0027 */
[----:B------:R-:W-:-:S07]  /*22500*/  IMAD.MOV.U32 R131, RZ, RZ, R132 ;  /* 0x000000ffff837224 */ /* 0x000fce00078e0084 */
.L_x_1847:
[----:B------:R-:W-:Y:S05]  /*22510*/  BSYNC.RECONVERGENT B0 ;  /* 0x0000000000007941 */ /* 0x000fea0003800200 */
.L_x_1845:
        /* <DEDUP_REMOVED lines=9> */
.L_x_1849:
[----:B------:R-:W-:Y:S02]  /*225b0*/  IMAD.MOV.U32 R132, RZ, RZ, R41 ;  /* 0x000000ffff847224 */ /* 0x000fe400078e0029 */
[----:B------:R-:W-:Y:S02]  /*225c0*/  IMAD.MOV.U32 R39, RZ, RZ, R130 ;  /* 0x000000ffff277224 */ /* 0x000fe400078e0082 */
[----:B------:R-:W-:Y:S02]  /*225d0*/  IMAD.MOV.U32 R41, RZ, RZ, R38 ;  /* 0x000000ffff297224 */ /* 0x000fe400078e0026 */
[----:B------:R-:W-:-:S07]  /*225e0*/  IMAD.MOV.U32 R130, RZ, RZ, R131 ;  /* 0x000000ffff827224 */ /* 0x000fce00078e0083 */
.L_x_1850:
[----:B------:R-:W-:Y:S05]  /*225f0*/  BSYNC.RECONVERGENT B0 ;  /* 0x0000000000007941 */ /* 0x000fea0003800200 */
.L_x_1848:
        /* <DEDUP_REMOVED lines=9> */
.L_x_1852:
[----:B------:R-:W-:Y:S02]  /*22690*/  IMAD.MOV.U32 R131, RZ, RZ, R40 ;  /* 0x000000ffff837224 */ /* 0x000fe400078e0028 */
[----:B------:R-:W-:Y:S02]  /*226a0*/  IMAD.MOV.U32 R38, RZ, RZ, R129 ;  /* 0x000000ffff267224 */ /* 0x000fe400078e0081 */
[----:B------:R-:W-:Y:S02]  /*226b0*/  IMAD.MOV.U32 R40, RZ, RZ, R41 ;  /* 0x000000ffff287224 */ /* 0x000fe400078e0029 */
[----:B------:R-:W-:-:S07]  /*226c0*/  IMAD.MOV.U32 R129, RZ, RZ, R130 ;  /* 0x000000ffff817224 */ /* 0x000fce00078e0082 */
.L_x_1853:
[----:B------:R-:W-:Y:S05]  /*226d0*/  BSYNC.RECONVERGENT B0 ;  /* 0x0000000000007941 */ /* 0x000fea0003800200 */
.L_x_1851:
        /* <DEDUP_REMOVED lines=9> */
.L_x_1855:
[----:B------:R-:W-:Y:S02]  /*22770*/  IMAD.MOV.U32 R130, RZ, RZ, R43 ;  /* 0x000000ffff827224 */ /* 0x000fe400078e002b */
[----:B------:R-:W-:Y:S02]  /*22780*/  IMAD.MOV.U32 R41, RZ, RZ, R128 ;  /* 0x000000ffff297224 */ /* 0x000fe400078e0080 */
[----:B------:R-:W-:Y:S02]  /*22790*/  IMAD.MOV.U32 R43, RZ, RZ, R40 ;  /* 0x000000ffff2b7224 */ /* 0x000fe400078e0028 */
[----:B------:R-:W-:-:S07]  /*227a0*/  IMAD.MOV.U32 R128, RZ, RZ, R129 ;  /* 0x000000ffff807224 */ /* 0x000fce00078e0081 */
.L_x_1856:
[----:B------:R-:W-:Y:S05]  /*227b0*/  BSYNC.RECONVERGENT B0 ;  /* 0x0000000000007941 */ /* 0x000fea0003800200 */
.L_x_1854:
        /* <DEDUP_REMOVED lines=9> */
.L_x_1858:
[----:B------:R-:W-:Y:S02]  /*22850*/  IMAD.MOV.U32 R129, RZ, RZ, R42 ;  /* 0x000000ffff817224 */ /* 0x000fe400078e002a */
[----:B------:R-:W-:Y:S02]  /*22860*/  IMAD.MOV.U32 R40, RZ, RZ, R127 ;  /* 0x000000ffff287224 */ /* 0x000fe400078e007f */
[----:B------:R-:W-:Y:S02]  /*22870*/  IMAD.MOV.U32 R42, RZ, RZ, R43 ;  /* 0x000000ffff2a7224 */ /* 0x000fe400078e002b */
[----:B------:R-:W-:-:S07]  /*22880*/  IMAD.MOV.U32 R127, RZ, RZ, R128 ;  /* 0x000000ffff7f7224 */ /* 0x000fce00078e0080 */
.L_x_1859:
[----:B------:R-:W-:Y:S05]  /*22890*/  BSYNC.RECONVERGENT B0 ;  /* 0x0000000000007941 */ /* 0x000fea0003800200 */
.L_x_1857:
        /* <DEDUP_REMOVED lines=9> */
.L_x_1861:
[----:B------:R-:W-:Y:S02]  /*22930*/  IMAD.MOV.U32 R128, RZ, RZ, R45 ;  /* 0x000000ffff807224 */ /* 0x000fe400078e002d */
[----:B------:R-:W-:Y:S02]  /*22940*/  IMAD.MOV.U32 R43, RZ, RZ, R126 ;  /* 0x000000ffff2b7224 */ /* 0x000fe400078e007e */
[----:B------:R-:W-:Y:S02]  /*22950*/  IMAD.MOV.U32 R45, RZ, RZ, R42 ;  /* 0x000000ffff2d7224 */ /* 0x000fe400078e002a */
[----:B------:R-:W-:-:S07]  /*22960*/  IMAD.MOV.U32 R126, RZ, RZ, R127 ;  /* 0x000000ffff7e7224 */ /* 0x000fce00078e007f */
.L_x_1862:
[----:B------:R-:W-:Y:S05]  /*22970*/  BSYNC.RECONVERGENT B0 ;  /* 0x0000000000007941 */ /* 0x000fea0003800200 */
.L_x_1860:
        /* <DEDUP_REMOVED lines=9> */
.L_x_1864:
[----:B------:R-:W-:Y:S02]  /*22a10*/  IMAD.MOV.U32 R127, RZ, RZ, R44 ;  /* 0x000000ffff7f7224 */ /* 0x000fe400078e002c */
[----:B------:R-:W-:Y:S02]  /*22a20*/  IMAD.MOV.U32 R42, RZ, RZ, R125 ;  /* 0x000000ffff2a7224 */ /* 0x000fe400078e007d */
[----:B------:R-:W-:Y:S02]  /*22a30*/  IMAD.MOV.U32 R44, RZ, RZ, R45 ;  /* 0x000000ffff2c7224 */ /* 0x000fe400078e002d */
[----:B------:R-:W-:-:S07]  /*22a40*/  IMAD.MOV.U32 R125, RZ, RZ, R126 ;  /* 0x000000ffff7d7224 */ /* 0x000fce00078e007e */
.L_x_1865:
[----:B------:R-:W-:Y:S05]  /*22a50*/  BSYNC.RECONVERGENT B0 ;  /* 0x0000000000007941 */ /* 0x000fea0003800200 */
.L_x_1863:
        /* <DEDUP_REMOVED lines=9> */
.L_x_1867:
[----:B------:R-:W-:Y:S02]  /*22af0*/  IMAD.MOV.U32 R126, RZ, RZ, R47 ;  /* 0x000000ffff7e7224 */ /* 0x000fe400078e002f */
[----:B------:R-:W-:Y:S02]  /*22b00*/  IMAD.MOV.U32 R45, RZ, RZ, R124 ;  /* 0x000000ffff2d7224 */ /* 0x000fe400078e007c */
[----:B------:R-:W-:Y:S02]  /*22b10*/  IMAD.MOV.U32 R47, RZ, RZ, R44 ;  /* 0x000000ffff2f7224 */ /* 0x000fe400078e002c */
[----:B------:R-:W-:-:S07]  /*22b20*/  IMAD.MOV.U32 R124, RZ, RZ, R125 ;  /* 0x000000ffff7c7224 */ /* 0x000fce00078e007d */
.L_x_1868:
[----:B------:R-:W-:Y:S05]  /*22b30*/  BSYNC.RECONVERGENT B0 ;  /* 0x0000000000007941 */ /* 0x000fea0003800200 */
.L_x_1866:
        /* <DEDUP_REMOVED lines=9> */
.L_x_1870:
[----:B------:R-:W-:Y:S02]  /*22bd0*/  IMAD.MOV.U32 R125, RZ, RZ, R46 ;  /* 0x000000ffff7d7224 */ /* 0x000fe400078e002e */
[----:B------:R-:W-:Y:S02]  /*22be0*/  IMAD.MOV.U32 R44, RZ, RZ, R123 ;  /* 0x000000ffff2c7224 */ /* 0x000fe400078e007b */
[----:B------:R-:W-:Y:S02]  /*22bf0*/  IMAD.MOV.U32 R46, RZ, RZ, R47 ;  /* 0x000000ffff2e7224 */ /* 0x000fe400078e002f */
[----:B------:R-:W-:-:S07]  /*22c00*/  IMAD.MOV.U32 R123, RZ, RZ, R124 ;  /* 0x000000ffff7b7224 */ /* 0x000fce00078e007c */
.L_x_1871:
[----:B------:R-:W-:Y:S05]  /*22c10*/  BSYNC.RECONVERGENT B0 ;  /* 0x0000000000007941 */ /* 0x000fea0003800200 */
.L_x_1869:
        /* <DEDUP_REMOVED lines=9> */
.L_x_1873:
[----:B------:R-:W-:Y:S02]  /*22cb0*/  IMAD.MOV.U32 R124, RZ, RZ, R49 ;  /* 0x000000ffff7c7224 */ /* 0x000fe400078e0031 */
[----:B------:R-:W-:Y:S02]  /*22cc0*/  IMAD.MOV.U32 R47, RZ, RZ, R122 ;  /* 0x000000ffff2f7224 */ /* 0x000fe400078e007a */
[----:B------:R-:W-:Y:S02]  /*22cd0*/  IMAD.MOV.U32 R49, RZ, RZ, R46 ;  /* 0x000000ffff317224 */ /* 0x000fe400078e002e */
[----:B------:R-:W-:-:S07]  /*22ce0*/  IMAD.MOV.U32 R122, RZ, RZ, R123 ;  /* 0x000000ffff7a7224 */ /* 0x000fce00078e007b */
.L_x_1874:
[----:B------:R-:W-:Y:S05]  /*22cf0*/  BSYNC.RECONVERGENT B0 ;  /* 0x0000000000007941 */ /* 0x000fea0003800200 */
.L_x_1872:
        /* <DEDUP_REMOVED lines=9> */
.L_x_1876:
[----:B------:R-:W-:Y:S02]  /*22d90*/  IMAD.MOV.U32 R123, RZ, RZ, R48 ;  /* 0x000000ffff7b7224 */ /* 0x000fe400078e0030 */
[----:B------:R-:W-:Y:S02]  /*22da0*/  IMAD.MOV.U32 R46, RZ, RZ, R121 ;  /* 0x000000ffff2e7224 */ /* 0x000fe400078e0079 */
[----:B------:R-:W-:Y:S02]  /*22db0*/  IMAD.MOV.U32 R48, RZ, RZ, R49 ;  /* 0x000000ffff307224 */ /* 0x000fe400078e0031 */
[----:B------:R-:W-:-:S07]  /*22dc0*/  IMAD.MOV.U32 R121, RZ, RZ, R122 ;  /* 0x000000ffff797224 */ /* 0x000fce00078e007a */
.L_x_1877:
[----:B------:R-:W-:Y:S05]  /*22dd0*/  BSYNC.RECONVERGENT B0 ;  /* 0x0000000000007941 */ /* 0x000fea0003800200 */
.L_x_1875:
        /* <DEDUP_REMOVED lines=9> */
.L_x_1879:
[----:B------:R-:W-:Y:S02]  /*22e70*/  IMAD.MOV.U32 R122, RZ, RZ, R51 ;  /* 0x000000ffff7a7224 */ /* 0x000fe400078e0033 */
[----:B------:R-:W-:Y:S02]  /*22e80*/  IMAD.MOV.U32 R49, RZ, RZ, R120 ;  /* 0x000000ffff317224 */ /* 0x000fe400078e0078 */
[----:B------:R-:W-:Y:S02]  /*22e90*/  IMAD.MOV.U32 R51, RZ, RZ, R48 ;  /* 0x000000ffff337224 */ /* 0x000fe400078e0030 */
[----:B------:R-:W-:-:S07]  /*22ea0*/  IMAD.MOV.U32 R120, RZ, RZ, R121 ;  /* 0x000000ffff787224 */ /* 0x000fce00078e0079 */
.L_x_1880:
[----:B------:R-:W-:Y:S05]  /*22eb0*/  BSYNC.RECONVERGENT B0 ;  /* 0x0000000000007941 */ /* 0x000fea0003800200 */
.L_x_1878:
        /* <DEDUP_REMOVED lines=9> */
.L_x_1882:
[----:B------:R-:W-:Y:S02]  /*22f50*/  IMAD.MOV.U32 R121, RZ, RZ, R50 ;  /* 0x000000ffff797224 */ /* 0x000fe400078e0032 */
[----:B------:R-:W-:Y:S02]  /*22f60*/  IMAD.MOV.U32 R48, RZ, RZ, R119 ;  /* 0x000000ffff307224 */ /* 0x000fe400078e0077 */
[----:B------:R-:W-:Y:S02]  /*22f70*/  IMAD.MOV.U32 R50, RZ, RZ, R51 ;  /* 0x000000ffff327224 */ /* 0x000fe400078e0033 */
[----:B------:R-:W-:-:S07]  /*22f80*/  IMAD.MOV.U32 R119, RZ, RZ, R120 ;  /* 0x000000ffff777224 */ /* 0x000fce00078e0078 */
.L_x_1883:
[----:B------:R-:W-:Y:S05]  /*22f90*/  BSYNC.RECONVERGENT B0 ;  /* 0x0000000000007941 */ /* 0x000fea0003800200 */
.L_x_1881:
        /* <DEDUP_REMOVED lines=9> */
.L_x_1885:
[----:B------:R-:W-:Y:S02]  /*23030*/  IMAD.MOV.U32 R120, RZ, RZ, R53 ;  /* 0x000000ffff787224 */ /* 0x000fe400078e0035 */
[----:B------:R-:W-:Y:S02]  /*23040*/  IMAD.MOV.U32 R51, RZ, RZ, R118 ;  /* 0x000000ffff337224 */ /* 0x000fe400078e0076 */
[----:B------:R-:W-:Y:S02]  /*23050*/  IMAD.MOV.U32 R53, RZ, RZ, R50 ;  /* 0x000000ffff357224 */ /* 0x000fe400078e0032 */
[----:B------:R-:W-:-:S07]  /*23060*/  IMAD.MOV.U32 R118, RZ, RZ, R119 ;  /* 0x000000ffff767224 */ /* 0x000fce00078e0077 */
.L_x_1886:
[----:B------:R-:W-:Y:S05]  /*23070*/  BSYNC.RECONVERGENT B0 ;  /* 0x0000000000007941 */ /* 0x000fea0003800200 */
.L_x_1884:
        /* <DEDUP_REMOVED lines=9> */
.L_x_1888:
[----:B------:R-:W-:Y:S02]  /*23110*/  IMAD.MOV.U32 R119, RZ, RZ, R52 ;  /* 0x000000ffff777224 */ /* 0x000fe400078e0034 */
[----:B------:R-:W-:Y:S02]  /*23120*/  IMAD.MOV.U32 R50, RZ, RZ, R117 ;  /* 0x000000ffff327224 */ /* 0x000fe400078e0075 */
[----:B------:R-:W-:Y:S02]  /*23130*/  IMAD.MOV.U32 R52, RZ, RZ, R53 ;  /* 0x000000ffff347224 */ /* 0x000fe400078e0035 */
[----:B------:R-:W-:-:S07]  /*23140*/  IMAD.MOV.U32 R117, RZ, RZ, R118 ;  /* 0x000000ffff757224 */ /* 0x000fce00078e0076 */
.L_x_1889:
[----:B------:R-:W-:Y:S05]  /*23150*/  BSYNC.RECONVERGENT B0 ;  /* 0x0000000000007941 */ /* 0x000fea0003800200 */
.L_x_1887:
        /* <DEDUP_REMOVED lines=9> */
.L_x_1891:
[----:B------:R-:W-:Y:S02]  /*231f0*/  IMAD.MOV.U32 R118, RZ, RZ, R55 ;  /* 0x000000ffff767224 */ /* 0x000fe400078e0037 */
[----:B------:R-:W-:Y:S02]  /*23200*/  IMAD.MOV.U32 R53, RZ, RZ, R116 ;  /* 0x000000ffff357224 */ /* 0x000fe400078e0074 */
[----:B------:R-:W-:Y:S02]  /*23210*/  IMAD.MOV.U32 R55, RZ, RZ, R52 ;  /* 0x000000ffff377224 */ /* 0x000fe400078e0034 */
[----:B------:R-:W-:-:S07]  /*23220*/  IMAD.MOV.U32 R116, RZ, RZ, R117 ;  /* 0x000000ffff747224 */ /* 0x000fce00078e0075 */
.L_x_1892:
[----:B------:R-:W-:Y:S05]  /*23230*/  BSYNC.RECONVERGENT B0 ;  /* 0x0000000000007941 */ /* 0x000fea0003800200 */
.L_x_1890:
        /* <DEDUP_REMOVED lines=9> */
.L_x_1894:
[----:B------:R-:W-:Y:S02]  /*232d0*/  IMAD.MOV.U32 R117, RZ, RZ, R54 ;  /* 0x000000ffff757224 */ /* 0x000fe400078e0036 */
[----:B------:R-:W-:Y:S02]  /*232e0*/  IMAD.MOV.U32 R52, RZ, RZ, R115 ;  /* 0x000000ffff347224 */ /* 0x000fe400078e0073 */
[----:B------:R-:W-:Y:S02]  /*232f0*/  IMAD.MOV.U32 R54, RZ, RZ, R55 ;  /* 0x000000ffff367224 */ /* 0x000fe400078e0037 */
[----:B------:R-:W-:-:S07]  /*23300*/  IMAD.MOV.U32 R115, RZ, RZ, R116 ;  /* 0x000000ffff737224 */ /* 0x000fce00078e0074 */
.L_x_1895:
[----:B------:R-:W-:Y:S05]  /*23310*/  BSYNC.RECONVERGENT B0 ;  /* 0x0000000000007941 */ /* 0x000fea0003800200 */
.L_x_1893:
        /* <DEDUP_REMOVED lines=9> */
.L_x_1897:
[----:B------:R-:W-:Y:S02]  /*233b0*/  IMAD.MOV.U32 R116, RZ, RZ, R57 ;  /* 0x000000ffff747224 */ /* 0x000fe400078e0039 */
[----:B------:R-:W-:Y:S02]  /*233c0*/  IMAD.MOV.U32 R55, RZ, RZ, R114 ;  /* 0x000000ffff377224 */ /* 0x000fe400078e0072 */
[----:B------:R-:W-:Y:S02]  /*233d0*/  IMAD.MOV.U32 R57, RZ, RZ, R54 ;  /* 0x000000ffff397224 */ /* 0x000fe400078e0036 */
[----:B------:R-:W-:-:S07]  /*233e0*/  IMAD.MOV.U32 R114, RZ, RZ, R115 ;  /* 0x000000ffff727224 */ /* 0x000fce00078e0073 */
.L_x_1898:
[----:B------:R-:W-:Y:S05]  /*233f0*/  BSYNC.RECONVERGENT B0 ;  /* 0x0000000000007941 */ /* 0x000fea0003800200 */
.L_x_1896:
        /* <DEDUP_REMOVED lines=9> */
.L_x_1900:
[----:B------:R-:W-:Y:S02]  /*23490*/  IMAD.MOV.U32 R115, RZ, RZ, R56 ;  /* 0x000000ffff737224 */ /* 0x000fe400078e0038 */
[----:B------:R-:W-:Y:S02]  /*234a0*/  IMAD.MOV.U32 R54, RZ, RZ, R113 ;  /* 0x000000ffff367224 */ /* 0x000fe400078e0071 */
[----:B------:R-:W-:Y:S02]  /*234b0*/  IMAD.MOV.U32 R56, RZ, RZ, R57 ;  /* 0x000000ffff387224 */ /* 0x000fe400078e0039 */
[----:B------:R-:W-:-:S07]  /*234c0*/  IMAD.MOV.U32 R113, RZ, RZ, R114 ;  /* 0x000000ffff717224 */ /* 0x000fce00078e0072 */
.L_x_1901:
[----:B------:R-:W-:Y:S05]  /*234d0*/  BSYNC.RECONVERGENT B0 ;  /* 0x0000000000007941 */ /* 0x000fea0003800200 */
.L_x_1899:
        /* <DEDUP_REMOVED lines=9> */
.L_x_1903:
[----:B------:R-:W-:Y:S02]  /*23570*/  IMAD.MOV.U32 R114, RZ, RZ, R37 ;  /* 0x000000ffff727224 */ /* 0x000fe400078e0025 */
[----:B------:R-:W-:Y:S02]  /*23580*/  IMAD.MOV.U32 R57, RZ, RZ, R98 ;  /* 0x000000ffff397224 */ /* 0x000fe400078e0062 */
[----:B------:R-:W-:Y:S02]  /*23590*/  IMAD.MOV.U32 R37, RZ, RZ, R56 ;  /* 0x000000ffff257224 */ /* 0x000fe400078e0038 */
[----:B------:R-:W-:-:S07]  /*235a0*/  IMAD.MOV.U32 R98, RZ, RZ, R113 ;  /* 0x000000ffff627224 */ /* 0x000fce00078e0071 */
.L_x_1904:
[----:B------:R-:W-:Y:S05]  /*235b0*/  BSYNC.RECONVERGENT B0 ;  /* 0x0000000000007941 */ /* 0x000fea0003800200 */
.L_x_1902:
        /* <DEDUP_REMOVED lines=18> */
.L_x_1906:
[----:B------:R-:W-:Y:S01]  /*236e0*/  IMAD.MOV.U32 R56, RZ, RZ, R111 ;  /* 0x000000ffff387224 */ /* 0x000fe200078e006f */
[----:B------:R-:W-:Y:S01]  /*236f0*/  MOV R111, R112 ;  /* 0x00000070006f7202 */ /* 0x000fe20000000f00 */
[----:B------:R-:W-:Y:S02]  /*23700*/  IMAD.MOV.U32 R113, RZ, RZ, R58 ;  /* 0x000000ffff717224 */ /* 0x000fe400078e003a */
[----:B------:R-:W-:-:S07]  /*23710*/  IMAD.MOV.U32 R58, RZ, RZ, R59 ;  /* 0x000000ffff3a7224 */ /* 0x000fce00078e003b */
.L_x_1907:
[----:B------:R-:W-:Y:S05]  /*23720*/  BSYNC.RECONVERGENT B0 ;  /* 0x0000000000007941 */ /* 0x000fea0003800200 */
.L_x_1905:
        /* <DEDUP_REMOVED lines=9> */
.L_x_1909:
[----:B------:R-:W-:Y:S01]  /*237c0*/  IMAD.MOV.U32 R59, RZ, RZ, R110 ;  /* 0x000000ffff3b7224 */ /* 0x000fe200078e006e */
[----:B------:R-:W-:Y:S01]  /*237d0*/  MOV R110, R111 ;  /* 0x0000006f006e7202 */ /* 0x000fe20000000f00 */
[----:B------:R-:W-:Y:S02]  /*237e0*/  IMAD.MOV.U32 R112, RZ, RZ, R61 ;  /* 0x000000ffff707224 */ /* 0x000fe400078e003d */
[----:B------:R-:W-:-:S07]  /*237f0*/  IMAD.MOV.U32 R61, RZ, RZ, R58 ;  /* 0x000000ffff3d7224 */ /* 0x000fce00078e003a */
.L_x_1910:
[----:B------:R-:W-:Y:S05]  /*23800*/  BSYNC.RECONVERGENT B0 ;  /* 0x0000000000007941 */ /* 0x000fea0003800200 */
.L_x_1908:
        /* <DEDUP_REMOVED lines=9> */
.L_x_1912:
[----:B------:R-:W-:Y:S01]  /*238a0*/  IMAD.MOV.U32 R58, RZ, RZ, R109 ;  /* 0x000000ffff3a7224 */ /* 0x000fe200078e006d */
[----:B------:R-:W-:Y:S01]  /*238b0*/  MOV R109, R110 ;  /* 0x0000006e006d7202 */ /* 0x000fe20000000f00 */
[----:B------:R-:W-:Y:S02]  /*238c0*/  IMAD.MOV.U32 R111, RZ, RZ, R60 ;  /* 0x000000ffff6f7224 */ /* 0x000fe400078e003c */
[----:B------:R-:W-:-:S07]  /*238d0*/  IMAD.MOV.U32 R60, RZ, RZ, R61 ;  /* 0x000000ffff3c7224 */ /* 0x000fce00078e003d */
.L_x_1913:
[----:B------:R-:W-:Y:S05]  /*238e0*/  BSYNC.RECONVERGENT B0 ;  /* 0x0000000000007941 */ /* 0x000fea0003800200 */
.L_x_1911:
        /* <DEDUP_REMOVED lines=9> */
.L_x_1915:
[----:B------:R-:W-:Y:S01]  /*23980*/  IMAD.MOV.U32 R61, RZ, RZ, R108 ;  /* 0x000000ffff3d7224 */ /* 0x000fe200078e006c */
[----:B------:R-:W-:Y:S01]  /*23990*/  MOV R108, R109 ;  /* 0x0000006d006c7202 */ /* 0x000fe20000000f00 */
[----:B------:R-:W-:Y:S02]  /*239a0*/  IMAD.MOV.U32 R110, RZ, RZ, R63 ;  /* 0x000000ffff6e7224 */ /* 0x000fe400078e003f */
[----:B------:R-:W-:-:S07]  /*239b0*/  IMAD.MOV.U32 R63, RZ, RZ, R60 ;  /* 0x000000ffff3f7224 */ /* 0x000fce00078e003c */
.L_x_1916:
[----:B------:R-:W-:Y:S05]  /*239c0*/  BSYNC.RECONVERGENT B0 ;  /* 0x0000000000007941 */ /* 0x000fea0003800200 */
.L_x_1914:
        /* <DEDUP_REMOVED lines=9> */
.L_x_1918:
[----:B------:R-:W-:Y:S01]  /*23a60*/  IMAD.MOV.U32 R60, RZ, RZ, R107 ;  /* 0x000000ffff3c7224 */ /* 0x000fe200078e006b */
[----:B------:R-:W-:Y:S01]  /*23a70*/  MOV R107, R108 ;  /* 0x0000006c006b7202 */ /* 0x000fe20000000f00 */
[----:B------:R-:W-:Y:S02]  /*23a80*/  IMAD.MOV.U32 R109, RZ, RZ, R62 ;  /* 0x000000ffff6d7224 */ /* 0x000fe400078e003e */
[----:B------:R-:W-:-:S07]  /*23a90*/  IMAD.MOV.U32 R62, RZ, RZ, R63 ;  /* 0x000000ffff3e7224 */ /* 0x000fce00078e003f */
.L_x_1919:
[----:B------:R-:W-:Y:S05]  /*23aa0*/  BSYNC.RECONVERGENT B0 ;  /* 0x0000000000007941 */ /* 0x000fea0003800200 */
.L_x_1917:
        /* <DEDUP_REMOVED lines=9> */
.L_x_1921:
[----:B------:R-:W-:Y:S01]  /*23b40*/  IMAD.MOV.U32 R63, RZ, RZ, R106 ;  /* 0x000000ffff3f7224 */ /* 0x000fe200078e006a */
[----:B------:R-:W-:Y:S01]  /*23b50*/  MOV R106, R107 ;  /* 0x0000006b006a7202 */ /* 0x000fe20000000f00 */
[----:B------:R-:W-:Y:S02]  /*23b60*/  IMAD.MOV.U32 R108, RZ, RZ, R65 ;  /* 0x000000ffff6c7224 */ /* 0x000fe400078e0041 */
[----:B------:R-:W-:-:S07]  /*23b70*/  IMAD.MOV.U32 R65, RZ, RZ, R62 ;  /* 0x000000ffff417224 */ /* 0x000fce00078e003e */
.L_x_1922:
[----:B------:R-:W-:Y:S05]  /*23b80*/  BSYNC.RECONVERGENT B0 ;  /* 0x0000000000007941 */ /* 0x000fea0003800200 */
.L_x_1920:
        /* <DEDUP_REMOVED lines=9> */
.L_x_1924:
[----:B------:R-:W-:Y:S01]  /*23c20*/  IMAD.MOV.U32 R62, RZ, RZ, R105 ;  /* 0x000000ffff3e7224 */ /* 0x000fe200078e0069 */
[----:B------:R-:W-:Y:S01]  /*23c30*/  MOV R105, R106 ;  /* 0x0000006a00697202 */ /* 0x000fe20000000f00 */
[----:B------:R-:W-:Y:S02]  /*23c40*/  IMAD.MOV.U32 R107, RZ, RZ, R64 ;  /* 0x000000ffff6b7224 */ /* 0x000fe400078e0040 */
[----:B------:R-:W-:-:S07]  /*23c50*/  IMAD.MOV.U32 R64, RZ, RZ, R65 ;  /* 0x000000ffff407224 */ /* 0x000fce00078e0041 */
.L_x_1925:
[----:B------:R-:W-:Y:S05]  /*23c60*/  BSYNC.RECONVERGENT B0 ;  /* 0x0000000000007941 */ /* 0x000fea0003800200 */
.L_x_1923:
        /* <DEDUP_REMOVED lines=9> */
.L_x_1927:
[----:B------:R-:W-:Y:S01]  /*23d00*/  IMAD.MOV.U32 R65, RZ, RZ, R104 ;  /* 0x000000ffff417224 */ /* 0x000fe200078e0068 */
[----:B------:R-:W-:Y:S01]  /*23d10*/  MOV R104, R105 ;  /* 0x0000006900687202 */ /* 0x000fe20000000f00 */
[----:B------:R-:W-:Y:S02]  /*23d20*/  IMAD.MOV.U32 R106, RZ, RZ, R67 ;  /* 0x000000ffff6a7224 */ /* 0x000fe400078e0043 */
[----:B------:R-:W-:-:S07]  /*23d30*/  IMAD.MOV.U32 R67, RZ, RZ, R64 ;  /* 0x000000ffff437224 */ /* 0x000fce00078e0040 */
.L_x_1928:
[----:B------:R-:W-:Y:S05]  /*23d40*/  BSYNC.RECONVERGENT B0 ;  /* 0x0000000000007941 */ /* 0x000fea0003800200 */
.L_x_1926:
        /* <DEDUP_REMOVED lines=9> */
.L_x_1930:
[----:B------:R-:W-:Y:S01]  /*23de0*/  IMAD.MOV.U32 R64, RZ, RZ, R103 ;  /* 0x000000ffff407224 */ /* 0x000fe200078e0067 */
[----:B------:R-:W-:Y:S01]  /*23df0*/  MOV R103, R104 ;  /* 0x0000006800677202 */ /* 0x000fe20000000f00 */
[----:B------:R-:W-:Y:S02]  /*23e00*/  IMAD.MOV.U32 R105, RZ, RZ, R66 ;  /* 0x000000ffff697224 */ /* 0x000fe400078e0042 */
[----:B------:R-:W-:-:S07]  /*23e10*/  IMAD.MOV.U32 R66, RZ, RZ, R67 ;  /* 0x000000ffff427224 */ /* 0x000fce00078e0043 */
.L_x_1931:
[----:B------:R-:W-:Y:S05]  /*23e20*/  BSYNC.RECONVERGENT B0 ;  /* 0x0000000000007941 */ /* 0x000fea0003800200 */
.L_x_1929:
        /* <DEDUP_REMOVED lines=9> */
.L_x_1933:
[----:B------:R-:W-:Y:S01]  /*23ec0*/  IMAD.MOV.U32 R67, RZ, RZ, R102 ;  /* 0x000000ffff437224 */ /* 0x000fe200078e0066 */
[----:B------:R-:W-:Y:S01]  /*23ed0*/  MOV R102, R103 ;  /* 0x0000006700667202 */ /* 0x000fe20000000f00 */
[----:B------:R-:W-:Y:S02]  /*23ee0*/  IMAD.MOV.U32 R104, RZ, RZ, R69 ;  /* 0x000000ffff687224 */ /* 0x000fe400078e0045 */
[----:B------:R-:W-:-:S07]  /*23ef0*/  IMAD.MOV.U32 R69, RZ, RZ, R66 ;  /* 0x000000ffff457224 */ /* 0x000fce00078e0042 */
.L_x_1934:
[----:B------:R-:W-:Y:S05]  /*23f00*/  BSYNC.RECONVERGENT B0 ;  /* 0x0000000000007941 */ /* 0x000fea0003800200 */
.L_x_1932:
        /* <DEDUP_REMOVED lines=9> */
.L_x_1936:
[----:B------:R-:W-:Y:S01]  /*23fa0*/  IMAD.MOV.U32 R66, RZ, RZ, R101 ;  /* 0x000000ffff427224 */ /* 0x000fe200078e0065 */
[----:B------:R-:W-:Y:S01]  /*23fb0*/  MOV R101, R102 ;  /* 0x0000006600657202 */ /* 0x000fe20000000f00 */
[----:B------:R-:W-:Y:S02]  /*23fc0*/  IMAD.MOV.U32 R103, RZ, RZ, R68 ;  /* 0x000000ffff677224 */ /* 0x000fe400078e0044 */
[----:B------:R-:W-:-:S07]  /*23fd0*/  IMAD.MOV.U32 R68, RZ, RZ, R69 ;  /* 0x000000ffff447224 */ /* 0x000fce00078e0045 */
.L_x_1937:
[----:B------:R-:W-:Y:S05]  /*23fe0*/  BSYNC.RECONVERGENT B0 ;  /* 0x0000000000007941 */ /* 0x000fea0003800200 */
.L_x_1935:
        /* <DEDUP_REMOVED lines=9> */
.L_x_1939:
[----:B------:R-:W-:Y:S01]  /*24080*/  IMAD.MOV.U32 R69, RZ, RZ, R100 ;  /* 0x000000ffff457224 */ /* 0x000fe200078e0064 */
[----:B------:R-:W-:Y:S01]  /*24090*/  MOV R100, R101 ;  /* 0x0000006500647202 */ /* 0x000fe20000000f00 */
[----:B------:R-:W-:Y:S02]  /*240a0*/  IMAD.MOV.U32 R102, RZ, RZ, R71 ;  /* 0x000000ffff667224 */ /* 0x000fe400078e0047 */
[----:B------:R-:W-:-:S07]  /*240b0*/  IMAD.MOV.U32 R71, RZ, RZ, R68 ;  /* 0x000000ffff477224 */ /* 0x000fce00078e0044 */
.L_x_1940:
[----:B------:R-:W-:Y:S05]  /*240c0*/  BSYNC.RECONVERGENT B0 ;  /* 0x0000000000007941 */ /* 0x000fea0003800200 */
.L_x_1938:
        /* <DEDUP_REMOVED lines=9> */
.L_x_1942:
[----:B------:R-:W-:Y:S01]  /*24160*/  IMAD.MOV.U32 R68, RZ, RZ, R99 ;  /* 0x000000ffff447224 */ /* 0x000fe200078e0063 */
[----:B------:R-:W-:Y:S01]  /*24170*/  MOV R99, R100 ;  /* 0x0000006400637202 */ /* 0x000fe20000000f00 */
[----:B------:R-:W-:Y:S02]  /*24180*/  IMAD.MOV.U32 R101, RZ, RZ, R70 ;  /* 0x000000ffff657224 */ /* 0x000fe400078e0046 */
[----:B------:R-:W-:-:S07]  /*24190*/  IMAD.MOV.U32 R70, RZ, RZ, R71 ;  /* 0x000000ffff467224 */ /* 0x000fce00078e0047 */
.L_x_1943:
[----:B------:R-:W-:Y:S05]  /*241a0*/  BSYNC.RECONVERGENT B0 ;  /* 0x0000000000007941 */ /* 0x000fea0003800200 */
.L_x_1941:
        /* <DEDUP_REMOVED lines=9> */
.L_x_1945:
[----:B------:R-:W-:Y:S01]  /*24240*/  IMAD.MOV.U32 R71, RZ, RZ, R96 ;  /* 0x000000ffff477224 */ /* 0x000fe200078e0060 */
[----:B------:R-:W-:Y:S01]  /*24250*/  MOV R96, R99 ;  /* 0x0000006300607202 */ /* 0x000fe20000000f00 */
[----:B------:R-:W-:Y:S02]  /*24260*/  IMAD.MOV.U32 R100, RZ, RZ, R73 ;  /* 0x000000ffff647224 */ /* 0x000fe400078e0049 */
[----:B------:R-:W-:-:S07]  /*24270*/  IMAD.MOV.U32 R73, RZ, RZ, R70 ;  /* 0x000000ffff497224 */ /* 0x000fce00078e0046 */
.L_x_1946:
[----:B------:R-:W-:Y:S05]  /*24280*/  BSYNC.RECONVERGENT B0 ;  /* 0x0000000000007941 */ /* 0x000fea0003800200 */
.L_x_1944:
        /* <DEDUP_REMOVED lines=9> */
.L_x_1948:
[----:B------:R-:W-:Y:S01]  /*24320*/  IMAD.MOV.U32 R70, RZ, RZ, R97 ;  /* 0x000000ffff467224 */ /* 0x000fe200078e0061 */
[----:B------:R-:W-:Y:S01]  /*24330*/  MOV R97, R96 ;  /* 0x0000006000617202 */ /* 0x000fe20000000f00 */
[----:B------:R-:W-:Y:S02]  /*24340*/  IMAD.MOV.U32 R99, RZ, RZ, R72 ;  /* 0x000000ffff637224 */ /* 0x000fe400078e0048 */
[----:B------:R-:W-:-:S07]  /*24350*/  IMAD.MOV.U32 R72, RZ, RZ, R73 ;  /* 0x000000ffff487224 */ /* 0x000fce00078e0049 */
.L_x_1949:
[----:B------:R-:W-:Y:S05]  /*24360*/  BSYNC.RECONVERGENT B0 ;  /* 0x0000000000007941 */ /* 0x000fea0003800200 */
.L_x_1947:
        /* <DEDUP_REMOVED lines=9> */
.L_x_1951:
[----:B------:R-:W-:Y:S01]  /*24400*/  IMAD.MOV.U32 R73, RZ, RZ, R94 ;  /* 0x000000ffff497224 */ /* 0x000fe200078e005e */
[----:B------:R-:W-:Y:S01]  /*24410*/  MOV R94, R97 ;  /* 0x00000061005e7202 */ /* 0x000fe20000000f00 */
[----:B------:R-:W-:Y:S02]  /*24420*/  IMAD.MOV.U32 R96, RZ, RZ, R75 ;  /* 0x000000ffff607224 */ /* 0x000fe400078e004b */
[----:B------:R-:W-:-:S07]  /*24430*/  IMAD.MOV.U32 R75, RZ, RZ, R72 ;  /* 0x000000ffff4b7224 */ /* 0x000fce00078e0048 */
.L_x_1952:
[----:B------:R-:W-:Y:S05]  /*24440*/  BSYNC.RECONVERGENT B0 ;  /* 0x0000000000007941 */ /* 0x000fea0003800200 */
.L_x_1950:
        /* <DEDUP_REMOVED lines=9> */
.L_x_1954:
[----:B------:R-:W-:Y:S01]  /*244e0*/  IMAD.MOV.U32 R72, RZ, RZ, R95 ;  /* 0x000000ffff487224 */ /* 0x000fe200078e005f */
[----:B------:R-:W-:Y:S01]  /*244f0*/  MOV R95, R94 ;  /* 0x0000005e005f7202 */ /* 0x000fe20000000f00 */
[----:B------:R-:W-:Y:S02]  /*24500*/  IMAD.MOV.U32 R97, RZ, RZ, R74 ;  /* 0x000000ffff617224 */ /* 0x000fe400078e004a */
[----:B------:R-:W-:-:S07]  /*24510*/  IMAD.MOV.U32 R74, RZ, RZ, R75 ;  /* 0x000000ffff4a7224 */ /* 0x000fce00078e004b */
.L_x_1955:
[----:B------:R-:W-:Y:S05]  /*24520*/  BSYNC.RECONVERGENT B0 ;  /* 0x0000000000007941 */ /* 0x000fea0003800200 */
.L_x_1953:
        /* <DEDUP_REMOVED lines=9> */
.L_x_1957:
[----:B------:R-:W-:Y:S01]  /*245c0*/  IMAD.MOV.U32 R75, RZ, RZ, R92 ;  /* 0x000000ffff4b7224 */ /* 0x000fe200078e005c */
[----:B------:R-:W-:Y:S01]  /*245d0*/  MOV R92, R95 ;  /* 0x0000005f005c7202 */ /* 0x000fe20000000f00 */
[----:B------:R-:W-:Y:S02]  /*245e0*/  IMAD.MOV.U32 R94, RZ, RZ, R77 ;  /* 0x000000ffff5e7224 */ /* 0x000fe400078e004d */
[----:B------:R-:W-:-:S07]  /*245f0*/  IMAD.MOV.U32 R77, RZ, RZ, R74 ;  /* 0x000000ffff4d7224 */ /* 0x000fce00078e004a */
.L_x_1958:
[----:B------:R-:W-:Y:S05]  /*24600*/  BSYNC.RECONVERGENT B0 ;  /* 0x0000000000007941 */ /* 0x000fea0003800200 */
.L_x_1956:
        /* <DEDUP_REMOVED lines=9> */
.L_x_1960:
[----:B------:R-:W-:Y:S01]  /*246a0*/  IMAD.MOV.U32 R74, RZ, RZ, R93 ;  /* 0x000000ffff4a7224 */ /* 0x000fe200078e005d */
[----:B------:R-:W-:Y:S01]  /*246b0*/  MOV R93, R92 ;  /* 0x0000005c005d7202 */ /* 0x000fe20000000f00 */
[----:B------:R-:W-:Y:S02]  /*246c0*/  IMAD.MOV.U32 R95, RZ, RZ, R76 ;  /* 0x000000ffff5f7224 */ /* 0x000fe400078e004c */
[----:B------:R-:W-:-:S07]  /*246d0*/  IMAD.MOV.U32 R76, RZ, RZ, R77 ;  /* 0x000000ffff4c7224 */ /* 0x000fce00078e004d */
.L_x_1961:
[----:B------:R-:W-:Y:S05]  /*246e0*/  BSYNC.RECONVERGENT B0 ;  /* 0x0000000000007941 */ /* 0x000fea0003800200 */
.L_x_1959:
        /* <DEDUP_REMOVED lines=9> */
.L_x_1963:
[----:B------:R-:W-:Y:S01]  /*24780*/  IMAD.MOV.U32 R77, RZ, RZ, R90 ;  /* 0x000000ffff4d7224 */ /* 0x000fe200078e005a */
[----:B------:R-:W-:Y:S01]  /*24790*/  MOV R90, R93 ;  /* 0x0000005d005a7202 */ /* 0x000fe20000000f00 */
[----:B------:R-:W-:Y:S02]  /*247a0*/  IMAD.MOV.U32 R92, RZ, RZ, R79 ;  /* 0x000000ffff5c7224 */ /* 0x000fe400078e004f */
[----:B------:R-:W-:-:S07]  /*247b0*/  IMAD.MOV.U32 R79, RZ, RZ, R76 ;  /* 0x000000ffff4f7224 */ /* 0x000fce00078e004c */
.L_x_1964:
[----:B------:R-:W-:Y:S05]  /*247c0*/  BSYNC.RECONVERGENT B0 ;  /* 0x0000000000007941 */ /* 0x000fea0003800200 */
.L_x_1962:
        /* <DEDUP_REMOVED lines=9> */
.L_x_1966:
[----:B------:R-:W-:Y:S01]  /*24860*/  IMAD.MOV.U32 R76, RZ, RZ, R91 ;  /* 0x000000ffff4c7224 */ /* 0x000fe200078e005b */
[----:B------:R-:W-:Y:S01]  /*24870*/  MOV R91, R90 ;  /* 0x0000005a005b7202 */ /* 0x000fe20000000f00 */
[----:B------:R-:W-:Y:S02]  /*24880*/  IMAD.MOV.U32 R93, RZ, RZ, R78 ;  /* 0x000000ffff5d7224 */ /* 0x000fe400078e004e */
[----:B------:R-:W-:-:S07]  /*24890*/  IMAD.MOV.U32 R78, RZ, RZ, R79 ;  /* 0x000000ffff4e7224 */ /* 0x000fce00078e004f */
.L_x_1967:
[----:B------:R-:W-:Y:S05]  /*248a0*/  BSYNC.RECONVERGENT B0 ;  /* 0x0000000000007941 */ /* 0x000fea0003800200 */
.L_x_1965:
        /* <DEDUP_REMOVED lines=9> */
.L_x_1969:
[----:B------:R-:W-:Y:S01]  /*24940*/  IMAD.MOV.U32 R79, RZ, RZ, R88 ;  /* 0x000000ffff4f7224 */ /* 0x000fe200078e0058 */
[----:B------:R-:W-:Y:S01]  /*24950*/  MOV R88, R91 ;  /* 0x0000005b00587202 */ /* 0x000fe20000000f00 */
[----:B------:R-:W-:Y:S02]  /*24960*/  IMAD.MOV.U32 R90, RZ, RZ, R81 ;  /* 0x000000ffff5a7224 */ /* 0x000fe400078e0051 */
[----:B------:R-:W-:-:S07]  /*24970*/  IMAD.MOV.U32 R81, RZ, RZ, R78 ;  /* 0x000000ffff517224 */ /* 0x000fce00078e004e */
.L_x_1970:
[----:B------:R-:W-:Y:S05]  /*24980*/  BSYNC.RECONVERGENT B0 ;  /* 0x0000000000007941 */ /* 0x000fea0003800200 */
.L_x_1968:
        /* <DEDUP_REMOVED lines=9> */
.L_x_1972:
[----:B------:R-:W-:Y:S01]  /*24a20*/  IMAD.MOV.U32 R78, RZ, RZ, R89 ;  /* 0x000000ffff4e7224 */ /* 0x000fe200078e0059 */
[----:B------:R-:W-:Y:S01]  /*24a30*/  MOV R89, R88 ;  /* 0x0000005800597202 */ /* 0x000fe20000000f00 */
[----:B------:R-:W-:Y:S02]  /*24a40*/  IMAD.MOV.U32 R91, RZ, RZ, R80 ;  /* 0x000000ffff5b7224 */ /* 0x000fe400078e0050 */
[----:B------:R-:W-:-:S07]  /*24a50*/  IMAD.MOV.U32 R80, RZ, RZ, R81 ;  /* 0x000000ffff507224 */ /* 0x000fce00078e0051 */
.L_x_1973:
[----:B------:R-:W-:Y:S05]  /*24a60*/  BSYNC.RECONVERGENT B0 ;  /* 0x0000000000007941 */ /* 0x000fea0003800200 */
.L_x_1971:
        /* <DEDUP_REMOVED lines=9> */
.L_x_1975:
[----:B------:R-:W-:Y:S01]  /*24b00*/  IMAD.MOV.U32 R81, RZ, RZ, R86 ;  /* 0x000000ffff517224 */ /* 0x000fe200078e0056 */
[----:B------:R-:W-:Y:S01]  /*24b10*/  MOV R86, R89 ;  /* 0x0000005900567202 */ /* 0x000fe20000000f00 */
[----:B------:R-:W-:Y:S02]  /*24b20*/  IMAD.MOV.U32 R88, RZ, RZ, R83 ;  /* 0x000000ffff587224 */ /* 0x000fe400078e0053 */
[----:B------:R-:W-:-:S07]  /*24b30*/  IMAD.MOV.U32 R83, RZ, RZ, R80 ;  /* 0x000000ffff537224 */ /* 0x000fce00078e0050 */
.L_x_1976:
[----:B------:R-:W-:Y:S05]  /*24b40*/  BSYNC.RECONVERGENT B0 ;  /* 0x0000000000007941 */ /* 0x000fea0003800200 */
.L_x_1974:
        /* <DEDUP_REMOVED lines=9> */
.L_x_1978:
[----:B------:R-:W-:Y:S01]  /*24be0*/  IMAD.MOV.U32 R80, RZ, RZ, R87 ;  /* 0x000000ffff507224 */ /* 0x000fe200078e0057 */
[----:B------:R-:W-:Y:S01]  /*24bf0*/  MOV R87, R86 ;  /* 0x0000005600577202 */ /* 0x000fe20000000f00 */
[----:B------:R-:W-:Y:S02]  /*24c00*/  IMAD.MOV.U32 R89, RZ, RZ, R82 ;  /* 0x000000ffff597224 */ /* 0x000fe400078e0052 */
[----:B------:R-:W-:-:S07]  /*24c10*/  IMAD.MOV.U32 R82, RZ, RZ, R83 ;  /* 0x000000ffff527224 */ /* 0x000fce00078e0053 */
.L_x_1979:
[----:B------:R-:W-:Y:S05]  /*24c20*/  BSYNC.RECONVERGENT B0 ;  /* 0x0000000000007941 */ /* 0x000fea0003800200 */
.L_x_1977:
        /* <DEDUP_REMOVED lines=9> */
.L_x_1981:
[----:B------:R-:W-:Y:S01]  /*24cc0*/  IMAD.MOV.U32 R83, RZ, RZ, R84 ;  /* 0x000000ffff537224 */ /* 0x000fe200078e0054 */
[----:B------:R-:W-:Y:S01]  /*24cd0*/  MOV R84, R87 ;  /* 0x0000005700547202 */ /* 0x000fe20000000f00 */
[----:B------:R-:W-:Y:S02]  /*24ce0*/  IMAD.MOV.U32 R86, RZ, RZ, R85 ;  /* 0x000000ffff567224 */ /* 0x000fe400078e0055 */
[----:B------:R-:W-:-:S07]  /*24cf0*/  IMAD.MOV.U32 R85, RZ, RZ, R82 ;  /* 0x000000ffff557224 */ /* 0x000fce00078e0052 */
.L_x_1982:
[----:B------:R-:W-:Y:S05]  /*24d00*/  BSYNC.RECONVERGENT B0 ;  /* 0x0000000000007941 */ /* 0x000fea0003800200 */
.L_x_1980:
        /* <DEDUP_REMOVED lines=9> */
.L_x_1984:
[----:B------:R-:W-:Y:S01]  /*24da0*/  IMAD.MOV.U32 R82, RZ, RZ, R35 ;  /* 0x000000ffff527224 */ /* 0x000fe200078e0023 */
[----:B------:R-:W-:Y:S01]  /*24db0*/  MOV R35, R84 ;  /* 0x0000005400237202 */ /* 0x000fe20000000f00 */
[----:B------:R-:W-:Y:S02]  /*24dc0*/  IMAD.MOV.U32 R87, RZ, RZ, R34 ;  /* 0x000000ffff577224 */ /* 0x000fe400078e0022 */
[----:B------:R-:W-:-:S07]  /*24dd0*/  IMAD.MOV.U32 R34, RZ, RZ, R85 ;  /* 0x000000ffff227224 */ /* 0x000fce00078e0055 */
.L_x_1985:
[----:B------:R-:W-:Y:S05]  /*24de0*/  BSYNC.RECONVERGENT B0 ;  /* 0x0000000000007941 */ /* 0x000fea0003800200 */
.L_x_1983:
        /* <DEDUP_REMOVED lines=9> */
.L_x_1987:
[----:B------:R-:W-:Y:S01]  /*24e80*/  IMAD.MOV.U32 R85, RZ, RZ, R32 ;  /* 0x000000ffff557224 */ /* 0x000fe200078e0020 */
[----:B------:R-:W-:Y:S01]  /*24e90*/  MOV R32, R35 ;  /* 0x0000002300207202 */ /* 0x000fe20000000f00 */
[----:B------:R-:W-:Y:S02]  /*24ea0*/  IMAD.MOV.U32 R84, RZ, RZ, R33 ;  /* 0x000000ffff547224 */ /* 0x000fe400078e0021 */
[----:B------:R-:W-:-:S07]  /*24eb0*/  IMAD.MOV.U32 R33, RZ, RZ, R34 ;  /* 0x000000ffff217224 */ /* 0x000fce00078e0022 */
.L_x_1988:
[----:B------:R-:W-:Y:S05]  /*24ec0*/  BSYNC.RECONVERGENT B0 ;  /* 0x0000000000007941 */ /* 0x000fea0003800200 */
.L_x_1986:
        /* <DEDUP_REMOVED lines=9> */
.L_x_1990:
[----:B------:R-:W-:Y:S01]  /*24f60*/  IMAD.MOV.U32 R34, RZ, RZ, R31 ;  /* 0x000000ffff227224 */ /* 0x000fe200078e001f */
[----:B------:R-:W-:Y:S01]  /*24f70*/  MOV R31, R32 ;  /* 0x00000020001f7202 */ /* 0x000fe20000000f00 */
[----:B------:R-:W-:Y:S02]  /*24f80*/  IMAD.MOV.U32 R35, RZ, RZ, R30 ;  /* 0x000000ffff237224 */ /* 0x000fe400078e001e */
[----:B------:R-:W-:-:S07]  /*24f90*/  IMAD.MOV.U32 R30, RZ, RZ, R33 ;  /* 0x000000ffff1e7224 */ /* 0x000fce00078e0021 */
.L_x_1991:
[----:B------:R-:W-:Y:S05]  /*24fa0*/  BSYNC.RECONVERGENT B0 ;  /* 0x0000000000007941 */ /* 0x000fea0003800200 */
.L_x_1989:
        /* <DEDUP_REMOVED lines=9> */
.L_x_1993:
[----:B------:R-:W-:Y:S01]  /*25040*/  IMAD.MOV.U32 R33, RZ, RZ, R28 ;  /* 0x000000ffff217224 */ /* 0x000fe200078e001c */
[----:B------:R-:W-:Y:S01]  /*25050*/  MOV R28, R31 ;  /* 0x0000001f001c7202 */ /* 0x000fe20000000f00 */
[----:B------:R-:W-:Y:S02]  /*25060*/  IMAD.MOV.U32 R32, RZ, RZ, R29 ;  /* 0x000000ffff207224 */ /* 0x000fe400078e001d */
[----:B------:R-:W-:-:S07]  /*25070*/  IMAD.MOV.U32 R29, RZ, RZ, R30 ;  /* 0x000000ffff1d7224 */ /* 0x000fce00078e001e */
.L_x_1994:
[----:B------:R-:W-:Y:S05]  /*25080*/  BSYNC.RECONVERGENT B0 ;  /* 0x0000000000007941 */ /* 0x000fea0003800200 */
.L_x_1992:
        /* <DEDUP_REMOVED lines=9> */
.L_x_1996:
[----:B------:R-:W-:Y:S01]  /*25120*/  IMAD.MOV.U32 R30, RZ, RZ, R27 ;  /* 0x000000ffff1e7224 */ /* 0x000fe200078e001b */
[----:B------:R-:W-:Y:S01]  /*25130*/  MOV R27, R28 ;  /* 0x0000001c001b7202 */ /* 0x000fe20000000f00 */
[----:B------:R-:W-:Y:S02]  /*25140*/  IMAD.MOV.U32 R31, RZ, RZ, R26 ;  /* 0x000000ffff1f7224 */ /* 0x000fe400078e001a */
[----:B------:R-:W-:-:S07]  /*25150*/  IMAD.MOV.U32 R26, RZ, RZ, R29 ;  /* 0x000000ffff1a7224 */ /* 0x000fce00078e001d */
.L_x_1997:
[----:B------:R-:W-:Y:S05]  /*25160*/  BSYNC.RECONVERGENT B0 ;  /* 0x0000000000007941 */ /* 0x000fea0003800200 */
.L_x_1995:
        /* <DEDUP_REMOVED lines=9> */
.L_x_1999:
[----:B------:R-:W-:Y:S01]  /*25200*/  IMAD.MOV.U32 R29, RZ, RZ, R24 ;  /* 0x000000ffff1d7224 */ /* 0x000fe200078e0018 */
[----:B------:R-:W-:Y:S01]  /*25210*/  MOV R24, R27 ;  /* 0x0000001b00187202 */ /* 0x000fe20000000f00 */
[----:B------:R-:W-:Y:S02]  /*25220*/  IMAD.MOV.U32 R28, RZ, RZ, R25 ;  /* 0x000000ffff1c7224 */ /* 0x000fe400078e0019 */
[----:B------:R-:W-:-:S07]  /*25230*/  IMAD.MOV.U32 R25, RZ, RZ, R26 ;  /* 0x000000ffff197224 */ /* 0x000fce00078e001a */
.L_x_2000:
[----:B------:R-:W-:Y:S05]  /*25240*/  BSYNC.RECONVERGENT B0 ;  /* 0x0000000000007941 */ /* 0x000fea0003800200 */
.L_x_1998:
        /* <DEDUP_REMOVED lines=9> */
.L_x_2002:
[----:B------:R-:W-:Y:S01]  /*252e0*/  IMAD.MOV.U32 R26, RZ, RZ, R23 ;  /* 0x000000ffff1a7224 */ /* 0x000fe200078e0017 */
[----:B------:R-:W-:Y:S01]  /*252f0*/  MOV R23, R24 ;  /* 0x0000001800177202 */ /* 0x000fe20000000f00 */
[----:B------:R-:W-:Y:S02]  /*25300*/  IMAD.MOV.U32 R27, RZ, RZ, R22 ;  /* 0x000000ffff1b7224 */ /* 0x000fe400078e0016 */
[----:B------:R-:W-:-:S07]  /*25310*/  IMAD.MOV.U32 R22, RZ, RZ, R25 ;  /* 0x000000ffff167224 */ /* 0x000fce00078e0019 */
.L_x_2003:
[----:B------:R-:W-:Y:S05]  /*25320*/  BSYNC.RECONVERGENT B0 ;  /* 0x0000000000007941 */ /* 0x000fea0003800200 */
.L_x_2001:
        /* <DEDUP_REMOVED lines=9> */
.L_x_2005:
[----:B------:R-:W-:Y:S01]  /*253c0*/  IMAD.MOV.U32 R25, RZ, RZ, R20 ;  /* 0x000000ffff197224 */ /* 0x000fe200078e0014 */
[----:B------:R-:W-:Y:S01]  /*253d0*/  MOV R20, R23 ;  /* 0x0000001700147202 */ /* 0x000fe20000000f00 */
[----:B------:R-:W-:Y:S02]  /*253e0*/  IMAD.MOV.U32 R24, RZ, RZ, R21 ;  /* 0x000000ffff187224 */ /* 0x000fe400078e0015 */
[----:B------:R-:W-:-:S07]  /*253f0*/  IMAD.MOV.U32 R21, RZ, RZ, R22 ;  /* 0x000000ffff157224 */ /* 0x000fce00078e0016 */
.L_x_2006:
[----:B------:R-:W-:Y:S05]  /*25400*/  BSYNC.RECONVERGENT B0 ;  /* 0x0000000000007941 */ /* 0x000fea0003800200 */
.L_x_2004:
        /* <DEDUP_REMOVED lines=9> */
.L_x_2008:
[----:B------:R-:W-:Y:S01]  /*254a0*/  IMAD.MOV.U32 R22, RZ, RZ, R19 ;  /* 0x000000ffff167224 */ /* 0x000fe200078e0013 */
[----:B------:R-:W-:Y:S01]  /*254b0*/  MOV R19, R20 ;  /* 0x0000001400137202 */ /* 0x000fe20000000f00 */
[----:B------:R-:W-:Y:S02]  /*254c0*/  IMAD.MOV.U32 R23, RZ, RZ, R18 ;  /* 0x000000ffff177224 */ /* 0x000fe400078e0012 */
[----:B------:R-:W-:-:S07]  /*254d0*/  IMAD.MOV.U32 R18, RZ, RZ, R21 ;  /* 0x000000ffff127224 */ /* 0x000fce00078e0015 */
.L_x_2009:
[----:B------:R-:W-:Y:S05]  /*254e0*/  BSYNC.RECONVERGENT B0 ;  /* 0x0000000000007941 */ /* 0x000fea0003800200 */
.L_x_2007:
        /* <DEDUP_REMOVED lines=9> */
.L_x_2011:
[----:B------:R-:W-:Y:S01]  /*25580*/  IMAD.MOV.U32 R21, RZ, RZ, R16 ;  /* 0x000000ffff157224 */ /* 0x000fe200078e0010 */
[----:B------:R-:W-:Y:S01]  /*25590*/  MOV R16, R19 ;  /* 0x0000001300107202 */ /* 0x000fe20000000f00 */
[----:B------:R-:W-:Y:S02]  /*255a0*/  IMAD.MOV.U32 R20, RZ, RZ, R17 ;  /* 0x000000ffff147224 */ /* 0x000fe400078e0011 */
[----:B------:R-:W-:-:S07]  /*255b0*/  IMAD.MOV.U32 R17, RZ, RZ, R18 ;  /* 0x000000ffff117224 */ /* 0x000fce00078e0012 */
.L_x_2012:
[----:B------:R-:W-:Y:S05]  /*255c0*/  BSYNC.RECONVERGENT B0 ;  /* 0x0000000000007941 */ /* 0x000fea0003800200 */
.L_x_2010:
        /* <DEDUP_REMOVED lines=9> */
.L_x_2014:
[----:B------:R-:W-:Y:S01]  /*25660*/  IMAD.MOV.U32 R18, RZ, RZ, R15 ;  /* 0x000000ffff127224 */ /* 0x000fe200078e000f */
[----:B------:R-:W-:Y:S01]  /*25670*/  MOV R15, R16 ;  /* 0x00000010000f7202 */ /* 0x000fe20000000f00 */
[----:B------:R-:W-:Y:S02]  /*25680*/  IMAD.MOV.U32 R19, RZ, RZ, R14 ;  /* 0x000000ffff137224 */ /* 0x000fe400078e000e */
[----:B------:R-:W-:-:S07]  /*25690*/  IMAD.MOV.U32 R14, RZ, RZ, R17 ;  /* 0x000000ffff0e7224 */ /* 0x000fce00078e0011 */
.L_x_2015:
[----:B------:R-:W-:Y:S05]  /*256a0*/  BSYNC.RECONVERGENT B0 ;  /* 0x0000000000007941 */ /* 0x000fea0003800200 */
.L_x_2013:
        /* <DEDUP_REMOVED lines=9> */
.L_x_2017:
[----:B------:R-:W-:Y:S01]  /*25740*/  IMAD.MOV.U32 R17, RZ, RZ, R0 ;  /* 0x000000ffff117224 */ /* 0x000fe200078e0000 */
[----:B------:R-:W-:Y:S01]  /*25750*/  MOV R0, R15 ;  /* 0x0000000f00007202 */ /* 0x000fe20000000f00 */
[----:B------:R-:W-:Y:S02]  /*25760*/  IMAD.MOV.U32 R16, RZ, RZ, R13 ;  /* 0x000000ffff107224 */ /* 0x000fe400078e000d */
[----:B------:R-:W-:-:S07]  /*25770*/  IMAD.MOV.U32 R13, RZ, RZ, R14 ;  /* 0x000000ffff0d7224 */ /* 0x000fce00078e000e */
.L_x_2018:
[----:B------:R-:W-:Y:S05]  /*25780*/  BSYNC.RECONVERGENT B0 ;  /* 0x0000000000007941 */ /* 0x000fea0003800200 */
.L_x_2016:
        /* <DEDUP_REMOVED lines=9> */
.L_x_2020:
[----:B------:R-:W-:Y:S01]  /*25820*/  IMAD.MOV.U32 R14, RZ, RZ, R11 ;  /* 0x000000ffff0e7224 */ /* 0x000fe200078e000b */
[----:B------:R-:W-:Y:S01]  /*25830*/  MOV R11, R0 ;  /* 0x00000000000b7202 */ /* 0x000fe20000000f00 */
[----:B------:R-:W-:Y:S02]  /*25840*/  IMAD.MOV.U32 R15, RZ, RZ, R12 ;  /* 0x000000ffff0f7224 */ /* 0x000fe400078e000c */
[----:B------:R-:W-:-:S07]  /*25850*/  IMAD.MOV.U32 R12, RZ, RZ, R13 ;  /* 0x000000ffff0c7224 */ /* 0x000fce00078e000d */
.L_x_2021:
[----:B------:R-:W-:Y:S05]  /*25860*/  BSYNC.RECONVERGENT B0 ;  /* 0x0000000000007941 */ /* 0x000fea0003800200 */
.L_x_2019:
        /* <DEDUP_REMOVED lines=9> */
.L_x_2023:
[----:B------:R-:W-:Y:S01]  /*25900*/  IMAD.MOV.U32 R13, RZ, RZ, R10 ;  /* 0x000000ffff0d7224 */ /* 0x000fe200078e000a */
[----:B------:R-:W-:Y:S01]  /*25910*/  MOV R10, R11 ;  /* 0x0000000b000a7202 */ /* 0x000fe20000000f00 */
[----:B------:R-:W-:Y:S02]  /*25920*/  IMAD.MOV.U32 R0, RZ, RZ, R9 ;  /* 0x000000ffff007224 */ /* 0x000fe400078e0009 */
[----:B------:R-:W-:-:S07]  /*25930*/  IMAD.MOV.U32 R9, RZ, RZ, R12 ;  /* 0x000000ffff097224 */ /* 0x000fce00078e000c */
.L_x_2024:
[----:B------:R-:W-:Y:S05]  /*25940*/  BSYNC.RECONVERGENT B0 ;  /* 0x0000000000007941 */ /* 0x000fea0003800200 */
.L_x_2022:
        /* <DEDUP_REMOVED lines=9> */
.L_x_2026:
[----:B------:R-:W-:Y:S01]  /*259e0*/  IMAD.MOV.U32 R12, RZ, RZ, R7 ;  /* 0x000000ffff0c7224 */ /* 0x000fe200078e0007 */
[----:B------:R-:W-:Y:S01]  /*259f0*/  MOV R7, R10 ;  /* 0x0000000a00077202 */ /* 0x000fe20000000f00 */
[----:B------:R-:W-:Y:S02]  /*25a00*/  IMAD.MOV.U32 R11, RZ, RZ, R8 ;  /* 0x000000ffff0b7224 */ /* 0x000fe400078e0008 */
[----:B------:R-:W-:-:S07]  /*25a10*/  IMAD.MOV.U32 R8, RZ, RZ, R9 ;  /* 0x000000ffff087224 */ /* 0x000fce00078e0009 */
.L_x_2027:
[----:B------:R-:W-:Y:S05]  /*25a20*/  BSYNC.RECONVERGENT B0 ;  /* 0x0000000000007941 */ /* 0x000fea0003800200 */
.L_x_2025:
        /* <DEDUP_REMOVED lines=9> */
.L_x_2029:
[----:B------:R-:W-:Y:S01]  /*25ac0*/  IMAD.MOV.U32 R9, RZ, RZ, R134 ;  /* 0x000000ffff097224 */ /* 0x000fe200078e0086 */
[----:B------:R-:W-:Y:S01]  /*25ad0*/  MOV R134, R7 ;  /* 0x0000000700867202 */ /* 0x000fe20000000f00 */
[----:B------:R-:W-:Y:S02]  /*25ae0*/  IMAD.MOV.U32 R10, RZ, RZ, R135 ;  /* 0x000000ffff0a7224 */ /* 0x000fe400078e0087 */
[----:B------:R-:W-:-:S07]  /*25af0*/  IMAD.MOV.U32 R135, RZ, RZ, R8 ;  /* 0x000000ffff877224 */ /* 0x000fce00078e0008 */
.L_x_2030:
[----:B------:R-:W-:Y:S05]  /*25b00*/  BSYNC.RECONVERGENT B0 ;  /* 0x0000000000007941 */ /* 0x000fea0003800200 */
.L_x_2028:
        /* <DEDUP_REMOVED lines=9> */
.L_x_2032:
[----:B------:R-:W-:Y:S01]  /*25ba0*/  IMAD.MOV.U32 R8, RZ, RZ, R133 ;  /* 0x000000ffff087224 */ /* 0x000fe200078e0085 */
[----:B------:R-:W-:Y:S01]  /*25bb0*/  MOV R133, R134 ;  /* 0x0000008600857202 */ /* 0x000fe20000000f00 */
[----:B------:R-:W-:Y:S02]  /*25bc0*/  IMAD.MOV.U32 R7, RZ, RZ, R36 ;  /* 0x000000ffff077224 */ /* 0x000fe400078e0024 */
[----:B------:R-:W-:-:S07]  /*25bd0*/  IMAD.MOV.U32 R36, RZ, RZ, R135 ;  /* 0x000000ffff247224 */ /* 0x000fce00078e0087 */
.L_x_2033:
[----:B------:R-:W-:Y:S05]  /*25be0*/  BSYNC.RECONVERGENT B0 ;  /* 0x0000000000007941 */ /* 0x000fea0003800200 */
.L_x_2031:
        /* <DEDUP_REMOVED lines=9> */
.L_x_2035:
[----:B------:R-:W-:Y:S01]  /*25c80*/  IMAD.MOV.U32 R135, RZ, RZ, R132 ;  /* 0x000000ffff877224 */ /* 0x000fe200078e0084 */
[----:B------:R-:W-:Y:S01]  /*25c90*/  MOV R132, R133 ;  /* 0x0000008500847202 */ /* 0x000fe20000000f00 */
[----:B------:R-:W-:Y:S02]  /*25ca0*/  IMAD.MOV.U32 R134, RZ, RZ, R39 ;  /* 0x000000ffff867224 */ /* 0x000fe400078e0027 */
[----:B------:R-:W-:-:S07]  /*25cb0*/  IMAD.MOV.U32 R39, RZ, RZ, R36 ;  /* 0x000000ffff277224 */ /* 0x000fce00078e0024 */
.L_x_2036:
[----:B------:R-:W-:Y:S05]  /*25cc0*/  BSYNC.RECONVERGENT B0 ;  /* 0x0000000000007941 */ /* 0x000fea0003800200 */
.L_x_2034:
        /* <DEDUP_REMOVED lines=9> */
.L_x_2038:
[----:B------:R-:W-:Y:S01]  /*25d60*/  IMAD.MOV.U32 R36, RZ, RZ, R131 ;  /* 0x000000ffff247224 */ /* 0x000fe200078e0083 */
[----:B------:R-:W-:Y:S01]  /*25d70*/  MOV R131, R132 ;  /* 0x0000008400837202 */ /* 0x000fe20000000f00 */
[----:B------:R-:W-:Y:S02]  /*25d80*/  IMAD.MOV.U32 R133, RZ, RZ, R38 ;  /* 0x000000ffff857224 */ /* 0x000fe400078e0026 */
[----:B------:R-:W-:-:S07]  /*25d90*/  IMAD.MOV.U32 R38, RZ, RZ, R39 ;  /* 0x000000ffff267224 */ /* 0x000fce00078e0027 */
.L_x_2039:
[----:B------:R-:W-:Y:S05]  /*25da0*/  BSYNC.RECONVERGENT B0 ;  /* 0x0000000000007941 */ /* 0x000fea0003800200 */
.L_x_2037:
        /* <DEDUP_REMOVED lines=9> */
.L_x_2041:
[----:B------:R-:W-:Y:S01]  /*25e40*/  IMAD.MOV.U32 R39, RZ, RZ, R130 ;  /* 0x000000ffff277224 */ /* 0x000fe200078e0082 */
[----:B------:R-:W-:Y:S01]  /*25e50*/  MOV R130, R131 ;  /* 0x0000008300827202 */ /* 0x000fe20000000f00 */
[----:B------:R-:W-:Y:S02]  /*25e60*/  IMAD.MOV.U32 R132, RZ, RZ, R41 ;  /* 0x000000ffff847224 */ /* 0x000fe400078e0029 */
[----:B------:R-:W-:-:S07]  /*25e70*/  IMAD.MOV.U32 R41, RZ, RZ, R38 ;  /* 0x000000ffff297224 */ /* 0x000fce00078e0026 */
.L_x_2042:
[----:B------:R-:W-:Y:S05]  /*25e80*/  BSYNC.RECONVERGENT B0 ;  /* 0x0000000000007941 */ /* 0x000fea0003800200 */
.L_x_2040:
        /* <DEDUP_REMOVED lines=9> */
.L_x_2044:
[----:B------:R-:W-:Y:S01]  /*25f20*/  IMAD.MOV.U32 R38, RZ, RZ, R129 ;  /* 0x000000ffff267224 */ /* 0x000fe200078e0081 */
[----:B------:R-:W-:Y:S01]  /*25f30*/  MOV R129, R130 ;  /* 0x0000008200817202 */ /* 0x000fe20000000f00 */
[----:B------:R-:W-:Y:S02]  /*25f40*/  IMAD.MOV.U32 R131, RZ, RZ, R40 ;  /* 0x000000ffff837224 */ /* 0x000fe400078e0028 */
[----:B------:R-:W-:-:S07]  /*25f50*/  IMAD.MOV.U32 R40, RZ, RZ, R41 ;  /* 0x000000ffff287224 */ /* 0x000fce00078e0029 */
.L_x_2045:
[----:B------:R-:W-:Y:S05]  /*25f60*/  BSYNC.RECONVERGENT B0 ;  /* 0x0000000000007941 */ /* 0x000fea0003800200 */
.L_x_2043:
        /* <DEDUP_REMOVED lines=9> */
.L_x_2047:
[----:B------:R-:W-:Y:S01]  /*26000*/  IMAD.MOV.U32 R41, RZ, RZ, R128 ;  /* 0x000000ffff297224 */ /* 0x000fe200078e0080 */
[----:B------:R-:W-:Y:S01]  /*26010*/  MOV R128, R129 ;  /* 0x0000008100807202 */ /* 0x000fe20000000f00 */
[----:B------:R-:W-:Y:S02]  /*26020*/  IMAD.MOV.U32 R130, RZ, RZ, R43 ;  /* 0x000000ffff827224 */ /* 0x000fe400078e002b */
[----:B------:R-:W-:-:S07]  /*26030*/  IMAD.MOV.U32 R43, RZ, RZ, R40 ;  /* 0x000000ffff2b7224 */ /* 0x000fce00078e0028 */
.L_x_2048:
[----:B------:R-:W-:Y:S05]  /*26040*/  BSYNC.RECONVERGENT B0 ;  /* 0x0000000000007941 */ /* 0x000fea0003800200 */
.L_x_2046:
        /* <DEDUP_REMOVED lines=9> */
.L_x_2050:
[----:B------:R-:W-:Y:S01]  /*260e0*/  IMAD.MOV.U32 R40, RZ, RZ, R127 ;  /* 0x000000ffff287224 */ /* 0x000fe200078e007f */
[----:B------:R-:W-:Y:S01]  /*260f0*/  MOV R127, R128 ;  /* 0x00000080007f7202 */ /* 0x000fe20000000f00 */
[----:B------:R-:W-:Y:S02]  /*26100*/  IMAD.MOV.U32 R129, RZ, RZ, R42 ;  /* 0x000000ffff817224 */ /* 0x000fe400078e002a */
[----:B------:R-:W-:-:S07]  /*26110*/  IMAD.MOV.U32 R42, RZ, RZ, R43 ;  /* 0x000000ffff2a7224 */ /* 0x000fce00078e002b */
.L_x_2051:
[----:B------:R-:W-:Y:S05]  /*26120*/  BSYNC.RECONVERGENT B0 ;  /* 0x0000000000007941 */ /* 0x000fea0003800200 */
.L_x_2049:
        /* <DEDUP_REMOVED lines=9> */
.L_x_2053:
[----:B------:R-:W-:Y:S01]  /*261c0*/  IMAD.MOV.U32 R43, RZ, RZ, R126 ;  /* 0x000000ffff2b7224 */ /* 0x000fe200078e007e */
[----:B------:R-:W-:Y:S01]  /*261d0*/  MOV R126, R127 ;  /* 0x0000007f007e7202 */ /* 0x000fe20000000f00 */
[----:B------:R-:W-:Y:S02]  /*261e0*/  IMAD.MOV.U32 R128, RZ, RZ, R45 ;  /* 0x000000ffff807224 */ /* 0x000fe400078e002d */
[----:B------:R-:W-:-:S07]  /*261f0*/  IMAD.MOV.U32 R45, RZ, RZ, R42 ;  /* 0x000000ffff2d7224 */ /* 0x000fce00078e002a */
.L_x_2054:
[----:B------:R-:W-:Y:S05]  /*26200*/  BSYNC.RECONVERGENT B0 ;  /* 0x0000000000007941 */ /* 0x000fea0003800200 */
.L_x_2052:
        /* <DEDUP_REMOVED lines=9> */
.L_x_2056:
[----:B------:R-:W-:Y:S01]  /*262a0*/  IMAD.MOV.U32 R42, RZ, RZ, R125 ;  /* 0x000000ffff2a7224 */ /* 0x000fe200078e007d */
[----:B------:R-:W-:Y:S01]  /*262b0*/  MOV R125, R126 ;  /* 0x0000007e007d7202 */ /* 0x000fe20000000f00 */
[----:B------:R-:W-:Y:S02]  /*262c0*/  IMAD.MOV.U32 R127, RZ, RZ, R44 ;  /* 0x000000ffff7f7224 */ /* 0x000fe400078e002c */
[----:B------:R-:W-:-:S07]  /*262d0*/  IMAD.MOV.U32 R44, RZ, RZ, R45 ;  /* 0x000000ffff2c7224 */ /* 0x000fce00078e002d */
.L_x_2057:
[----:B------:R-:W-:Y:S05]  /*262e0*/  BSYNC.RECONVERGENT B0 ;  /* 0x0000000000007941 */ /* 0x000fea0003800200 */
.L_x_2055:
        /* <DEDUP_REMOVED lines=9> */
.L_x_2059:
[----:B------:R-:W-:Y:S01]  /*26380*/  IMAD.MOV.U32 R45, RZ, RZ, R124 ;  /* 0x000000ffff2d7224 */ /* 0x000fe200078e007c */
[----:B------:R-:W-:Y:S01]  /*26390*/  MOV R124, R125 ;  /* 0x0000007d007c7202 */ /* 0x000fe20000000f00 */
[----:B------:R-:W-:Y:S02]  /*263a0*/  IMAD.MOV.U32 R126, RZ, RZ, R47 ;  /* 0x000000ffff7e7224 */ /* 0x000fe400078e002f */
[----:B------:R-:W-:-:S07]  /*263b0*/  IMAD.MOV.U32 R47, RZ, RZ, R44 ;  /* 0x000000ffff2f7224 */ /* 0x000fce00078e002c */
.L_x_2060:
[----:B------:R-:W-:Y:S05]  /*263c0*/  BSYNC.RECONVERGENT B0 ;  /* 0x0000000000007941 */ /* 0x000fea0003800200 */
.L_x_2058:
        /* <DEDUP_REMOVED lines=9> */
.L_x_2062:
[----:B------:R-:W-:Y:S01]  /*26460*/  IMAD.MOV.U32 R44, RZ, RZ, R123 ;  /* 0x000000ffff2c7224 */ /* 0x000fe200078e007b */
[----:B------:R-:W-:Y:S01]  /*26470*/  MOV R123, R124 ;  /* 0x0000007c007b7202 */ /* 0x000fe20000000f00 */
[----:B------:R-:W-:Y:S02]  /*26480*/  IMAD.MOV.U32 R125, RZ, RZ, R46 ;  /* 0x000000ffff7d7224 */ /* 0x000fe400078e002e */
[----:B------:R-:W-:-:S07]  /*26490*/  IMAD.MOV.U32 R46, RZ, RZ, R47 ;  /* 0x000000ffff2e7224 */ /* 0x000fce00078e002f */
.L_x_2063:
[----:B------:R-:W-:Y:S05]  /*264a0*/  BSYNC.RECONVERGENT B0 ;  /* 0x0000000000007941 */ /* 0x000fea0003800200 */
.L_x_2061:
        /* <DEDUP_REMOVED lines=9> */
.L_x_2065:
[----:B------:R-:W-:Y:S01]  /*26540*/  IMAD.MOV.U32 R47, RZ, RZ, R122 ;  /* 0x000000ffff2f7224 */ /* 0x000fe200078e007a */
[----:B------:R-:W-:Y:S01]  /*26550*/  MOV R122, R123 ;  /* 0x0000007b007a7202 */ /* 0x000fe20000000f00 */
[----:B------:R-:W-:Y:S02]  /*26560*/  IMAD.MOV.U32 R124, RZ, RZ, R49 ;  /* 0x000000ffff7c7224 */ /* 0x000fe400078e0031 */
[----:B------:R-:W-:-:S07]  /*26570*/  IMAD.MOV.U32 R49, RZ, RZ, R46 ;  /* 0x000000ffff317224 */ /* 0x000fce00078e002e */
.L_x_2066:
[----:B------:R-:W-:Y:S05]  /*26580*/  BSYNC.RECONVERGENT B0 ;  /* 0x0000000000007941 */ /* 0x000fea0003800200 */
.L_x_2064:
        /* <DEDUP_REMOVED lines=9> */
.L_x_2068:
[----:B------:R-:W-:Y:S01]  /*26620*/  IMAD.MOV.U32 R46, RZ, RZ, R121 ;  /* 0x000000ffff2e7224 */ /* 0x000fe200078e0079 */
[----:B------:R-:W-:Y:S01]  /*26630*/  MOV R121, R122 ;  /* 0x0000007a00797202 */ /* 0x000fe20000000f00 */
[----:B------:R-:W-:Y:S02]  /*26640*/  IMAD.MOV.U32 R123, RZ, RZ, R48 ;  /* 0x000000ffff7b7224 */ /* 0x000fe400078e0030 */
[----:B------:R-:W-:-:S07]  /*26650*/  IMAD.MOV.U32 R48, RZ, RZ, R49 ;  /* 0x000000ffff307224 */ /* 0x000fce00078e0031 */
.L_x_2069:
[----:B------:R-:W-:Y:S05]  /*26660*/  BSYNC.RECONVERGENT B0 ;  /* 0x0000000000007941 */ /* 0x000fea0003800200 */
.L_x_2067:
        /* <DEDUP_REMOVED lines=9> */
.L_x_2071:
[----:B------:R-:W-:Y:S01]  /*26700*/  IMAD.MOV.U32 R49, RZ, RZ, R120 ;  /* 0x000000ffff317224 */ /* 0x000fe200078e0078 */
[----:B------:R-:W-:Y:S01]  /*26710*/  MOV R120, R121 ;  /* 0x0000007900787202 */ /* 0x000fe20000000f00 */
[----:B------:R-:W-:Y:S02]  /*26720*/  IMAD.MOV.U32 R122, RZ, RZ, R51 ;  /* 0x000000ffff7a7224 */ /* 0x000fe400078e0033 */
[----:B------:R-:W-:-:S07]  /*26730*/  IMAD.MOV.U32 R51, RZ, RZ, R48 ;  /* 0x000000ffff337224 */ /* 0x000fce00078e0030 */
.L_x_2072:
[----:B------:R-:W-:Y:S05]  /*26740*/  BSYNC.RECONVERGENT B0 ;  /* 0x0000000000007941 */ /* 0x000fea0003800200 */
.L_x_2070:
        /* <DEDUP_REMOVED lines=9> */
.L_x_2074:
[----:B------:R-:W-:Y:S01]  /*267e0*/  IMAD.MOV.U32 R48, RZ, RZ, R119 ;  /* 0x000000ffff307224 */ /* 0x000fe200078e0077 */
[----:B------:R-:W-:Y:S01]  /*267f0*/  MOV R119, R120 ;  /* 0x0000007800777202 */ /* 0x000fe20000000f00 */
[----:B------:R-:W-:Y:S02]  /*26800*/  IMAD.MOV.U32 R121, RZ, RZ, R50 ;  /* 0x000000ffff797224 */ /* 0x000fe400078e0032 */
[----:B------:R-:W-:-:S07]  /*26810*/  IMAD.MOV.U32 R50, RZ, RZ, R51 ;  /* 0x000000ffff327224 */ /* 0x000fce00078e0033 */
.L_x_2075:
[----:B------:R-:W-:Y:S05]  /*26820*/  BSYNC.RECONVERGENT B0 ;  /* 0x0000000000007941 */ /* 0x000fea0003800200 */
.L_x_2073:
        /* <DEDUP_REMOVED lines=9> */
.L_x_2077:
[----:B------:R-:W-:Y:S01]  /*268c0*/  IMAD.MOV.U32 R51, RZ, RZ, R118 ;  /* 0x000000ffff337224 */ /* 0x000fe200078e0076 */
[----:B------:R-:W-:Y:S01]  /*268d0*/  MOV R118, R119 ;  /* 0x0000007700767202 */ /* 0x000fe20000000f00 */
[----:B------:R-:W-:Y:S02]  /*268e0*/  IMAD.MOV.U32 R120, RZ, RZ, R53 ;  /* 0x000000ffff787224 */ /* 0x000fe400078e0035 */
[----:B------:R-:W-:-:S07]  /*268f0*/  IMAD.MOV.U32 R53, RZ, RZ, R50 ;  /* 0x000000ffff357224 */ /* 0x000fce00078e0032 */
.L_x_2078:
[----:B------:R-:W-:Y:S05]  /*26900*/  BSYNC.RECONVERGENT B0 ;  /* 0x0000000000007941 */ /* 0x000fea0003800200 */
.L_x_2076:
        /* <DEDUP_REMOVED lines=9> */
.L_x_2080:
[----:B------:R-:W-:Y:S01]  /*269a0*/  IMAD.MOV.U32 R50, RZ, RZ, R117 ;  /* 0x000000ffff327224 */ /* 0x000fe200078e0075 */
[----:B------:R-:W-:Y:S01]  /*269b0*/  MOV R117, R118 ;  /* 0x0000007600757202 */ /* 0x000fe20000000f00 */
[----:B------:R-:W-:Y:S02]  /*269c0*/  IMAD.MOV.U32 R119, RZ, RZ, R52 ;  /* 0x000000ffff777224 */ /* 0x000fe400078e0034 */
[----:B------:R-:W-:-:S07]  /*269d0*/  IMAD.MOV.U32 R52, RZ, RZ, R53 ;  /* 0x000000ffff347224 */ /* 0x000fce00078e0035 */
.L_x_2081:
[----:B------:R-:W-:Y:S05]  /*269e0*/  BSYNC.RECONVERGENT B0 ;  /* 0x0000000000007941 */ /* 0x000fea0003800200 */
.L_x_2079:
        /* <DEDUP_REMOVED lines=9> */
.L_x_2083:
[----:B------:R-:W-:Y:S01]  /*26a80*/  IMAD.MOV.U32 R53, RZ, RZ, R116 ;  /* 0x000000ffff357224 */ /* 0x000fe200078e0074 */
[----:B------:R-:W-:Y:S01]  /*26a90*/  MOV R116, R117 ;  /* 0x0000007500747202 */ /* 0x000fe20000000f00 */
[----:B------:R-:W-:Y:S02]  /*26aa0*/  IMAD.MOV.U32 R118, RZ, RZ, R55 ;  /* 0x000000ffff767224 */ /* 0x000fe400078e0037 */
[----:B------:R-:W-:-:S07]  /*26ab0*/  IMAD.MOV.U32 R55, RZ, RZ, R52 ;  /* 0x000000ffff377224 */ /* 0x000fce00078e0034 */
.L_x_2084:
[----:B------:R-:W-:Y:S05]  /*26ac0*/  BSYNC.RECONVERGENT B0 ;  /* 0x0000000000007941 */ /* 0x000fea0003800200 */
.L_x_2082:
        /* <DEDUP_REMOVED lines=9> */
.L_x_2086:
[----:B------:R-:W-:Y:S01]  /*26b60*/  IMAD.MOV.U32 R52, RZ, RZ, R115 ;  /* 0x000000ffff347224 */ /* 0x000fe200078e0073 */
[----:B------:R-:W-:Y:S01]  /*26b70*/  MOV R115, R116 ;  /* 0x0000007400737202 */ /* 0x000fe20000000f00 */
[----:B------:R-:W-:Y:S02]  /*26b80*/  IMAD.MOV.U32 R117, RZ, RZ, R54 ;  /* 0x000000ffff757224 */ /* 0x000fe400078e0036 */
[----:B------:R-:W-:-:S07]  /*26b90*/  IMAD.MOV.U32 R54, RZ, RZ, R55 ;  /* 0x000000ffff367224 */ /* 0x000fce00078e0037 */
.L_x_2087:
[----:B------:R-:W-:Y:S05]  /*26ba0*/  BSYNC.RECONVERGENT B0 ;  /* 0x0000000000007941 */ /* 0x000fea0003800200 */
.L_x_2085:
        /* <DEDUP_REMOVED lines=9> */
.L_x_2089:
[----:B------:R-:W-:Y:S01]  /*26c40*/  IMAD.MOV.U32 R55, RZ, RZ, R114 ;  /* 0x000000ffff377224 */ /* 0x000fe200078e0072 */
[----:B------:R-:W-:Y:S01]  /*26c50*/  MOV R114, R115 ;  /* 0x0000007300727202 */ /* 0x000fe20000000f00 */
[----:B------:R-:W-:Y:S02]  /*26c60*/  IMAD.MOV.U32 R116, RZ, RZ, R57 ;  /* 0x000000ffff747224 */ /* 0x000fe400078e0039 */
[----:B------:R-:W-:-:S07]  /*26c70*/  IMAD.MOV.U32 R57, RZ, RZ, R54 ;  /* 0x000000ffff397224 */ /* 0x000fce00078e0036 */
.L_x_2090:
[----:B------:R-:W-:Y:S05]  /*26c80*/  BSYNC.RECONVERGENT B0 ;  /* 0x0000000000007941 */ /* 0x000fea0003800200 */
.L_x_2088:
        /* <DEDUP_REMOVED lines=9> */
.L_x_2092:
[----:B------:R-:W-:Y:S01]  /*26d20*/  IMAD.MOV.U32 R54, RZ, RZ, R37 ;  /* 0x000000ffff367224 */ /* 0x000fe200078e0025 */
[----:B------:R-:W-:Y:S01]  /*26d30*/  MOV R37, R114 ;  /* 0x0000007200257202 */ /* 0x000fe20000000f00 */
[----:B------:R-:W-:Y:S02]  /*26d40*/  IMAD.MOV.U32 R115, RZ, RZ, R98 ;  /* 0x000000ffff737224 */ /* 0x000fe400078e0062 */
[----:B------:R-:W-:-:S07]  /*26d50*/  IMAD.MOV.U32 R98, RZ, RZ, R57 ;  /* 0x000000ffff627224 */ /* 0x000fce00078e0039 */
.L_x_2093:
[----:B------:R-:W-:Y:S05]  /*26d60*/  BSYNC.RECONVERGENT B0 ;  /* 0x0000000000007941 */ /* 0x000fea0003800200 */
.L_x_2091:
        /* <DEDUP_REMOVED lines=18> */
.L_x_2095:
[----:B------:R-:W-:Y:S01]  /*26e90*/  MOV R114, R59 ;  /* 0x0000003b00727202 */ /* 0x000fe20000000f00 */
[----:B------:R-:W-:Y:S02]  /*26ea0*/  IMAD.MOV.U32 R57, RZ, RZ, R112 ;  /* 0x000000ffff397224 */ /* 0x000fe400078e0070 */
[----:B------:R-:W-:Y:S02]  /*26eb0*/  IMAD.MOV.U32 R59, RZ, RZ, R56 ;  /* 0x000000ffff3b7224 */ /* 0x000fe400078e0038 */
[----:B------:R-:W-:-:S07]  /*26ec0*/  IMAD.MOV.U32 R112, RZ, RZ, R113 ;  /* 0x000000ffff707224 */ /* 0x000fce00078e0071 */
.L_x_2096:
[----:B------:R-:W-:Y:S05]  /*26ed0*/  BSYNC.RECONVERGENT B0 ;  /* 0x0000000000007941 */ /* 0x000fea0003800200 */
.L_x_2094:
        /* <DEDUP_REMOVED lines=9> */
.L_x_2098:
[----:B------:R-:W-:Y:S01]  /*26f70*/  MOV R113, R58 ;  /* 0x0000003a00717202 */ /* 0x000fe20000000f00 */
[----:B------:R-:W-:Y:S02]  /*26f80*/  IMAD.MOV.U32 R56, RZ, RZ, R111 ;  /* 0x000000ffff387224 */ /* 0x000fe400078e006f */
[----:B------:R-:W-:Y:S02]  /*26f90*/  IMAD.MOV.U32 R58, RZ, RZ, R59 ;  /* 0x000000ffff3a7224 */ /* 0x000fe400078e003b */
[----:B------:R-:W-:-:S07]  /*26fa0*/  IMAD.MOV.U32 R111, RZ, RZ, R112 ;  /* 0x000000ffff6f7224 */ /* 0x000fce00078e0070 */
.L_x_2099:
[----:B------:R-:W-:Y:S05]  /*26fb0*/  BSYNC.RECONVERGENT B0 ;  /* 0x0000000000007941 */ /* 0x000fea0003800200 */
.L_x_2097:
        /* <DEDUP_REMOVED lines=9> */
.L_x_2101:
[----:B------:R-:W-:Y:S01]  /*27050*/  MOV R112, R61 ;  /* 0x0000003d00707202 */ /* 0x000fe20000000f00 */
[----:B------:R-:W-:Y:S02]  /*27060*/  IMAD.MOV.U32 R59, RZ, RZ, R110 ;  /* 0x000000ffff3b7224 */ /* 0x000fe400078e006e */
[----:B------:R-:W-:Y:S02]  /*27070*/  IMAD.MOV.U32 R61, RZ, RZ, R58 ;  /* 0x000000ffff3d7224 */ /* 0x000fe400078e003a */
[----:B------:R-:W-:-:S07]  /*27080*/  IMAD.MOV.U32 R110, RZ, RZ, R111 ;  /* 0x000000ffff6e7224 */ /* 0x000fce00078e006f */
.L_x_2102:
[----:B------:R-:W-:Y:S05]  /*27090*/  BSYNC.RECONVERGENT B0 ;  /* 0x0000000000007941 */ /* 0x000fea0003800200 */
.L_x_2100:
        /* <DEDUP_REMOVED lines=9> */
.L_x_2104:
[----:B------:R-:W-:Y:S01]  /*27130*/  MOV R111, R60 ;  /* 0x0000003c006f7202 */ /* 0x000fe20000000f00 */
[----:B------:R-:W-:Y:S02]  /*27140*/  IMAD.MOV.U32 R58, RZ, RZ, R109 ;  /* 0x000000ffff3a7224 */ /* 0x000fe400078e006d */
[----:B------:R-:W-:Y:S02]  /*27150*/  IMAD.MOV.U32 R60, RZ, RZ, R61 ;  /* 0x000000ffff3c7224 */ /* 0x000fe400078e003d */
[----:B------:R-:W-:-:S07]  /*27160*/  IMAD.MOV.U32 R109, RZ, RZ, R110 ;  /* 0x000000ffff6d7224 */ /* 0x000fce00078e006e */
.L_x_2105:
[----:B------:R-:W-:Y:S05]  /*27170*/  BSYNC.RECONVERGENT B0 ;  /* 0x0000000000007941 */ /* 0x000fea0003800200 */
.L_x_2103:
        /* <DEDUP_REMOVED lines=9> */
.L_x_2107:
[----:B------:R-:W-:Y:S01]  /*27210*/  MOV R110, R63 ;  /* 0x0000003f006e7202 */ /* 0x000fe20000000f00 */
[----:B------:R-:W-:Y:S02]  /*27220*/  IMAD.MOV.U32 R61, RZ, RZ, R108 ;  /* 0x000000ffff3d7224 */ /* 0x000fe400078e006c */
[----:B------:R-:W-:Y:S02]  /*27230*/  IMAD.MOV.U32 R63, RZ, RZ, R60 ;  /* 0x000000ffff3f7224 */ /* 0x000fe400078e003c */
[----:B------:R-:W-:-:S07]  /*27240*/  IMAD.MOV.U32 R108, RZ, RZ, R109 ;  /* 0x000000ffff6c7224 */ /* 0x000fce00078e006d */
.L_x_2108:
[----:B------:R-:W-:Y:S05]  /*27250*/  BSYNC.RECONVERGENT B0 ;  /* 0x0000000000007941 */ /* 0x000fea0003800200 */
.L_x_2106:
        /* <DEDUP_REMOVED lines=9> */
.L_x_2110:
[----:B------:R-:W-:Y:S01]  /*272f0*/  MOV R109, R62 ;  /* 0x0000003e006d7202 */ /* 0x000fe20000000f00 */
[----:B------:R-:W-:Y:S02]  /*27300*/  IMAD.MOV.U32 R60, RZ, RZ, R107 ;  /* 0x000000ffff3c7224 */ /* 0x000fe400078e006b */
[----:B------:R-:W-:Y:S02]  /*27310*/  IMAD.MOV.U32 R62, RZ, RZ, R63 ;  /* 0x000000ffff3e7224 */ /* 0x000fe400078e003f */
[----:B------:R-:W-:-:S07]  /*27320*/  IMAD.MOV.U32 R107, RZ, RZ, R108 ;  /* 0x000000ffff6b7224 */ /* 0x000fce00078e006c */
.L_x_2111:
[----:B------:R-:W-:Y:S05]  /*27330*/  BSYNC.RECONVERGENT B0 ;  /* 0x0000000000007941 */ /* 0x000fea0003800200 */
.L_x_2109:
        /* <DEDUP_REMOVED lines=9> */
.L_x_2113:
[----:B------:R-:W-:Y:S01]  /*273d0*/  MOV R108, R65 ;  /* 0x00000041006c7202 */ /* 0x000fe20000000f00 */
[----:B------:R-:W-:Y:S02]  /*273e0*/  IMAD.MOV.U32 R63, RZ, RZ, R106 ;  /* 0x000000ffff3f7224 */ /* 0x000fe400078e006a */
[----:B------:R-:W-:Y:S02]  /*273f0*/  IMAD.MOV.U32 R65, RZ, RZ, R62 ;  /* 0x000000ffff417224 */ /* 0x000fe400078e003e */
[----:B------:R-:W-:-:S07]  /*27400*/  IMAD.MOV.U32 R106, RZ, RZ, R107 ;  /* 0x000000ffff6a7224 */ /* 0x000fce00078e006b */
.L_x_2114:
[----:B------:R-:W-:Y:S05]  /*27410*/  BSYNC.RECONVERGENT B0 ;  /* 0x0000000000007941 */ /* 0x000fea0003800200 */
.L_x_2112:
        /* <DEDUP_REMOVED lines=9> */
.L_x_2116:
[----:B------:R-:W-:Y:S01]  /*274b0*/  MOV R107, R64 ;  /* 0x00000040006b7202 */ /* 0x000fe20000000f00 */
[----:B------:R-:W-:Y:S02]  /*274c0*/  IMAD.MOV.U32 R62, RZ, RZ, R105 ;  /* 0x000000ffff3e7224 */ /* 0x000fe400078e0069 */
[----:B------:R-:W-:Y:S02]  /*274d0*/  IMAD.MOV.U32 R64, RZ, RZ, R65 ;  /* 0x000000ffff407224 */ /* 0x000fe400078e0041 */
[----:B------:R-:W-:-:S07]  /*274e0*/  IMAD.MOV.U32 R105, RZ, RZ, R106 ;  /* 0x000000ffff697224 */ /* 0x000fce00078e006a */
.L_x_2117:
[----:B------:R-:W-:Y:S05]  /*274f0*/  BSYNC.RECONVERGENT B0 ;  /* 0x0000000000007941 */ /* 0x000fea0003800200 */
.L_x_2115:
        /* <DEDUP_REMOVED lines=9> */
.L_x_2119:
[----:B------:R-:W-:Y:S01]  /*27590*/  MOV R106, R67 ;  /* 0x00000043006a7202 */ /* 0x000fe20000000f00 */
[----:B------:R-:W-:Y:S02]  /*275a0*/  IMAD.MOV.U32 R65, RZ, RZ, R104 ;  /* 0x000000ffff417224 */ /* 0x000fe400078e0068 */
[----:B------:R-:W-:Y:S02]  /*275b0*/  IMAD.MOV.U32 R67, RZ, RZ, R64 ;  /* 0x000000ffff437224 */ /* 0x000fe400078e0040 */
[----:B------:R-:W-:-:S07]  /*275c0*/  IMAD.MOV.U32 R104, RZ, RZ, R105 ;  /* 0x000000ffff687224 */ /* 0x000fce00078e0069 */
.L_x_2120:
[----:B------:R-:W-:Y:S05]  /*275d0*/  BSYNC.RECONVERGENT B0 ;  /* 0x0000000000007941 */ /* 0x000fea0003800200 */
.L_x_2118:
        /* <DEDUP_REMOVED lines=9> */
.L_x_2122:
[----:B------:R-:W-:Y:S01]  /*27670*/  MOV R105, R66 ;  /* 0x0000004200697202 */ /* 0x000fe20000000f00 */
[----:B------:R-:W-:Y:S02]  /*27680*/  IMAD.MOV.U32 R64, RZ, RZ, R103 ;  /* 0x000000ffff407224 */ /* 0x000fe400078e0067 */
[----:B------:R-:W-:Y:S02]  /*27690*/  IMAD.MOV.U32 R66, RZ, RZ, R67 ;  /* 0x000000ffff427224 */ /* 0x000fe400078e0043 */
[----:B------:R-:W-:-:S07]  /*276a0*/  IMAD.MOV.U32 R103, RZ, RZ, R104 ;  /* 0x000000ffff677224 */ /* 0x000fce00078e0068 */
.L_x_2123:
[----:B------:R-:W-:Y:S05]  /*276b0*/  BSYNC.RECONVERGENT B0 ;  /* 0x0000000000007941 */ /* 0x000fea0003800200 */
.L_x_2121:
        /* <DEDUP_REMOVED lines=9> */
.L_x_2125:
[----:B------:R-:W-:Y:S01]  /*27750*/  MOV R104, R69 ;  /* 0x0000004500687202 */ /* 0x000fe20000000f00 */
[----:B------:R-:W-:Y:S02]  /*27760*/  IMAD.MOV.U32 R67, RZ, RZ, R102 ;  /* 0x000000ffff437224 */ /* 0x000fe400078e0066 */
[----:B------:R-:W-:Y:S02]  /*27770*/  IMAD.MOV.U32 R69, RZ, RZ, R66 ;  /* 0x000000ffff457224 */ /* 0x000fe400078e0042 */
[----:B------:R-:W-:-:S07]  /*27780*/  IMAD.MOV.U32 R102, RZ, RZ, R103 ;  /* 0x000000ffff667224 */ /* 0x000fce00078e0067 */
.L_x_2126:
[----:B------:R-:W-:Y:S05]  /*27790*/  BSYNC.RECONVERGENT B0 ;  /* 0x0000000000007941 */ /* 0x000fea0003800200 */
.L_x_2124:
        /* <DEDUP_REMOVED lines=9> */
.L_x_2128:
[----:B------:R-:W-:Y:S01]  /*27830*/  MOV R103, R68 ;  /* 0x0000004400677202 */ /* 0x000fe20000000f00 */
[----:B------:R-:W-:Y:S02]  /*27840*/  IMAD.MOV.U32 R66, RZ, RZ, R101 ;  /* 0x000000ffff427224 */ /* 0x000fe400078e0065 */
[----:B------:R-:W-:Y:S02]  /*27850*/  IMAD.MOV.U32 R68, RZ, RZ, R69 ;  /* 0x000000ffff447224 */ /* 0x000fe400078e0045 */
[----:B------:R-:W-:-:S07]  /*27860*/  IMAD.MOV.U32 R101, RZ, RZ, R102 ;  /* 0x000000ffff657224 */ /* 0x000fce00078e0066 */
.L_x_2129:
[----:B------:R-:W-:Y:S05]  /*27870*/  BSYNC.RECONVERGENT B0 ;  /* 0x0000000000007941 */ /* 0x000fea0003800200 */
.L_x_2127:
        /* <DEDUP_REMOVED lines=9> */
.L_x_2131:
[----:B------:R-:W-:Y:S01]  /*27910*/  MOV R102, R71 ;  /* 0x0000004700667202 */ /* 0x000fe20000000f00 */
[----:B------:R-:W-:Y:S02]  /*27920*/  IMAD.MOV.U32 R69, RZ, RZ, R100 ;  /* 0x000000ffff457224 */ /* 0x000fe400078e0064 */
[----:B------:R-:W-:Y:S02]  /*27930*/  IMAD.MOV.U32 R71, RZ, RZ, R68 ;  /* 0x000000ffff477224 */ /* 0x000fe400078e0044 */
[----:B------:R-:W-:-:S07]  /*27940*/  IMAD.MOV.U32 R100, RZ, RZ, R101 ;  /* 0x000000ffff647224 */ /* 0x000fce00078e0065 */
.L_x_2132:
[----:B------:R-:W-:Y:S05]  /*27950*/  BSYNC.RECONVERGENT B0 ;  /* 0x0000000000007941 */ /* 0x000fea0003800200 */
.L_x_2130:
        /* <DEDUP_REMOVED lines=9> */
.L_x_2134:
[----:B------:R-:W-:Y:S01]  /*279f0*/  MOV R101, R70 ;  /* 0x0000004600657202 */ /* 0x000fe20000000f00 */
[----:B------:R-:W-:Y:S02]  /*27a00*/  IMAD.MOV.U32 R68, RZ, RZ, R99 ;  /* 0x000000ffff447224 */ /* 0x000fe400078e0063 */
[----:B------:R-:W-:Y:S02]  /*27a10*/  IMAD.MOV.U32 R70, RZ, RZ, R71 ;  /* 0x000000ffff467224 */ /* 0x000fe400078e0047 */
[----:B------:R-:W-:-:S07]  /*27a20*/  IMAD.MOV.U32 R99, RZ, RZ, R100 ;  /* 0x000000ffff637224 */ /* 0x000fce00078e0064 */
.L_x_2135:
[----:B------:R-:W-:Y:S05]  /*27a30*/  BSYNC.RECONVERGENT B0 ;  /* 0x0000000000007941 */ /* 0x000fea0003800200 */
.L_x_2133:
        /* <DEDUP_REMOVED lines=9> */
.L_x_2137:
[----:B------:R-:W-:Y:S01]  /*27ad0*/  MOV R100, R73 ;  /* 0x0000004900647202 */ /* 0x000fe20000000f00 */
[----:B------:R-:W-:Y:S02]  /*27ae0*/  IMAD.MOV.U32 R71, RZ, RZ, R96 ;  /* 0x000000ffff477224 */ /* 0x000fe400078e0060 */
[----:B------:R-:W-:Y:S02]  /*27af0*/  IMAD.MOV.U32 R73, RZ, RZ, R70 ;  /* 0x000000ffff497224 */ /* 0x000fe400078e0046 */
[----:B------:R-:W-:-:S07]  /*27b00*/  IMAD.MOV.U32 R96, RZ, RZ, R99 ;  /* 0x000000ffff607224 */ /* 0x000fce00078e0063 */
.L_x_2138:
[----:B------:R-:W-:Y:S05]  /*27b10*/  BSYNC.RECONVERGENT B0 ;  /* 0x0000000000007941 */ /* 0x000fea0003800200 */
.L_x_2136:
        /* <DEDUP_REMOVED lines=9> */
.L_x_2140:
[----:B------:R-:W-:Y:S01]  /*27bb0*/  MOV R99, R72 ;  /* 0x0000004800637202 */ /* 0x000fe20000000f00 */
[----:B------:R-:W-:Y:S02]  /*27bc0*/  IMAD.MOV.U32 R70, RZ, RZ, R97 ;  /* 0x000000ffff467224 */ /* 0x000fe400078e0061 */
[----:B------:R-:W-:Y:S02]  /*27bd0*/  IMAD.MOV.U32 R72, RZ, RZ, R73 ;  /* 0x000000ffff487224 */ /* 0x000fe400078e0049 */
[----:B------:R-:W-:-:S07]  /*27be0*/  IMAD.MOV.U32 R97, RZ, RZ, R96 ;  /* 0x000000ffff617224 */ /* 0x000fce00078e0060 */
.L_x_2141:
[----:B------:R-:W-:Y:S05]  /*27bf0*/  BSYNC.RECONVERGENT B0 ;  /* 0x0000000000007941 */ /* 0x000fea0003800200 */
.L_x_2139:
        /* <DEDUP_REMOVED lines=9> */
.L_x_2143:
[----:B------:R-:W-:Y:S01]  /*27c90*/  MOV R96, R75 ;  /* 0x0000004b00607202 */ /* 0x000fe20000000f00 */
[----:B------:R-:W-:Y:S02]  /*27ca0*/  IMAD.MOV.U32 R73, RZ, RZ, R94 ;  /* 0x000000ffff497224 */ /* 0x000fe400078e005e */
[----:B------:R-:W-:Y:S02]  /*27cb0*/  IMAD.MOV.U32 R75, RZ, RZ, R72 ;  /* 0x000000ffff4b7224 */ /* 0x000fe400078e0048 */
[----:B------:R-:W-:-:S07]  /*27cc0*/  IMAD.MOV.U32 R94, RZ, RZ, R97 ;  /* 0x000000ffff5e7224 */ /* 0x000fce00078e0061 */
.L_x_2144:
[----:B------:R-:W-:Y:S05]  /*27cd0*/  BSYNC.RECONVERGENT B0 ;  /* 0x0000000000007941 */ /* 0x000fea0003800200 */
.L_x_2142:
        /* <DEDUP_REMOVED lines=9> */
.L_x_2146:
[----:B------:R-:W-:Y:S01]  /*27d70*/  MOV R97, R74 ;  /* 0x0000004a00617202 */ /* 0x000fe20000000f00 */
[----:B------:R-:W-:Y:S02]  /*27d80*/  IMAD.MOV.U32 R72, RZ, RZ, R95 ;  /* 0x000000ffff487224 */ /* 0x000fe400078e005f */
[----:B------:R-:W-:Y:S02]  /*27d90*/  IMAD.MOV.U32 R74, RZ, RZ, R75 ;  /* 0x000000ffff4a7224 */ /* 0x000fe400078e004b */
[----:B------:R-:W-:-:S07]  /*27da0*/  IMAD.MOV.U32 R95, RZ, RZ, R94 ;  /* 0x000000ffff5f7224 */ /* 0x000fce00078e005e */
.L_x_2147:
[----:B------:R-:W-:Y:S05]  /*27db0*/  BSYNC.RECONVERGENT B0 ;  /* 0x0000000000007941 */ /* 0x000fea0003800200 */
.L_x_2145:
        /* <DEDUP_REMOVED lines=9> */
.L_x_2149:
[----:B------:R-:W-:Y:S01]  /*27e50*/  MOV R94, R77 ;  /* 0x0000004d005e7202 */ /* 0x000fe20000000f00 */
[----:B------:R-:W-:Y:S02]  /*27e60*/  IMAD.MOV.U32 R75, RZ, RZ, R92 ;  /* 0x000000ffff4b7224 */ /* 0x000fe400078e005c */
[----:B------:R-:W-:Y:S02]  /*27e70*/  IMAD.MOV.U32 R77, RZ, RZ, R74 ;  /* 0x000000ffff4d7224 */ /* 0x000fe400078e004a */
[----:B------:R-:W-:-:S07]  /*27e80*/  IMAD.MOV.U32 R92, RZ, RZ, R95 ;  /* 0x000000ffff5c7224 */ /* 0x000fce00078e005f */
.L_x_2150:
[----:B------:R-:W-:Y:S05]  /*27e90*/  BSYNC.RECONVERGENT B0 ;  /* 0x0000000000007941 */ /* 0x000fea0003800200 */
.L_x_2148:
        /* <DEDUP_REMOVED lines=9> */
.L_x_2152:
[----:B------:R-:W-:Y:S01]  /*27f30*/  MOV R95, R76 ;  /* 0x0000004c005f7202 */ /* 0x000fe20000000f00 */
[----:B------:R-:W-:Y:S02]  /*27f40*/  IMAD.MOV.U32 R74, RZ, RZ, R93 ;  /* 0x000000ffff4a7224 */ /* 0x000fe400078e005d */
[----:B------:R-:W-:Y:S02]  /*27f50*/  IMAD.MOV.U32 R76, RZ, RZ, R77 ;  /* 0x000000ffff4c7224 */ /* 0x000fe400078e004d */
[----:B------:R-:W-:-:S07]  /*27f60*/  IMAD.MOV.U32 R93, RZ, RZ, R92 ;  /* 0x000000ffff5d7224 */ /* 0x000fce00078e005c */
.L_x_2153:
[----:B------:R-:W-:Y:S05]  /*27f70*/  BSYNC.RECONVERGENT B0 ;  /* 0x0000000000007941 */ /* 0x000fea0003800200 */
.L_x_2151:
        /* <DEDUP_REMOVED lines=9> */
.L_x_2155:
[----:B------:R-:W-:Y:S01]  /*28010*/  MOV R92, R79 ;  /* 0x0000004f005c7202 */ /* 0x000fe20000000f00 */
[----:B------:R-:W-:Y:S02]  /*28020*/  IMAD.MOV.U32 R77, RZ, RZ, R90 ;  /* 0x000000ffff4d7224 */ /* 0x000fe400078e005a */
[----:B------:R-:W-:Y:S02]  /*28030*/  IMAD.MOV.U32 R79, RZ, RZ, R76 ;  /* 0x000000ffff4f7224 */ /* 0x000fe400078e004c */
[----:B------:R-:W-:-:S07]  /*28040*/  IMAD.MOV.U32 R90, RZ, RZ, R93 ;  /* 0x000000ffff5a7224 */ /* 0x000fce00078e005d */
.L_x_2156:
[----:B------:R-:W-:Y:S05]  /*28050*/  BSYNC.RECONVERGENT B0 ;  /* 0x0000000000007941 */ /* 0x000fea0003800200 */
.L_x_2154:
        /* <DEDUP_REMOVED lines=9> */
.L_x_2158:
[----:B------:R-:W-:Y:S01]  /*280f0*/  MOV R93, R78 ;  /* 0x0000004e005d7202 */ /* 0x000fe20000000f00 */
[----:B------:R-:W-:Y:S02]  /*28100*/  IMAD.MOV.U32 R76, RZ, RZ, R91 ;  /* 0x000000ffff4c7224 */ /* 0x000fe400078e005b */
[----:B------:R-:W-:Y:S02]  /*28110*/  IMAD.MOV.U32 R78, RZ, RZ, R79 ;  /* 0x000000ffff4e7224 */ /* 0x000fe400078e004f */
[----:B------:R-:W-:-:S07]  /*28120*/  IMAD.MOV.U32 R91, RZ, RZ, R90 ;  /* 0x000000ffff5b7224 */ /* 0x000fce00078e005a */
.L_x_2159:
[----:B------:R-:W-:Y:S05]  /*28130*/  BSYNC.RECONVERGENT B0 ;  /* 0x0000000000007941 */ /* 0x000fea0003800200 */
.L_x_2157:
        /* <DEDUP_REMOVED lines=9> */
.L_x_2161:
[----:B------:R-:W-:Y:S01]  /*281d0*/  MOV R90, R81 ;  /* 0x00000051005a7202 */ /* 0x000fe20000000f00 */
[----:B------:R-:W-:Y:S02]  /*281e0*/  IMAD.MOV.U32 R79, RZ, RZ, R88 ;  /* 0x000000ffff4f7224 */ /* 0x000fe400078e0058 */
[----:B------:R-:W-:Y:S02]  /*281f0*/  IMAD.MOV.U32 R81, RZ, RZ, R78 ;  /* 0x000000ffff517224 */ /* 0x000fe400078e004e */
[----:B------:R-:W-:-:S07]  /*28200*/  IMAD.MOV.U32 R88, RZ, RZ, R91 ;  /* 0x000000ffff587224 */ /* 0x000fce00078e005b */
.L_x_2162:
[----:B------:R-:W-:Y:S05]  /*28210*/  BSYNC.RECONVERGENT B0 ;  /* 0x0000000000007941 */ /* 0x000fea0003800200 */
.L_x_2160:
        /* <DEDUP_REMOVED lines=9> */
.L_x_2164:
[----:B------:R-:W-:Y:S01]  /*282b0*/  MOV R91, R80 ;  /* 0x00000050005b7202 */ /* 0x000fe20000000f00 */
[----:B------:R-:W-:Y:S02]  /*282c0*/  IMAD.MOV.U32 R78, RZ, RZ, R89 ;  /* 0x000000ffff4e7224 */ /* 0x000fe400078e0059 */
[----:B------:R-:W-:Y:S02]  /*282d0*/  IMAD.MOV.U32 R80, RZ, RZ, R81 ;  /* 0x000000ffff507224 */ /* 0x000fe400078e0051 */
[----:B------:R-:W-:-:S07]  /*282e0*/  IMAD.MOV.U32 R89, RZ, RZ, R88 ;  /* 0x000000ffff597224 */ /* 0x000fce00078e0058 */
.L_x_2165:
[----:B------:R-:W-:Y:S05]  /*282f0*/  BSYNC.RECONVERGENT B0 ;  /* 0x0000000000007941 */ /* 0x000fea0003800200 */
.L_x_2163:
        /* <DEDUP_REMOVED lines=9> */
.L_x_2167:
[----:B------:R-:W-:Y:S01]  /*28390*/  MOV R88, R83 ;  /* 0x0000005300587202 */ /* 0x000fe20000000f00 */
[----:B------:R-:W-:Y:S02]  /*283a0*/  IMAD.MOV.U32 R81, RZ, RZ, R86 ;  /* 0x000000ffff517224 */ /* 0x000fe400078e0056 */
[----:B------:R-:W-:Y:S02]  /*283b0*/  IMAD.MOV.U32 R83, RZ, RZ, R80 ;  /* 0x000000ffff537224 */ /* 0x000fe400078e0050 */
[----:B------:R-:W-:-:S07]  /*283c0*/  IMAD.MOV.U32 R86, RZ, RZ, R89 ;  /* 0x000000ffff567224 */ /* 0x000fce00078e0059 */
.L_x_2168:
[----:B------:R-:W-:Y:S05]  /*283d0*/  BSYNC.RECONVERGENT B0 ;  /* 0x0000000000007941 */ /* 0x000fea0003800200 */
.L_x_2166:
        /* <DEDUP_REMOVED lines=9> */
.L_x_2170:
[----:B------:R-:W-:Y:S01]  /*28470*/  MOV R89, R82 ;  /* 0x0000005200597202 */ /* 0x000fe20000000f00 */
[----:B------:R-:W-:Y:S02]  /*28480*/  IMAD.MOV.U32 R80, RZ, RZ, R87 ;  /* 0x000000ffff507224 */ /* 0x000fe400078e0057 */
[----:B------:R-:W-:Y:S02]  /*28490*/  IMAD.MOV.U32 R82, RZ, RZ, R83 ;  /* 0x000000ffff527224 */ /* 0x000fe400078e0053 */
[----:B------:R-:W-:-:S07]  /*284a0*/  IMAD.MOV.U32 R87, RZ, RZ, R86 ;  /* 0x000000ffff577224 */ /* 0x000fce00078e0056 */
.L_x_2171:
[----:B------:R-:W-:Y:S05]  /*284b0*/  BSYNC.RECONVERGENT B0 ;  /* 0x0000000000007941 */ /* 0x000fea0003800200 */
.L_x_2169:
        /* <DEDUP_REMOVED lines=9> */
.L_x_2173:
[----:B------:R-:W-:Y:S01]  /*28550*/  MOV R86, R85 ;  /* 0x0000005500567202 */ /* 0x000fe20000000f00 */
[----:B------:R-:W-:Y:S02]  /*28560*/  IMAD.MOV.U32 R83, RZ, RZ, R84 ;  /* 0x000000ffff537224 */ /* 0x000fe400078e0054 */
[----:B------:R-:W-:Y:S02]  /*28570*/  IMAD.MOV.U32 R85, RZ, RZ, R82 ;  /* 0x000000ffff557224 */ /* 0x000fe400078e0052 */
[----:B------:R-:W-:-:S07]  /*28580*/  IMAD.MOV.U32 R84, RZ, RZ, R87 ;  /* 0x000000ffff547224 */ /* 0x000fce00078e0057 */
.L_x_2174:
[----:B------:R-:W-:Y:S05]  /*28590*/  BSYNC.RECONVERGENT B0 ;  /* 0x0000000000007941 */ /* 0x000fea0003800200 */
.L_x_2172:
        /* <DEDUP_REMOVED lines=9> */
.L_x_2176:
[----:B------:R-:W-:Y:S01]  /*28630*/  MOV R87, R34 ;  /* 0x0000002200577202 */ /* 0x000fe20000000f00 */
[----:B------:R-:W-:Y:S02]  /*28640*/  IMAD.MOV.U32 R82, RZ, RZ, R35 ;  /* 0x000000ffff527224 */ /* 0x000fe400078e0023 */
[----:B------:R-:W-:Y:S02]  /*28650*/  IMAD.MOV.U32 R34, RZ, RZ, R85 ;  /* 0x000000ffff227224 */ /* 0x000fe400078e0055 */
[----:B------:R-:W-:-:S07]  /*28660*/  IMAD.MOV.U32 R35, RZ, RZ, R84 ;  /* 0x000000ffff237224 */ /* 0x000fce00078e0054 */
.L_x_2177:
[----:B------:R-:W-:Y:S05]  /*28670*/  BSYNC.RECONVERGENT B0 ;  /* 0x0000000000007941 */ /* 0x000fea0003800200 */
.L_x_2175:
        /* <DEDUP_REMOVED lines=9> */
.L_x_2179:
[----:B------:R-:W-:Y:S01]  /*28710*/  MOV R84, R33 ;  /* 0x0000002100547202 */ /* 0x000fe20000000f00 */
[----:B------:R-:W-:Y:S02]  /*28720*/  IMAD.MOV.U32 R85, RZ, RZ, R32 ;  /* 0x000000ffff557224 */ /* 0x000fe400078e0020 */
[----:B------:R-:W-:Y:S02]  /*28730*/  IMAD.MOV.U32 R33, RZ, RZ, R34 ;  /* 0x000000ffff217224 */ /* 0x000fe400078e0022 */
[----:B------:R-:W-:-:S07]  /*28740*/  IMAD.MOV.U32 R32, RZ, RZ, R35 ;  /* 0x000000ffff207224 */ /* 0x000fce00078e0023 */
.L_x_2180:
[----:B------:R-:W-:Y:S05]  /*28750*/  BSYNC.RECONVERGENT B0 ;  /* 0x0000000000007941 */ /* 0x000fea0003800200 */
.L_x_2178:
        /* <DEDUP_REMOVED lines=9> */
.L_x_2182:
[----:B------:R-:W-:Y:S01]  /*287f0*/  MOV R35, R30 ;  /* 0x0000001e00237202 */ /* 0x000fe20000000f00 */
[----:B------:R-:W-:Y:S02]  /*28800*/  IMAD.MOV.U32 R34, RZ, RZ, R31 ;  /* 0x000000ffff227224 */ /* 0x000fe400078e001f */
[----:B------:R-:W-:Y:S02]  /*28810*/  IMAD.MOV.U32 R30, RZ, RZ, R33 ;  /* 0x000000ffff1e7224 */ /* 0x000fe400078e0021 */
[----:B------:R-:W-:-:S07]  /*28820*/  IMAD.MOV.U32 R31, RZ, RZ, R32 ;  /* 0x000000ffff1f7224 */ /* 0x000fce00078e0020 */
.L_x_2183:
[----:B------:R-:W-:Y:S05]  /*28830*/  BSYNC.RECONVERGENT B0 ;  /* 0x0000000000007941 */ /* 0x000fea0003800200 */
.L_x_2181:
        /* <DEDUP_REMOVED lines=9> */
.L_x_2185:
[----:B------:R-:W-:Y:S01]  /*288d0*/  MOV R32, R29 ;  /* 0x0000001d00207202 */ /* 0x000fe20000000f00 */
[----:B------:R-:W-:Y:S02]  /*288e0*/  IMAD.MOV.U32 R33, RZ, RZ, R28 ;  /* 0x000000ffff217224 */ /* 0x000fe400078e001c */
[----:B------:R-:W-:Y:S02]  /*288f0*/  IMAD.MOV.U32 R29, RZ, RZ, R30 ;  /* 0x000000ffff1d7224 */ /* 0x000fe400078e001e */
[----:B------:R-:W-:-:S07]  /*28900*/  IMAD.MOV.U32 R28, RZ, RZ, R31 ;  /* 0x000000ffff1c7224 */ /* 0x000fce00078e001f */
.L_x_2186:
[----:B------:R-:W-:Y:S05]  /*28910*/  BSYNC.RECONVERGENT B0 ;  /* 0x0000000000007941 */ /* 0x000fea0003800200 */
.L_x_2184:
        /* <DEDUP_REMOVED lines=9> */
.L_x_2188:
[----:B------:R-:W-:Y:S01]  /*289b0*/  MOV R31, R26 ;  /* 0x0000001a001f7202 */ /* 0x000fe20000000f00 */
[----:B------:R-:W-:Y:S02]  /*289c0*/  IMAD.MOV.U32 R30, RZ, RZ, R27 ;  /* 0x000000ffff1e7224 */ /* 0x000fe400078e001b */
[----:B------:R-:W-:Y:S02]  /*289d0*/  IMAD.MOV.U32 R26, RZ, RZ, R29 ;  /* 0x000000ffff1a7224 */ /* 0x000fe400078e001d */
[----:B------:R-:W-:-:S07]  /*289e0*/  IMAD.MOV.U32 R27, RZ, RZ, R28 ;  /* 0x000000ffff1b7224 */ /* 0x000fce00078e001c */
.L_x_2189:
[----:B------:R-:W-:Y:S05]  /*289f0*/  BSYNC.RECONVERGENT B0 ;  /* 0x0000000000007941 */ /* 0x000fea0003800200 */
.L_x_2187:
        /* <DEDUP_REMOVED lines=9> */
.L_x_2191:
[----:B------:R-:W-:Y:S01]  /*28a90*/  MOV R28, R25 ;  /* 0x00000019001c7202 */ /* 0x000fe20000000f00 */
[----:B------:R-:W-:Y:S02]  /*28aa0*/  IMAD.MOV.U32 R29, RZ, RZ, R24 ;  /* 0x000000ffff1d7224 */ /* 0x000fe400078e0018 */
[----:B------:R-:W-:Y:S02]  /*28ab0*/  IMAD.MOV.U32 R25, RZ, RZ, R26 ;  /* 0x000000ffff197224 */ /* 0x000fe400078e001a */
[----:B------:R-:W-:-:S07]  /*28ac0*/  IMAD.MOV.U32 R24, RZ, RZ, R27 ;  /* 0x000000ffff187224 */ /* 0x000fce00078e001b */
.L_x_2192:
[----:B------:R-:W-:Y:S05]  /*28ad0*/  BSYNC.RECONVERGENT B0 ;  /* 0x0000000000007941 */ /* 0x000fea0003800200 */
.L_x_2190:
        /* <DEDUP_REMOVED lines=9> */
.L_x_2194:
[----:B------:R-:W-:Y:S01]  /*28b70*/  MOV R27, R22 ;  /* 0x00000016001b7202 */ /* 0x000fe20000000f00 */
[----:B------:R-:W-:Y:S02]  /*28b80*/  IMAD.MOV.U32 R26, RZ, RZ, R23 ;  /* 0x000000ffff1a7224 */ /* 0x000fe400078e0017 */
[----:B------:R-:W-:Y:S02]  /*28b90*/  IMAD.MOV.U32 R22, RZ, RZ, R25 ;  /* 0x000000ffff167224 */ /* 0x000fe400078e0019 */
[----:B------:R-:W-:-:S07]  /*28ba0*/  IMAD.MOV.U32 R23, RZ, RZ, R24 ;  /* 0x000000ffff177224 */ /* 0x000fce00078e0018 */
.L_x_2195:
[----:B------:R-:W-:Y:S05]  /*28bb0*/  BSYNC.RECONVERGENT B0 ;  /* 0x0000000000007941 */ /* 0x000fea0003800200 */
.L_x_2193:
        /* <DEDUP_REMOVED lines=9> */
.L_x_2197:
[----:B------:R-:W-:Y:S01]  /*28c50*/  MOV R24, R21 ;  /* 0x0000001500187202 */ /* 0x000fe20000000f00 */
[----:B------:R-:W-:Y:S02]  /*28c60*/  IMAD.MOV.U32 R25, RZ, RZ, R20 ;  /* 0x000000ffff197224 */ /* 0x000fe400078e0014 */
[----:B------:R-:W-:Y:S02]  /*28c70*/  IMAD.MOV.U32 R21, RZ, RZ, R22 ;  /* 0x000000ffff157224 */ /* 0x000fe400078e0016 */
[----:B------:R-:W-:-:S07]  /*28c80*/  IMAD.MOV.U32 R20, RZ, RZ, R23 ;  /* 0x000000ffff147224 */ /* 0x000fce00078e0017 */
.L_x_2198:
[----:B------:R-:W-:Y:S05]  /*28c90*/  BSYNC.RECONVERGENT B0 ;  /* 0x0000000000007941 */ /* 0x000fea0003800200 */
.L_x_2196:
        /* <DEDUP_REMOVED lines=9> */
.L_x_2200:
[----:B------:R-:W-:Y:S01]  /*28d30*/  MOV R23, R18 ;  /* 0x0000001200177202 */ /* 0x000fe20000000f00 */
[----:B------:R-:W-:Y:S02]  /*28d40*/  IMAD.MOV.U32 R22, RZ, RZ, R19 ;  /* 0x000000ffff167224 */ /* 0x000fe400078e0013 */
[----:B------:R-:W-:Y:S02]  /*28d50*/  IMAD.MOV.U32 R18, RZ, RZ, R21 ;  /* 0x000000ffff127224 */ /* 0x000fe400078e0015 */
[----:B------:R-:W-:-:S07]  /*28d60*/  IMAD.MOV.U32 R19, RZ, RZ, R20 ;  /* 0x000000ffff137224 */ /* 0x000fce00078e0014 */
.L_x_2201:
[----:B------:R-:W-:Y:S05]  /*28d70*/  BSYNC.RECONVERGENT B0 ;  /* 0x0000000000007941 */ /* 0x000fea0003800200 */
.L_x_2199:
        /* <DEDUP_REMOVED lines=9> */
.L_x_2203:
[----:B------:R-:W-:Y:S01]  /*28e10*/  MOV R20, R17 ;  /* 0x0000001100147202 */ /* 0x000fe20000000f00 */
[----:B------:R-:W-:Y:S02]  /*28e20*/  IMAD.MOV.U32 R21, RZ, RZ, R16 ;  /* 0x000000ffff157224 */ /* 0x000fe400078e0010 */
[----:B------:R-:W-:Y:S02]  /*28e30*/  IMAD.MOV.U32 R17, RZ, RZ, R18 ;  /* 0x000000ffff117224 */ /* 0x000fe400078e0012 */
[----:B------:R-:W-:-:S07]  /*28e40*/  IMAD.MOV.U32 R16, RZ, RZ, R19 ;  /* 0x000000ffff107224 */ /* 0x000fce00078e0013 */
.L_x_2204:
[----:B------:R-:W-:Y:S05]  /*28e50*/  BSYNC.RECONVERGENT B0 ;  /* 0x0000000000007941 */ /* 0x000fea0003800200 */
.L_x_2202:
        /* <DEDUP_REMOVED lines=9> */
.L_x_2206:
[----:B------:R-:W-:Y:S01]  /*28ef0*/  MOV R19, R14 ;  /* 0x0000000e00137202 */ /* 0x000fe20000000f00 */
[----:B------:R-:W-:Y:S02]  /*28f00*/  IMAD.MOV.U32 R18, RZ, RZ, R15 ;  /* 0x000000ffff127224 */ /* 0x000fe400078e000f */
[----:B------:R-:W-:Y:S02]  /*28f10*/  IMAD.MOV.U32 R14, RZ, RZ, R17 ;  /* 0x000000ffff0e7224 */ /* 0x000fe400078e0011 */
[----:B------:R-:W-:-:S07]  /*28f20*/  IMAD.MOV.U32 R15, RZ, RZ, R16 ;  /* 0x000000ffff0f7224 */ /* 0x000fce00078e0010 */
.L_x_2207:
[----:B------:R-:W-:Y:S05]  /*28f30*/  BSYNC.RECONVERGENT B0 ;  /* 0x0000000000007941 */ /* 0x000fea0003800200 */
.L_x_2205:
        /* <DEDUP_REMOVED lines=9> */
.L_x_2209:
[----:B------:R-:W-:Y:S01]  /*28fd0*/  MOV R16, R13 ;  /* 0x0000000d00107202 */ /* 0x000fe20000000f00 */
[----:B------:R-:W-:Y:S02]  /*28fe0*/  IMAD.MOV.U32 R17, RZ, RZ, R0 ;  /* 0x000000ffff117224 */ /* 0x000fe400078e0000 */
[----:B------:R-:W-:Y:S02]  /*28ff0*/  IMAD.MOV.U32 R13, RZ, RZ, R14 ;  /* 0x000000ffff0d7224 */ /* 0x000fe400078e000e */
[----:B------:R-:W-:-:S07]  /*29000*/  IMAD.MOV.U32 R0, RZ, RZ, R15 ;  /* 0x000000ffff007224 */ /* 0x000fce00078e000f */
.L_x_2210:
[----:B------:R-:W-:Y:S05]  /*29010*/  BSYNC.RECONVERGENT B0 ;  /* 0x0000000000007941 */ /* 0x000fea0003800200 */
.L_x_2208:
        /* <DEDUP_REMOVED lines=9> */
.L_x_2212:
[----:B------:R-:W-:Y:S01]  /*290b0*/  MOV R15, R12 ;  /* 0x0000000c000f7202 */ /* 0x000fe20000000f00 */
[----:B------:R-:W-:Y:S02]  /*290c0*/  IMAD.MOV.U32 R14, RZ, RZ, R11 ;  /* 0x000000ffff0e7224 */ /* 0x000fe400078e000b */
[----:B------:R-:W-:Y:S02]  /*290d0*/  IMAD.MOV.U32 R12, RZ, RZ, R13 ;  /* 0x000000ffff0c7224 */ /* 0x000fe400078e000d */
[----:B------:R-:W-:-:S07]  /*290e0*/  IMAD.MOV.U32 R11, RZ, RZ, R0 ;  /* 0x000000ffff0b7224 */ /* 0x000fce00078e0000 */
.L_x_2213:
[----:B------:R-:W-:Y:S05]  /*290f0*/  BSYNC.RECONVERGENT B0 ;  /* 0x0000000000007941 */ /* 0x000fea0003800200 */
.L_x_2211:
        /* <DEDUP_REMOVED lines=9> */
.L_x_2215:
[----:B------:R-:W-:Y:S01]  /*29190*/  MOV R0, R9 ;  /* 0x0000000900007202 */ /* 0x000fe20000000f00 */
[----:B------:R-:W-:Y:S02]  /*291a0*/  IMAD.MOV.U32 R13, RZ, RZ, R10 ;  /* 0x000000ffff0d7224 */ /* 0x000fe400078e000a */
[----:B------:R-:W-:Y:S02]  /*291b0*/  IMAD.MOV.U32 R9, RZ, RZ, R12 ;  /* 0x000000ffff097224 */ /* 0x000fe400078e000c */
[----:B------:R-:W-:-:S07]  /*291c0*/  IMAD.MOV.U32 R10, RZ, RZ, R11 ;  /* 0x000000ffff0a7224 */ /* 0x000fce00078e000b */
.L_x_2216:
[----:B------:R-:W-:Y:S05]  /*291d0*/  BSYNC.RECONVERGENT B0 ;  /* 0x0000000000007941 */ /* 0x000fea0003800200 */
.L_x_2214:
        /* <DEDUP_REMOVED lines=9> */
.L_x_2218:
[----:B------:R-:W-:Y:S01]  /*29270*/  MOV R11, R8 ;  /* 0x00000008000b7202 */ /* 0x000fe20000000f00 */
[----:B------:R-:W-:Y:S02]  /*29280*/  IMAD.MOV.U32 R12, RZ, RZ, R7 ;  /* 0x000000ffff0c7224 */ /* 0x000fe400078e0007 */
[----:B------:R-:W-:Y:S02]  /*29290*/  IMAD.MOV.U32 R8, RZ, RZ, R9 ;  /* 0x000000ffff087224 */ /* 0x000fe400078e0009 */
[----:B------:R-:W-:-:S07]  /*292a0*/  IMAD.MOV.U32 R7, RZ, RZ, R10 ;  /* 0x000000ffff077224 */ /* 0x000fce00078e000a */
.L_x_2219:
[----:B------:R-:W-:Y:S05]  /*292b0*/  BSYNC.RECONVERGENT B0 ;  /* 0x0000000000007941 */ /* 0x000fea0003800200 */
.L_x_2217:
        /* <DEDUP_REMOVED lines=9> */
.L_x_2221:
[----:B------:R-:W-:Y:S01]  /*29350*/  MOV R10, R135 ;  /* 0x00000087000a7202 */ /* 0x000fe20000000f00 */
[----:B------:R-:W-:Y:S02]  /*29360*/  IMAD.MOV.U32 R9, RZ, RZ, R134 ;  /* 0x000000ffff097224 */ /* 0x000fe400078e0086 */
[----:B------:R-:W-:Y:S02]  /*29370*/  IMAD.MOV.U32 R135, RZ, RZ, R8 ;  /* 0x000000ffff877224 */ /* 0x000fe400078e0008 */
[----:B------:R-:W-:-:S07]  /*29380*/  IMAD.MOV.U32 R134, RZ, RZ, R7 ;  /* 0x000000ffff867224 */ /* 0x000fce00078e0007 */
.L_x_2222:
[----:B------:R-:W-:Y:S05]  /*29390*/  BSYNC.RECONVERGENT B0 ;  /* 0x0000000000007941 */ /* 0x000fea0003800200 */
.L_x_2220:
        /* <DEDUP_REMOVED lines=9> */
.L_x_2224:
[----:B------:R-:W-:Y:S01]  /*29430*/  MOV R7, R36 ;  /* 0x0000002400077202 */ /* 0x000fe20000000f00 */
[----:B------:R-:W-:Y:S02]  /*29440*/  IMAD.MOV.U32 R8, RZ, RZ, R133 ;  /* 0x000000ffff087224 */ /* 0x000fe400078e0085 */
[----:B------:R-:W-:Y:S02]  /*29450*/  IMAD.MOV.U32 R36, RZ, RZ, R135 ;  /* 0x000000ffff247224 */ /* 0x000fe400078e0087 */
[----:B------:R-:W-:-:S07]  /*29460*/  IMAD.MOV.U32 R133, RZ, RZ, R134 ;  /* 0x000000ffff857224 */ /* 0x000fce00078e0086 */
.L_x_2225:
[----:B------:R-:W-:Y:S05]  /*29470*/  BSYNC.RECONVERGENT B0 ;  /* 0x0000000000007941 */ /* 0x000fea0003800200 */
.L_x_2223:
        /* <DEDUP_REMOVED lines=9> */
.L_x_2227:
[----:B------:R-:W-:Y:S01]  /*29510*/  MOV R134, R39 ;  /* 0x0000002700867202 */ /* 0x000fe20000000f00 */
[----:B------:R-:W-:Y:S02]  /*29520*/  IMAD.MOV.U32 R135, RZ, RZ, R132 ;  /* 0x000000ffff877224 */ /* 0x000fe400078e0084 */
[----:B------:R-:W-:Y:S02]  /*29530*/  IMAD.MOV.U32 R39, RZ, RZ, R36 ;  /* 0x000000ffff277224 */ /* 0x000fe400078e0024 */
[----:B------:R-:W-:-:S07]  /*29540*/  IMAD.MOV.U32 R132, RZ, RZ, R133 ;  /* 0x000000ffff847224 */ /* 0x000fce00078e0085 */
.L_x_2228:
[----:B------:R-:W-:Y:S05]  /*29550*/  BSYNC.RECONVERGENT B0 ;  /* 0x0000000000007941 */ /* 0x000fea0003800200 */
.L_x_2226:
        /* <DEDUP_REMOVED lines=9> */
.L_x_2230:
[----:B------:R-:W-:Y:S01]  /*295f0*/  MOV R133, R38 ;  /* 0x0000002600857202 */ /* 0x000fe20000000f00 */
[----:B------:R-:W-:Y:S02]  /*29600*/  IMAD.MOV.U32 R36, RZ, RZ, R131 ;  /* 0x000000ffff247224 */ /* 0x000fe400078e0083 */
[----:B------:R-:W-:Y:S02]  /*29610*/  IMAD.MOV.U32 R38, RZ, RZ, R39 ;  /* 0x000000ffff267224 */ /* 0x000fe400078e0027 */
[----:B------:R-:W-:-:S07]  /*29620*/  IMAD.MOV.U32 R131, RZ, RZ, R132 ;  /* 0x000000ffff837224 */ /* 0x000fce00078e0084 */
.L_x_2231:
[----:B------:R-:W-:Y:S05]  /*29630*/  BSYNC.RECONVERGENT B0 ;  /* 0x0000000000007941 */ /* 0x000fea0003800200 */
.L_x_2229:
        /* <DEDUP_REMOVED lines=9> */
.L_x_2233:
[----:B------:R-:W-:Y:S01]  /*296d0*/  MOV R132, R41 ;  /* 0x0000002900847202 */ /* 0x000fe20000000f00 */
[----:B------:R-:W-:Y:S02]  /*296e0*/  IMAD.MOV.U32 R39, RZ, RZ, R130 ;  /* 0x000000ffff277224 */ /* 0x000fe400078e0082 */
[----:B------:R-:W-:Y:S02]  /*296f0*/  IMAD.MOV.U32 R41, RZ, RZ, R38 ;  /* 0x000000ffff297224 */ /* 0x000fe400078e0026 */
[----:B------:R-:W-:-:S07]  /*29700*/  IMAD.MOV.U32 R130, RZ, RZ, R131 ;  /* 0x000000ffff827224 */ /* 0x000fce00078e0083 */
.L_x_2234:
[----:B------:R-:W-:Y:S05]  /*29710*/  BSYNC.RECONVERGENT B0 ;  /* 0x0000000000007941 */ /* 0x000fea0003800200 */
.L_x_2232:
        /* <DEDUP_REMOVED lines=9> */
.L_x_2236:
[----:B------:R-:W-:Y:S01]  /*297b0*/  MOV R131, R40 ;  /* 0x0000002800837202 */ /* 0x000fe20000000f00 */
[----:B------:R-:W-:Y:S02]  /*297c0*/  IMAD.MOV.U32 R38, RZ, RZ, R129 ;  /* 0x000000ffff267224 */ /* 0x000fe400078e0081 */
[----:B------:R-:W-:Y:S02]  /*297d0*/  IMAD.MOV.U32 R40, RZ, RZ, R41 ;  /* 0x000000ffff287224 */ /* 0x000fe400078e0029 */
[----:B------:R-:W-:-:S07]  /*297e0*/  IMAD.MOV.U32 R129, RZ, RZ, R130 ;  /* 0x000000ffff817224 */ /* 0x000fce00078e0082 */
.L_x_2237:
[----:B------:R-:W-:Y:S05]  /*297f0*/  BSYNC.RECONVERGENT B0 ;  /* 0x0000000000007941 */ /* 0x000fea0003800200 */
.L_x_2235:
        /* <DEDUP_REMOVED lines=9> */
.L_x_2239:
[----:B------:R-:W-:Y:S01]  /*29890*/  MOV R130, R43 ;  /* 0x0000002b00827202 */ /* 0x000fe20000000f00 */
[----:B------:R-:W-:Y:S02]  /*298a0*/  IMAD.MOV.U32 R41, RZ, RZ, R128 ;  /* 0x000000ffff297224 */ /* 0x000fe400078e0080 */
[----:B------:R-:W-:Y:S02]  /*298b0*/  IMAD.MOV.U32 R43, RZ, RZ, R40 ;  /* 0x000000ffff2b7224 */ /* 0x000fe400078e0028 */
[----:B------:R-:W-:-:S07]  /*298c0*/  IMAD.MOV.U32 R128, RZ, RZ, R129 ;  /* 0x000000ffff807224 */ /* 0x000fce00078e0081 */
.L_x_2240:
[----:B------:R-:W-:Y:S05]  /*298d0*/  BSYNC.RECONVERGENT B0 ;  /* 0x0000000000007941 */ /* 0x000fea0003800200 */
.L_x_2238:
        /* <DEDUP_REMOVED lines=9> */
.L_x_2242:
[----:B------:R-:W-:Y:S01]  /*29970*/  MOV R129, R42 ;  /* 0x0000002a00817202 */ /* 0x000fe20000000f00 */
[----:B------:R-:W-:Y:S02]  /*29980*/  IMAD.MOV.U32 R40, RZ, RZ, R127 ;  /* 0x000000ffff287224 */ /* 0x000fe400078e007f */
[----:B------:R-:W-:Y:S02]  /*29990*/  IMAD.MOV.U32 R42, RZ, RZ, R43 ;  /* 0x000000ffff2a7224 */ /* 0x000fe400078e002b */
[----:B------:R-:W-:-:S07]  /*299a0*/  IMAD.MOV.U32 R127, RZ, RZ, R128 ;  /* 0x000000ffff7f7224 */ /* 0x000fce00078e0080 */
.L_x_2243:
[----:B------:R-:W-:Y:S05]  /*299b0*/  BSYNC.RECONVERGENT B0 ;  /* 0x0000000000007941 */ /* 0x000fea0003800200 */
.L_x_2241:
        /* <DEDUP_REMOVED lines=9> */
.L_x_2245:
[----:B------:R-:W-:Y:S01]  /*29a50*/  MOV R128, R45 ;  /* 0x0000002d00807202 */ /* 0x000fe20000000f00 */
[----:B------:R-:W-:Y:S02]  /*29a60*/  IMAD.MOV.U32 R43, RZ, RZ, R126 ;  /* 0x000000ffff2b7224 */ /* 0x000fe400078e007e */
[----:B------:R-:W-:Y:S02]  /*29a70*/  IMAD.MOV.U32 R45, RZ, RZ, R42 ;  /* 0x000000ffff2d7224 */ /* 0x000fe400078e002a */
[----:B------:R-:W-:-:S07]  /*29a80*/  IMAD.MOV.U32 R126, RZ, RZ, R127 ;  /* 0x000000ffff7e7224 */ /* 0x000fce00078e007f */
.L_x_2246:
[----:B------:R-:W-:Y:S05]  /*29a90*/  BSYNC.RECONVERGENT B0 ;  /* 0x0000000000007941 */ /* 0x000fea0003800200 */
.L_x_2244:
        /* <DEDUP_REMOVED lines=9> */
.L_x_2248:
[----:B------:R-:W-:Y:S01]  /*29b30*/  MOV R127, R44 ;  /* 0x0000002c007f7202 */ /* 0x000fe20000000f00 */
[----:B------:R-:W-:Y:S02]  /*29b40*/  IMAD.MOV.U32 R42, RZ, RZ, R125 ;  /* 0x000000ffff2a7224 */ /* 0x000fe400078e007d */
[----:B------:R-:W-:Y:S02]  /*29b50*/  IMAD.MOV.U32 R44, RZ, RZ, R45 ;  /* 0x000000ffff2c7224 */ /* 0x000fe400078e002d */
[----:B------:R-:W-:-:S07]  /*29b60*/  IMAD.MOV.U32 R125, RZ, RZ, R126 ;  /* 0x000000ffff7d7224 */ /* 0x000fce00078e007e */
.L_x_2249:
[----:B------:R-:W-:Y:S05]  /*29b70*/  BSYNC.RECONVERGENT B0 ;  /* 0x0000000000007941 */ /* 0x000fea0003800200 */
.L_x_2247:
        /* <DEDUP_REMOVED lines=9> */
.L_x_2251:
[----:B------:R-:W-:Y:S01]  /*29c10*/  MOV R126, R47 ;  /* 0x0000002f007e7202 */ /* 0x000fe20000000f00 */
[----:B------:R-:W-:Y:S02]  /*29c20*/  IMAD.MOV.U32 R45, RZ, RZ, R124 ;  /* 0x000000ffff2d7224 */ /* 0x000fe400078e007c */
[----:B------:R-:W-:Y:S02]  /*29c30*/  IMAD.MOV.U32 R47, RZ, RZ, R44 ;  /* 0x000000ffff2f7224 */ /* 0x000fe400078e002c */
[----:B------:R-:W-:-:S07]  /*29c40*/  IMAD.MOV.U32 R124, RZ, RZ, R125 ;  /* 0x000000ffff7c7224 */ /* 0x000fce00078e007d */
.L_x_2252:
[----:B------:R-:W-:Y:S05]  /*29c50*/  BSYNC.RECONVERGENT B0 ;  /* 0x0000000000007941 */ /* 0x000fea0003800200 */
.L_x_2250:
        /* <DEDUP_REMOVED lines=9> */
.L_x_2254:
[----:B------:R-:W-:Y:S01]  /*29cf0*/  MOV R125, R46 ;  /* 0x0000002e007d7202 */ /* 0x000fe20000000f00 */
[----:B------:R-:W-:Y:S02]  /*29d00*/  IMAD.MOV.U32 R44, RZ, RZ, R123 ;  /* 0x000000ffff2c7224 */ /* 0x000fe400078e007b */
[----:B------:R-:W-:Y:S02]  /*29d10*/  IMAD.MOV.U32 R46, RZ, RZ, R47 ;  /* 0x000000ffff2e7224 */ /* 0x000fe400078e002f */
[----:B------:R-:W-:-:S07]  /*29d20*/  IMAD.MOV.U32 R123, RZ, RZ, R124 ;  /* 0x000000ffff7b7224 */ /* 0x000fce00078e007c */
.L_x_2255:
[----:B------:R-:W-:Y:S05]  /*29d30*/  BSYNC.RECONVERGENT B0 ;  /* 0x0000000000007941 */ /* 0x000fea0003800200 */
.L_x_2253:
        /* <DEDUP_REMOVED lines=9> */
.L_x_2257:
[----:B------:R-:W-:Y:S01]  /*29dd0*/  MOV R124, R49 ;  /* 0x00000031007c7202 */ /* 0x000fe20000000f00 */
[----:B------:R-:W-:Y:S02]  /*29de0*/  IMAD.MOV.U32 R47, RZ, RZ, R122 ;  /* 0x000000ffff2f7224 */ /* 0x000fe400078e007a */
[----:B------:R-:W-:Y:S02]  /*29df0*/  IMAD.MOV.U32 R49, RZ, RZ, R46 ;  /* 0x000000ffff317224 */ /* 0x000fe400078e002e */
[----:B------:R-:W-:-:S07]  /*29e00*/  IMAD.MOV.U32 R122, RZ, RZ, R123 ;  /* 0x000000ffff7a7224 */ /* 0x000fce00078e007b */
.L_x_2258:
[----:B------:R-:W-:Y:S05]  /*29e10*/  BSYNC.RECONVERGENT B0 ;  /* 0x0000000000007941 */ /* 0x000fea0003800200 */
.L_x_2256:
        /* <DEDUP_REMOVED lines=9> */
.L_x_2260:
[----:B------:R-:W-:Y:S01]  /*29eb0*/  MOV R123, R48 ;  /* 0x00000030007b7202 */ /* 0x000fe20000000f00 */
[----:B------:R-:W-:Y:S02]  /*29ec0*/  IMAD.MOV.U32 R46, RZ, RZ, R121 ;  /* 0x000000ffff2e7224 */ /* 0x000fe400078e0079 */
[----:B------:R-:W-:Y:S02]  /*29ed0*/  IMAD.MOV.U32 R48, RZ, RZ, R49 ;  /* 0x000000ffff307224 */ /* 0x000fe400078e0031 */
[----:B------:R-:W-:-:S07]  /*29ee0*/  IMAD.MOV.U32 R121, RZ, RZ, R122 ;  /* 0x000000ffff797224 */ /* 0x000fce00078e007a */
.L_x_2261:
[----:B------:R-:W-:Y:S05]  /*29ef0*/  BSYNC.RECONVERGENT B0 ;  /* 0x0000000000007941 */ /* 0x000fea0003800200 */
.L_x_2259:
        /* <DEDUP_REMOVED lines=9> */
.L_x_2263:
[----:B------:R-:W-:Y:S01]  /*29f90*/  MOV R122, R51 ;  /* 0x00000033007a7202 */ /* 0x000fe20000000f00 */
[----:B------:R-:W-:Y:S02]  /*29fa0*/  IMAD.MOV.U32 R49, RZ, RZ, R120 ;  /* 0x000000ffff317224 */ /* 0x000fe400078e0078 */
[----:B------:R-:W-:Y:S02]  /*29fb0*/  IMAD.MOV.U32 R51, RZ, RZ, R48 ;  /* 0x000000ffff337224 */ /* 0x000fe400078e0030 */
[----:B------:R-:W-:-:S07]  /*29fc0*/  IMAD.MOV.U32 R120, RZ, RZ, R121 ;  /* 0x000000ffff787224 */ /* 0x000fce00078e0079 */
.L_x_2264:
[----:B------:R-:W-:Y:S05]  /*29fd0*/  BSYNC.RECONVERGENT B0 ;  /* 0x0000000000007941 */ /* 0x000fea0003800200 */
.L_x_2262:
        /* <DEDUP_REMOVED lines=9> */
.L_x_2266:
[----:B------:R-:W-:Y:S01]  /*2a070*/  MOV R121, R50 ;  /* 0x0000003200797202 */ /* 0x000fe20000000f00 */
[----:B------:R-:W-:Y:S02]  /*2a080*/  IMAD.MOV.U32 R48, RZ, RZ, R119 ;  /* 0x000000ffff307224 */ /* 0x000fe400078e0077 */
[----:B------:R-:W-:Y:S02]  /*2a090*/  IMAD.MOV.U32 R50, RZ, RZ, R51 ;  /* 0x000000ffff327224 */ /* 0x000fe400078e0033 */
[----:B------:R-:W-:-:S07]  /*2a0a0*/  IMAD.MOV.U32 R119, RZ, RZ, R120 ;  /* 0x000000ffff777224 */ /* 0x000fce00078e0078 */
.L_x_2267:
[----:B------:R-:W-:Y:S05]  /*2a0b0*/  BSYNC.RECONVERGENT B0 ;  /* 0x0000000000007941 */ /* 0x000fea0003800200 */
.L_x_2265:
        /* <DEDUP_REMOVED lines=9> */
.L_x_2269:
[----:B------:R-:W-:Y:S01]  /*2a150*/  MOV R120, R53 ;  /* 0x0000003500787202 */ /* 0x000fe20000000f00 */
[----:B------:R-:W-:Y:S02]  /*2a160*/  IMAD.MOV.U32 R51, RZ, RZ, R118 ;  /* 0x000000ffff337224 */ /* 0x000fe400078e0076 */
[----:B------:R-:W-:Y:S02]  /*2a170*/  IMAD.MOV.U32 R53, RZ, RZ, R50 ;  /* 0x000000ffff357224 */ /* 0x000fe400078e0032 */
[----:B------:R-:W-:-:S07]  /*2a180*/  IMAD.MOV.U32 R118, RZ, RZ, R119 ;  /* 0x000000ffff767224 */ /* 0x000fce00078e0077 */
.L_x_2270:
[----:B------:R-:W-:Y:S05]  /*2a190*/  BSYNC.RECONVERGENT B0 ;  /* 0x0000000000007941 */ /* 0x000fea0003800200 */
.L_x_2268:
        /* <DEDUP_REMOVED lines=9> */
.L_x_2272:
[----:B------:R-:W-:Y:S01]  /*2a230*/  MOV R119, R52 ;  /* 0x0000003400777202 */ /* 0x000fe20000000f00 */
[----:B------:R-:W-:Y:S02]  /*2a240*/  IMAD.MOV.U32 R50, RZ, RZ, R117 ;  /* 0x000000ffff327224 */ /* 0x000fe400078e0075 */
[----:B------:R-:W-:Y:S02]  /*2a250*/  IMAD.MOV.U32 R52, RZ, RZ, R53 ;  /* 0x000000ffff347224 */ /* 0x000fe400078e0035 */
[----:B------:R-:W-:-:S07]  /*2a260*/  IMAD.MOV.U32 R117, RZ, RZ, R118 ;  /* 0x000000ffff757224 */ /* 0x000fce00078e0076 */
.L_x_2273:
[----:B------:R-:W-:Y:S05]  /*2a270*/  BSYNC.RECONVERGENT B0 ;  /* 0x0000000000007941 */ /* 0x000fea0003800200 */
.L_x_2271:
        /* <DEDUP_REMOVED lines=9> */
.L_x_2275:
[----:B------:R-:W-:Y:S01]  /*2a310*/  MOV R118, R55 ;  /* 0x0000003700767202 */ /* 0x000fe20000000f00 */
[----:B------:R-:W-:Y:S02]  /*2a320*/  IMAD.MOV.U32 R53, RZ, RZ, R116 ;  /* 0x000000ffff357224 */ /* 0x000fe400078e0074 */
[----:B------:R-:W-:Y:S02]  /*2a330*/  IMAD.MOV.U32 R55, RZ, RZ, R52 ;  /* 0x000000ffff377224 */ /* 0x000fe400078e0034 */
[----:B------:R-:W-:-:S07]  /*2a340*/  IMAD.MOV.U32 R116, RZ, RZ, R117 ;  /* 0x000000ffff747224 */ /* 0x000fce00078e0075 */
.L_x_2276:
[----:B------:R-:W-:Y:S05]  /*2a350*/  BSYNC.RECONVERGENT B0 ;  /* 0x0000000000007941 */ /* 0x000fea0003800200 */
.L_x_2274:
        /* <DEDUP_REMOVED lines=9> */
.L_x_2278:
[----:B------:R-:W-:Y:S01]  /*2a3f0*/  MOV R117, R54 ;  /* 0x0000003600757202 */ /* 0x000fe20000000f00 */
[----:B------:R-:W-:Y:S02]  /*2a400*/  IMAD.MOV.U32 R52, RZ, RZ, R115 ;  /* 0x000000ffff347224 */ /* 0x000fe400078e0073 */
[----:B------:R-:W-:Y:S02]  /*2a410*/  IMAD.MOV.U32 R54, RZ, RZ, R55 ;  /* 0x000000ffff367224 */ /* 0x000fe400078e0037 */
[----:B------:R-:W-:-:S07]  /*2a420*/  IMAD.MOV.U32 R115, RZ, RZ, R116 ;  /* 0x000000ffff737224 */ /* 0x000fce00078e0074 */
.L_x_2279:
[----:B------:R-:W-:Y:S05]  /*2a430*/  BSYNC.RECONVERGENT B0 ;  /* 0x0000000000007941 */ /* 0x000fea0003800200 */
.L_x_2277:
        /* <DEDUP_REMOVED lines=9> */
.L_x_2281:
[----:B------:R-:W-:Y:S01]  /*2a4d0*/  MOV R116, R37 ;  /* 0x0000002500747202 */ /* 0x000fe20000000f00 */
[----:B------:R-:W-:Y:S02]  /*2a4e0*/  IMAD.MOV.U32 R55, RZ, RZ, R98 ;  /* 0x000000ffff377224 */ /* 0x000fe400078e0062 */
[----:B------:R-:W-:Y:S02]  /*2a4f0*/  IMAD.MOV.U32 R37, RZ, RZ, R54 ;  /* 0x000000ffff257224 */ /* 0x000fe400078e0036 */
[----:B------:R-:W-:-:S07]  /*2a500*/  IMAD.MOV.U32 R98, RZ, RZ, R115 ;  /* 0x000000ffff627224 */ /* 0x000fce00078e0073 */
.L_x_2282:
[----:B------:R-:W-:Y:S05]  /*2a510*/  BSYNC.RECONVERGENT B0 ;  /* 0x0000000000007941 */ /* 0x000fea0003800200 */
.L_x_2280:
        /* <DEDUP_REMOVED lines=18> */
.L_x_2284:
[----:B------:R-:W-:Y:S02]  /*2a640*/  IMAD.MOV.U32 R54, RZ, RZ, R113 ;  /* 0x000000ffff367224 */ /* 0x000fe400078e0071 */
[----:B------:R-:W-:Y:S02]  /*2a650*/  IMAD.MOV.U32 R115, RZ, RZ, R56 ;  /* 0x000000ffff737224 */ /* 0x000fe400078e0038 */
[----:B------:R-:W-:Y:S02]  /*2a660*/  IMAD.MOV.U32 R113, RZ, RZ, R114 ;  /* 0x000000ffff717224 */ /* 0x000fe400078e0072 */
[----:B------:R-:W-:-:S07]  /*2a670*/  IMAD.MOV.U32 R56, RZ, RZ, R57 ;  /* 0x000000ffff387224 */ /* 0x000fce00078e0039 */
.L_x_2285:
[----:B------:R-:W-:Y:S05]  /*2a680*/  BSYNC.RECONVERGENT B0 ;  /* 0x0000000000007941 */ /* 0x000fea0003800200 */
.L_x_2283:
        /* <DEDUP_REMOVED lines=9> */
.L_x_2287:
[----:B------:R-:W-:Y:S02]  /*2a720*/  IMAD.MOV.U32 R57, RZ, RZ, R112 ;  /* 0x000000ffff397224 */ /* 0x000fe400078e0070 */
[----:B------:R-:W-:Y:S02]  /*2a730*/  IMAD.MOV.U32 R114, RZ, RZ, R59 ;  /* 0x000000ffff727224 */ /* 0x000fe400078e003b */
[----:B------:R-:W-:Y:S02]  /*2a740*/  IMAD.MOV.U32 R112, RZ, RZ, R113 ;  /* 0x000000ffff707224 */ /* 0x000fe400078e0071 */
[----:B------:R-:W-:-:S07]  /*2a750*/  IMAD.MOV.U32 R59, RZ, RZ, R56 ;  /* 0x000000ffff3b7224 */ /* 0x000fce00078e0038 */
.L_x_2288:
[----:B------:R-:W-:Y:S05]  /*2a760*/  BSYNC.RECONVERGENT B0 ;  /* 0x0000000000007941 */ /* 0x000fea0003800200 */
.L_x_2286:
        /* <DEDUP_REMOVED lines=9> */
.L_x_2290:
[----:B------:R-:W-:Y:S02]  /*2a800*/  IMAD.MOV.U32 R56, RZ, RZ, R111 ;  /* 0x000000ffff387224 */ /* 0x000fe400078e006f */
[----:B------:R-:W-:Y:S02]  /*2a810*/  IMAD.MOV.U32 R113, RZ, RZ, R58 ;  /* 0x000000ffff717224 */ /* 0x000fe400078e003a */
[----:B------:R-:W-:Y:S02]  /*2a820*/  IMAD.MOV.U32 R111, RZ, RZ, R112 ;  /* 0x000000ffff6f7224 */ /* 0x000fe400078e0070 */
[----:B------:R-:W-:-:S07]  /*2a830*/  IMAD.MOV.U32 R58, RZ, RZ, R59 ;  /* 0x000000ffff3a7224 */ /* 0x000fce00078e003b */
.L_x_2291:
[----:B------:R-:W-:Y:S05]  /*2a840*/  BSYNC.RECONVERGENT B0 ;  /* 0x0000000000007941 */ /* 0x000fea0003800200 */
.L_x_2289:
        /* <DEDUP_REMOVED lines=9> */
.L_x_2293:
[----:B------:R-:W-:Y:S02]  /*2a8e0*/  IMAD.MOV.U32 R59, RZ, RZ, R110 ;  /* 0x000000ffff3b7224 */ /* 0x000fe400078e006e */
[----:B------:R-:W-:Y:S02]  /*2a8f0*/  IMAD.MOV.U32 R112, RZ, RZ, R61 ;  /* 0x000000ffff707224 */ /* 0x000fe400078e003d */
[----:B------:R-:W-:Y:S02]  /*2a900*/  IMAD.MOV.U32 R110, RZ, RZ, R111 ;  /* 0x000000ffff6e7224 */ /* 0x000fe400078e006f */
[----:B------:R-:W-:-:S07]  /*2a910*/  IMAD.MOV.U32 R61, RZ, RZ, R58 ;  /* 0x000000ffff3d7224 */ /* 0x000fce00078e003a */
.L_x_2294:
[----:B------:R-:W-:Y:S05]  /*2a920*/  BSYNC.RECONVERGENT B0 ;  /* 0x0000000000007941 */ /* 0x000fea0003800200 */
.L_x_2292:
        /* <DEDUP_REMOVED lines=9> */
.L_x_2296:
[----:B------:R-:W-:Y:S02]  /*2a9c0*/  IMAD.MOV.U32 R58, RZ, RZ, R109 ;  /* 0x000000ffff3a7224 */ /* 0x000fe400078e006d */
[----:B------:R-:W-:Y:S02]  /*2a9d0*/  IMAD.MOV.U32 R111, RZ, RZ, R60 ;  /* 0x000000ffff6f7224 */ /* 0x000fe400078e003c */
[----:B------:R-:W-:Y:S02]  /*2a9e0*/  IMAD.MOV.U32 R109, RZ, RZ, R110 ;  /* 0x000000ffff6d7224 */ /* 0x000fe400078e006e */
[----:B------:R-:W-:-:S07]  /*2a9f0*/  IMAD.MOV.U32 R60, RZ, RZ, R61 ;  /* 0x000000ffff3c7224 */ /* 0x000fce00078e003d */
.L_x_2297:
[----:B------:R-:W-:Y:S05]  /*2aa00*/  BSYNC.RECONVERGENT B0 ;  /* 0x0000000000007941 */ /* 0x000fea0003800200 */
.L_x_2295:
        /* <DEDUP_REMOVED lines=9> */
.L_x_2299:
[----:B------:R-:W-:Y:S02]  /*2aaa0*/  IMAD.MOV.U32 R61, RZ, RZ, R108 ;  /* 0x000000ffff3d7224 */ /* 0x000fe400078e006c */
[----:B------:R-:W-:Y:S02]  /*2aab0*/  IMAD.MOV.U32 R110, RZ, RZ, R63 ;  /* 0x000000ffff6e7224 */ /* 0x000fe400078e003f */
[----:B------:R-:W-:Y:S02]  /*2aac0*/  IMAD.MOV.U32 R108, RZ, RZ, R109 ;  /* 0x000000ffff6c7224 */ /* 0x000fe400078e006d */
[----:B------:R-:W-:-:S07]  /*2aad0*/  IMAD.MOV.U32 R63, RZ, RZ, R60 ;  /* 0x000000ffff3f7224 */ /* 0x000fce00078e003c */
.L_x_2300:
[----:B------:R-:W-:Y:S05]  /*2aae0*/  BSYNC.RECONVERGENT B0 ;  /* 0x0000000000007941 */ /* 0x000fea0003800200 */
.L_x_2298:
        /* <DEDUP_REMOVED lines=9> */
.L_x_2302:
[----:B------:R-:W-:Y:S02]  /*2ab80*/  IMAD.MOV.U32 R60, RZ, RZ, R107 ;  /* 0x000000ffff3c7224 */ /* 0x000fe400078e006b */
[----:B------:R-:W-:Y:S02]  /*2ab90*/  IMAD.MOV.U32 R109, RZ, RZ, R62 ;  /* 0x000000ffff6d7224 */ /* 0x000fe400078e003e */
[----:B------:R-:W-:Y:S02]  /*2aba0*/  IMAD.MOV.U32 R107, RZ, RZ, R108 ;  /* 0x000000ffff6b7224 */ /* 0x000fe400078e006c */
[----:B------:R-:W-:-:S07]  /*2abb0*/  IMAD.MOV.U32 R62, RZ, RZ, R63 ;  /* 0x000000ffff3e7224 */ /* 0x000fce00078e003f */
.L_x_2303:
[----:B------:R-:W-:Y:S05]  /*2abc0*/  BSYNC.RECONVERGENT B0 ;  /* 0x0000000000007941 */ /* 0x000fea0003800200 */
.L_x_2301:
        /* <DEDUP_REMOVED lines=9> */
.L_x_2305:
[----:B------:R-:W-:Y:S02]  /*2ac60*/  IMAD.MOV.U32 R63, RZ, RZ, R106 ;  /* 0x000000ffff3f7224 */ /* 0x000fe400078e006a */
[----:B------:R-:W-:Y:S02]  /*2ac70*/  IMAD.MOV.U32 R108, RZ, RZ, R65 ;  /* 0x000000ffff6c7224 */ /* 0x000fe400078e0041 */
[----:B------:R-:W-:Y:S02]  /*2ac80*/  IMAD.MOV.U32 R106, RZ, RZ, R107 ;  /* 0x000000ffff6a7224 */ /* 0x000fe400078e006b */
[----:B------:R-:W-:-:S07]  /*2ac90*/  IMAD.MOV.U32 R65, RZ, RZ, R62 ;  /* 0x000000ffff417224 */ /* 0x000fce00078e003e */
.L_x_2306:
[----:B------:R-:W-:Y:S05]  /*2aca0*/  BSYNC.RECONVERGENT B0 ;  /* 0x0000000000007941 */ /* 0x000fea0003800200 */
.L_x_2304:
        /* <DEDUP_REMOVED lines=9> */
.L_x_2308:
[----:B------:R-:W-:Y:S02]  /*2ad40*/  IMAD.MOV.U32 R62, RZ, RZ, R105 ;  /* 0x000000ffff3e7224 */ /* 0x000fe400078e0069 */
[----:B------:R-:W-:Y:S02]  /*2ad50*/  IMAD.MOV.U32 R107, RZ, RZ, R64 ;  /* 0x000000ffff6b7224 */ /* 0x000fe400078e0040 */
[----:B------:R-:W-:Y:S02]  /*2ad60*/  IMAD.MOV.U32 R105, RZ, RZ, R106 ;  /* 0x000000ffff697224 */ /* 0x000fe400078e006a */
[----:B------:R-:W-:-:S07]  /*2ad70*/  IMAD.MOV.U32 R64, RZ, RZ, R65 ;  /* 0x000000ffff407224 */ /* 0x000fce00078e0041 */
.L_x_2309:
[----:B------:R-:W-:Y:S05]  /*2ad80*/  BSYNC.RECONVERGENT B0 ;  /* 0x0000000000007941 */ /* 0x000fea0003800200 */
.L_x_2307:
        /* <DEDUP_REMOVED lines=9> */
.L_x_2311:
[----:B------:R-:W-:Y:S02]  /*2ae20*/  IMAD.MOV.U32 R65, RZ, RZ, R104 ;  /* 0x000000ffff417224 */ /* 0x000fe400078e0068 */
[----:B------:R-:W-:Y:S02]  /*2ae30*/  IMAD.MOV.U32 R106, RZ, RZ, R67 ;  /* 0x000000ffff6a7224 */ /* 0x000fe400078e0043 */
[----:B------:R-:W-:Y:S02]  /*2ae40*/  IMAD.MOV.U32 R104, RZ, RZ, R105 ;  /* 0x000000ffff687224 */ /* 0x000fe400078e0069 */
[----:B------:R-:W-:-:S07]  /*2ae50*/  IMAD.MOV.U32 R67, RZ, RZ, R64 ;  /* 0x000000ffff437224 */ /* 0x000fce00078e0040 */
.L_x_2312:
[----:B------:R-:W-:Y:S05]  /*2ae60*/  BSYNC.RECONVERGENT B0 ;  /* 0x0000000000007941 */ /* 0x000fea0003800200 */
.L_x_2310:
        /* <DEDUP_REMOVED lines=9> */
.L_x_2314:
[----:B------:R-:W-:Y:S02]  /*2af00*/  IMAD.MOV.U32 R64, RZ, RZ, R103 ;  /* 0x000000ffff407224 */ /* 0x000fe400078e0067 */
[----:B------:R-:W-:Y:S02]  /*2af10*/  IMAD.MOV.U32 R105, RZ, RZ, R66 ;  /* 0x000000ffff697224 */ /* 0x000fe400078e0042 */
[----:B------:R-:W-:Y:S02]  /*2af20*/  IMAD.MOV.U32 R103, RZ, RZ, R104 ;  /* 0x000000ffff677224 */ /* 0x000fe400078e0068 */
[----:B------:R-:W-:-:S07]  /*2af30*/  IMAD.MOV.U32 R66, RZ, RZ, R67 ;  /* 0x000000ffff427224 */ /* 0x000fce00078e0043 */
.L_x_2315:
[----:B------:R-:W-:Y:S05]  /*2af40*/  BSYNC.RECONVERGENT B0 ;  /* 0x0000000000007941 */ /* 0x000fea0003800200 */
.L_x_2313:
        /* <DEDUP_REMOVED lines=9> */
.L_x_2317:
[----:B------:R-:W-:Y:S02]  /*2afe0*/  IMAD.MOV.U32 R67, RZ, RZ, R102 ;  /* 0x000000ffff437224 */ /* 0x000fe400078e0066 */
[----:B------:R-:W-:Y:S02]  /*2aff0*/  IMAD.MOV.U32 R104, RZ, RZ, R69 ;  /* 0x000000ffff687224 */ /* 0x000fe400078e0045 */
[----:B------:R-:W-:Y:S02]  /*2b000*/  IMAD.MOV.U32 R102, RZ, RZ, R103 ;  /* 0x000000ffff667224 */ /* 0x000fe400078e0067 */
[----:B------:R-:W-:-:S07]  /*2b010*/  IMAD.MOV.U32 R69, RZ, RZ, R66 ;  /* 0x000000ffff457224 */ /* 0x000fce00078e0042 */
.L_x_2318:
[----:B------:R-:W-:Y:S05]  /*2b020*/  BSYNC.RECONVERGENT B0 ;  /* 0x0000000000007941 */ /* 0x000fea0003800200 */
.L_x_2316:
        /* <DEDUP_REMOVED lines=9> */
.L_x_2320:
[----:B------:R-:W-:Y:S02]  /*2b0c0*/  IMAD.MOV.U32 R66, RZ, RZ, R101 ;  /* 0x000000ffff427224 */ /* 0x000fe400078e0065 */
[----:B------:R-:W-:Y:S02]  /*2b0d0*/  IMAD.MOV.U32 R103, RZ, RZ, R68 ;  /* 0x000000ffff677224 */ /* 0x000fe400078e0044 */
[----:B------:R-:W-:Y:S02]  /*2b0e0*/  IMAD.MOV.U32 R101, RZ, RZ, R102 ;  /* 0x000000ffff657224 */ /* 0x000fe400078e0066 */
[----:B------:R-:W-:-:S07]  /*2b0f0*/  IMAD.MOV.U32 R68, RZ, RZ, R69 ;  /* 0x000000ffff447224 */ /* 0x000fce00078e0045 */
.L_x_2321:
[----:B------:R-:W-:Y:S05]  /*2b100*/  BSYNC.RECONVERGENT B0 ;  /* 0x0000000000007941 */ /* 0x000fea0003800200 */
.L_x_2319:
        /* <DEDUP_REMOVED lines=9> */
.L_x_2323:
[----:B------:R-:W-:Y:S02]  /*2b1a0*/  IMAD.MOV.U32 R69, RZ, RZ, R100 ;  /* 0x000000ffff457224 */ /* 0x000fe400078e0064 */
[----:B------:R-:W-:Y:S02]  /*2b1b0*/  IMAD.MOV.U32 R102, RZ, RZ, R71 ;  /* 0x000000ffff667224 */ /* 0x000fe400078e0047 */
[----:B------:R-:W-:Y:S02]  /*2b1c0*/  IMAD.MOV.U32 R100, RZ, RZ, R101 ;  /* 0x000000ffff647224 */ /* 0x000fe400078e0065 */
[----:B------:R-:W-:-:S07]  /*2b1d0*/  IMAD.MOV.U32 R71, RZ, RZ, R68 ;  /* 0x000000ffff477224 */ /* 0x000fce00078e0044 */
.L_x_2324:
[----:B------:R-:W-:Y:S05]  /*2b1e0*/  BSYNC.RECONVERGENT B0 ;  /* 0x0000000000007941 */ /* 0x000fea0003800200 */
.L_x_2322:
        /* <DEDUP_REMOVED lines=9> */
.L_x_2326:
[----:B------:R-:W-:Y:S02]  /*2b280*/  IMAD.MOV.U32 R68, RZ, RZ, R99 ;  /* 0x000000ffff447224 */ /* 0x000fe400078e0063 */
[----:B------:R-:W-:Y:S02]  /*2b290*/  IMAD.MOV.U32 R101, RZ, RZ, R70 ;  /* 0x000000ffff657224 */ /* 0x000fe400078e0046 */
[----:B------:R-:W-:Y:S02]  /*2b2a0*/  IMAD.MOV.U32 R99, RZ, RZ, R100 ;  /* 0x000000ffff637224 */ /* 0x000fe400078e0064 */
[----:B------:R-:W-:-:S07]  /*2b2b0*/  IMAD.MOV.U32 R70, RZ, RZ, R71 ;  /* 0x000000ffff467224 */ /* 0x000fce00078e0047 */
.L_x_2327:
[----:B------:R-:W-:Y:S05]  /*2b2c0*/  BSYNC.RECONVERGENT B0 ;  /* 0x0000000000007941 */ /* 0x000fea0003800200 */
.L_x_2325:
        /* <DEDUP_REMOVED lines=9> */
.L_x_2329:
[----:B------:R-:W-:Y:S02]  /*2b360*/  IMAD.MOV.U32 R71, RZ, RZ, R96 ;  /* 0x000000ffff477224 */ /* 0x000fe400078e0060 */
[----:B------:R-:W-:Y:S02]  /*2b370*/  IMAD.MOV.U32 R100, RZ, RZ, R73 ;  /* 0x000000ffff647224 */ /* 0x000fe400078e0049 */
[----:B------:R-:W-:Y:S02]  /*2b380*/  IMAD.MOV.U32 R96, RZ, RZ, R99 ;  /* 0x000000ffff607224 */ /* 0x000fe400078e0063 */
[----:B------:R-:W-:-:S07]  /*2b390*/  IMAD.MOV.U32 R73, RZ, RZ, R70 ;  /* 0x000000ffff497224 */ /* 0x000fce00078e0046 */
.L_x_2330:
[----:B------:R-:W-:Y:S05]  /*2b3a0*/  BSYNC.RECONVERGENT B0 ;  /* 0x0000000000007941 */ /* 0x000fea0003800200 */
.L_x_2328:
        /* <DEDUP_REMOVED lines=9> */
.L_x_2332:
[----:B------:R-:W-:Y:S02]  /*2b440*/  IMAD.MOV.U32 R70, RZ, RZ, R97 ;  /* 0x000000ffff467224 */ /* 0x000fe400078e0061 */
[----:B------:R-:W-:Y:S02]  /*2b450*/  IMAD.MOV.U32 R99, RZ, RZ, R72 ;  /* 0x000000ffff637224 */ /* 0x000fe400078e0048 */
[----:B------:R-:W-:Y:S02]  /*2b460*/  IMAD.MOV.U32 R97, RZ, RZ, R96 ;  /* 0x000000ffff617224 */ /* 0x000fe400078e0060 */
[----:B------:R-:W-:-:S07]  /*2b470*/  IMAD.MOV.U32 R72, RZ, RZ, R73 ;  /* 0x000000ffff487224 */ /* 0x000fce00078e0049 */
.L_x_2333:
[----:B------:R-:W-:Y:S05]  /*2b480*/  BSYNC.RECONVERGENT B0 ;  /* 0x0000000000007941 */ /* 0x000fea0003800200 */
.L_x_2331:
        /* <DEDUP_REMOVED lines=9> */
.L_x_2335:
[----:B------:R-:W-:Y:S02]  /*2b520*/  IMAD.MOV.U32 R73, RZ, RZ, R94 ;  /* 0x000000ffff497224 */ /* 0x000fe400078e005e */
[----:B------:R-:W-:Y:S02]  /*2b530*/  IMAD.MOV.U32 R96, RZ, RZ, R75 ;  /* 0x000000ffff607224 */ /* 0x000fe400078e004b */
[----:B------:R-:W-:Y:S02]  /*2b540*/  IMAD.MOV.U32 R94, RZ, RZ, R97 ;  /* 0x000000ffff5e7224 */ /* 0x000fe400078e0061 */
[----:B------:R-:W-:-:S07]  /*2b550*/  IMAD.MOV.U32 R75, RZ, RZ, R72 ;  /* 0x000000ffff4b7224 */ /* 0x000fce00078e0048 */
.L_x_2336:
[----:B------:R-:W-:Y:S05]  /*2b560*/  BSYNC.RECONVERGENT B0 ;  /* 0x0000000000007941 */ /* 0x000fea0003800200 */
.L_x_2334:
        /* <DEDUP_REMOVED lines=9> */
.L_x_2338:
[----:B------:R-:W-:Y:S02]  /*2b600*/  IMAD.MOV.U32 R72, RZ, RZ, R95 ;  /* 0x000000ffff487224 */ /* 0x000fe400078e005f */
[----:B------:R-:W-:Y:S02]  /*2b610*/  IMAD.MOV.U32 R97, RZ, RZ, R74 ;  /* 0x000000ffff617224 */ /* 0x000fe400078e004a */
[----:B------:R-:W-:Y:S02]  /*2b620*/  IMAD.MOV.U32 R95, RZ, RZ, R94 ;  /* 0x000000ffff5f7224 */ /* 0x000fe400078e005e */
[----:B------:R-:W-:-:S07]  /*2b630*/  IMAD.MOV.U32 R74, RZ, RZ, R75 ;  /* 0x000000ffff4a7224 */ /* 0x000fce00078e004b */
.L_x_2339:
[----:B------:R-:W-:Y:S05]  /*2b640*/  BSYNC.RECONVERGENT B0 ;  /* 0x0000000000007941 */ /* 0x000fea0003800200 */
.L_x_2337:
        /* <DEDUP_REMOVED lines=9> */
.L_x_2341:
[----:B------:R-:W-:Y:S02]  /*2b6e0*/  IMAD.MOV.U32 R75, RZ, RZ, R92 ;  /* 0x000000ffff4b7224 */ /* 0x000fe400078e005c */
[----:B------:R-:W-:Y:S02]  /*2b6f0*/  IMAD.MOV.U32 R94, RZ, RZ, R77 ;  /* 0x000000ffff5e7224 */ /* 0x000fe400078e004d */
[----:B------:R-:W-:Y:S02]  /*2b700*/  IMAD.MOV.U32 R92, RZ, RZ, R95 ;  /* 0x000000ffff5c7224 */ /* 0x000fe400078e005f */
[----:B------:R-:W-:-:S07]  /*2b710*/  IMAD.MOV.U32 R77, RZ, RZ, R74 ;  /* 0x000000ffff4d7224 */ /* 0x000fce00078e004a */
.L_x_2342:
[----:B------:R-:W-:Y:S05]  /*2b720*/  BSYNC.RECONVERGENT B0 ;  /* 0x0000000000007941 */ /* 0x000fea0003800200 */
.L_x_2340:
        /* <DEDUP_REMOVED lines=9> */
.L_x_2344:
[----:B------:R-:W-:Y:S02]  /*2b7c0*/  IMAD.MOV.U32 R74, RZ, RZ, R93 ;  /* 0x000000ffff4a7224 */ /* 0x000fe400078e005d */
[----:B------:R-:W-:Y:S02]  /*2b7d0*/  IMAD.MOV.U32 R95, RZ, RZ, R76 ;  /* 0x000000ffff5f7224 */ /* 0x000fe400078e004c */
[----:B------:R-:W-:Y:S02]  /*2b7e0*/  IMAD.MOV.U32 R93, RZ, RZ, R92 ;  /* 0x000000ffff5d7224 */ /* 0x000fe400078e005c */
[----:B------:R-:W-:-:S07]  /*2b7f0*/  IMAD.MOV.U32 R76, RZ, RZ, R77 ;  /* 0x000000ffff4c7224 */ /* 0x000fce00078e004d */
.L_x_2345:
[----:B------:R-:W-:Y:S05]  /*2b800*/  BSYNC.RECONVERGENT B0 ;  /* 0x0000000000007941 */ /* 0x000fea0003800200 */
.L_x_2343:
        /* <DEDUP_REMOVED lines=9> */
.L_x_2347:
[----:B------:R-:W-:Y:S02]  /*2b8a0*/  IMAD.MOV.U32 R77, RZ, RZ, R90 ;  /* 0x000000ffff4d7224 */ /* 0x000fe400078e005a */
[----:B------:R-:W-:Y:S02]  /*2b8b0*/  IMAD.MOV.U32 R92, RZ, RZ, R79 ;  /* 0x000000ffff5c7224 */ /* 0x000fe400078e004f */
[----:B------:R-:W-:Y:S02]  /*2b8c0*/  IMAD.MOV.U32 R90, RZ, RZ, R93 ;  /* 0x000000ffff5a7224 */ /* 0x000fe400078e005d */
[----:B------:R-:W-:-:S07]  /*2b8d0*/  IMAD.MOV.U32 R79, RZ, RZ, R76 ;  /* 0x000000ffff4f7224 */ /* 0x000fce00078e004c */
.L_x_2348:
[----:B------:R-:W-:Y:S05]  /*2b8e0*/  BSYNC.RECONVERGENT B0 ;  /* 0x0000000000007941 */ /* 0x000fea0003800200 */
.L_x_2346:
        /* <DEDUP_REMOVED lines=9> */
.L_x_2350:
[----:B------:R-:W-:Y:S02]  /*2b980*/  IMAD.MOV.U32 R76, RZ, RZ, R91 ;  /* 0x000000ffff4c7224 */ /* 0x000fe400078e005b */
[----:B------:R-:W-:Y:S02]  /*2b990*/  IMAD.MOV.U32 R93, RZ, RZ, R78 ;  /* 0x000000ffff5d7224 */ /* 0x000fe400078e004e */
[----:B------:R-:W-:Y:S02]  /*2b9a0*/  IMAD.MOV.U32 R91, RZ, RZ, R90 ;  /* 0x000000ffff5b7224 */ /* 0x000fe400078e005a */
[----:B------:R-:W-:-:S07]  /*2b9b0*/  IMAD.MOV.U32 R78, RZ, RZ, R79 ;  /* 0x000000ffff4e7224 */ /* 0x000fce00078e004f */
.L_x_2351:
[----:B------:R-:W-:Y:S05]  /*2b9c0*/  BSYNC.RECONVERGENT B0 ;  /* 0x0000000000007941 */ /* 0x000fea0003800200 */
.L_x_2349:
        /* <DEDUP_REMOVED lines=9> */
.L_x_2353:
[----:B------:R-:W-:Y:S02]  /*2ba60*/  IMAD.MOV.U32 R79, RZ, RZ, R88 ;  /* 0x000000ffff4f7224 */ /* 0x000fe400078e0058 */
[----:B------:R-:W-:Y:S02]  /*2ba70*/  IMAD.MOV.U32 R90, RZ, RZ, R81 ;  /* 0x000000ffff5a7224 */ /* 0x000fe400078e0051 */
[----:B------:R-:W-:Y:S02]  /*2ba80*/  IMAD.MOV.U32 R88, RZ, RZ, R91 ;  /* 0x000000ffff587224 */ /* 0x000fe400078e005b */
[----:B------:R-:W-:-:S07]  /*2ba90*/  IMAD.MOV.U32 R81, RZ, RZ, R78 ;  /* 0x000000ffff517224 */ /* 0x000fce00078e004e */
.L_x_2354:
[----:B------:R-:W-:Y:S05]  /*2baa0*/  BSYNC.RECONVERGENT B0 ;  /* 0x0000000000007941 */ /* 0x000fea0003800200 */
.L_x_2352:
        /* <DEDUP_REMOVED lines=9> */
.L_x_2356:
[----:B------:R-:W-:Y:S02]  /*2bb40*/  IMAD.MOV.U32 R78, RZ, RZ, R89 ;  /* 0x000000ffff4e7224 */ /* 0x000fe400078e0059 */
[----:B------:R-:W-:Y:S02]  /*2bb50*/  IMAD.MOV.U32 R91, RZ, RZ, R80 ;  /* 0x000000ffff5b7224 */ /* 0x000fe400078e0050 */
[----:B------:R-:W-:Y:S02]  /*2bb60*/  IMAD.MOV.U32 R89, RZ, RZ, R88 ;  /* 0x000000ffff597224 */ /* 0x000fe400078e0058 */
[----:B------:R-:W-:-:S07]  /*2bb70*/  IMAD.MOV.U32 R80, RZ, RZ, R81 ;  /* 0x000000ffff507224 */ /* 0x000fce00078e0051 */
.L_x_2357:
[----:B------:R-:W-:Y:S05]  /*2bb80*/  BSYNC.RECONVERGENT B0 ;  /* 0x0000000000007941 */ /* 0x000fea0003800200 */
.L_x_2355:
        /* <DEDUP_REMOVED lines=9> */
.L_x_2359:
[----:B------:R-:W-:Y:S02]  /*2bc20*/  IMAD.MOV.U32 R81, RZ, RZ, R86 ;  /* 0x000000ffff517224 */ /* 0x000fe400078e0056 */
[----:B------:R-:W-:Y:S02]  /*2bc30*/  IMAD.MOV.U32 R88, RZ, RZ, R83 ;  /* 0x000000ffff587224 */ /* 0x000fe400078e0053 */
[----:B------:R-:W-:Y:S02]  /*2bc40*/  IMAD.MOV.U32 R86, RZ, RZ, R89 ;  /* 0x000000ffff567224 */ /* 0x000fe400078e0059 */
[----:B------:R-:W-:-:S07]  /*2bc50*/  IMAD.MOV.U32 R83, RZ, RZ, R80 ;  /* 0x000000ffff537224 */ /* 0x000fce00078e0050 */
.L_x_2360:
[----:B------:R-:W-:Y:S05]  /*2bc60*/  BSYNC.RECONVERGENT B0 ;  /* 0x0000000000007941 */ /* 0x000fea0003800200 */
.L_x_2358:
        /* <DEDUP_REMOVED lines=9> */
.L_x_2362:
[----:B------:R-:W-:Y:S02]  /*2bd00*/  IMAD.MOV.U32 R80, RZ, RZ, R87 ;  /* 0x000000ffff507224 */ /* 0x000fe400078e0057 */
[----:B------:R-:W-:Y:S02]  /*2bd10*/  IMAD.MOV.U32 R89, RZ, RZ, R82 ;  /* 0x000000ffff597224 */ /* 0x000fe400078e0052 */
[----:B------:R-:W-:Y:S02]  /*2bd20*/  IMAD.MOV.U32 R87, RZ, RZ, R86 ;  /* 0x000000ffff577224 */ /* 0x000fe400078e0056 */
[----:B------:R-:W-:-:S07]  /*2bd30*/  IMAD.MOV.U32 R82, RZ, RZ, R83 ;  /* 0x000000ffff527224 */ /* 0x000fce00078e0053 */
.L_x_2363:
[----:B------:R-:W-:Y:S05]  /*2bd40*/  BSYNC.RECONVERGENT B0 ;  /* 0x0000000000007941 */ /* 0x000fea0003800200 */
.L_x_2361:
        /* <DEDUP_REMOVED lines=9> */
.L_x_2365:
[----:B------:R-:W-:Y:S02]  /*2bde0*/  IMAD.MOV.U32 R83, RZ, RZ, R84 ;  /* 0x000000ffff537224 */ /* 0x000fe400078e0054 */
[----:B------:R-:W-:Y:S02]  /*2bdf0*/  IMAD.MOV.U32 R86, RZ, RZ, R85 ;  /* 0x000000ffff567224 */ /* 0x000fe400078e0055 */
[----:B------:R-:W-:Y:S02]  /*2be00*/  IMAD.MOV.U32 R84, RZ, RZ, R87 ;  /* 0x000000ffff547224 */ /* 0x000fe400078e0057 */
[----:B------:R-:W-:-:S07]  /*2be10*/  IMAD.MOV.U32 R85, RZ, RZ, R82 ;  /* 0x000000ffff557224 */ /* 0x000fce00078e0052 */
.L_x_2366:
[----:B------:R-:W-:Y:S05]  /*2be20*/  BSYNC.RECONVERGENT B0 ;  /* 0x0000000000007941 */ /* 0x000fea0003800200 */
.L_x_2364:
        /* <DEDUP_REMOVED lines=9> */
.L_x_2368:
[----:B------:R-:W-:Y:S02]  /*2bec0*/  IMAD.MOV.U32 R82, RZ, RZ, R35 ;  /* 0x000000ffff527224 */ /* 0x000fe400078e0023 */
[----:B------:R-:W-:Y:S02]  /*2bed0*/  IMAD.MOV.U32 R87, RZ, RZ, R34 ;  /* 0x000000ffff577224 */ /* 0x000fe400078e0022 */
[----:B------:R-:W-:Y:S02]  /*2bee0*/  IMAD.MOV.U32 R35, RZ, RZ, R84 ;  /* 0x000000ffff237224 */ /* 0x000fe400078e0054 */
[----:B------:R-:W-:-:S07]  /*2bef0*/  IMAD.MOV.U32 R34, RZ, RZ, R85 ;  /* 0x000000ffff227224 */ /* 0x000fce00078e0055 */
.L_x_2369:
[----:B------:R-:W-:Y:S05]  /*2bf00*/  BSYNC.RECONVERGENT B0 ;  /* 0x0000000000007941 */ /* 0x000fea0003800200 */
.L_x_2367:
        /* <DEDUP_REMOVED lines=9> */
.L_x_2371:
[----:B------:R-:W-:Y:S02]  /*2bfa0*/  IMAD.MOV.U32 R85, RZ, RZ, R32 ;  /* 0x000000ffff557224 */ /* 0x000fe400078e0020 */
[----:B------:R-:W-:Y:S02]  /*2bfb0*/  IMAD.MOV.U32 R84, RZ, RZ, R33 ;  /* 0x000000ffff547224 */ /* 0x000fe400078e0021 */
[----:B------:R-:W-:Y:S02]  /*2bfc0*/  IMAD.MOV.U32 R32, RZ, RZ, R35 ;  /* 0x000000ffff207224 */ /* 0x000fe400078e0023 */
[----:B------:R-:W-:-:S07]  /*2bfd0*/  IMAD.MOV.U32 R33, RZ, RZ, R34 ;  /* 0x000000ffff217224 */ /* 0x000fce00078e0022 */
.L_x_2372:
[----:B------:R-:W-:Y:S05]  /*2bfe0*/  BSYNC.RECONVERGENT B0 ;  /* 0x0000000000007941 */ /* 0x000fea0003800200 */
.L_x_2370:
        /* <DEDUP_REMOVED lines=9> */
.L_x_2374:
[----:B------:R-:W-:Y:S02]  /*2c080*/  IMAD.MOV.U32 R34, RZ, RZ, R31 ;  /* 0x000000ffff227224 */ /* 0x000fe400078e001f */
[----:B------:R-:W-:Y:S02]  /*2c090*/  IMAD.MOV.U32 R35, RZ, RZ, R30 ;  /* 0x000000ffff237224 */ /* 0x000fe400078e001e */
[----:B------:R-:W-:Y:S02]  /*2c0a0*/  IMAD.MOV.U32 R31, RZ, RZ, R32 ;  /* 0x000000ffff1f7224 */ /* 0x000fe400078e0020 */
[----:B------:R-:W-:-:S07]  /*2c0b0*/  IMAD.MOV.U32 R30, RZ, RZ, R33 ;  /* 0x000000ffff1e7224 */ /* 0x000fce00078e0021 */
.L_x_2375:
[----:B------:R-:W-:Y:S05]  /*2c0c0*/  BSYNC.RECONVERGENT B0 ;  /* 0x0000000000007941 */ /* 0x000fea0003800200 */
.L_x_2373:
        /* <DEDUP_REMOVED lines=9> */
.L_x_2377:
[----:B------:R-:W-:Y:S02]  /*2c160*/  IMAD.MOV.U32 R33, RZ, RZ, R28 ;  /* 0x000000ffff217224 */ /* 0x000fe400078e001c */
[----:B------:R-:W-:Y:S02]  /*2c170*/  IMAD.MOV.U32 R32, RZ, RZ, R29 ;  /* 0x000000ffff207224 */ /* 0x000fe400078e001d */
[----:B------:R-:W-:Y:S02]  /*2c180*/  IMAD.MOV.U32 R28, RZ, RZ, R31 ;  /* 0x000000ffff1c7224 */ /* 0x000fe400078e001f */
[----:B------:R-:W-:-:S07]  /*2c190*/  IMAD.MOV.U32 R29, RZ, RZ, R30 ;  /* 0x000000ffff1d7224 */ /* 0x000fce00078e001e */
.L_x_2378:
[----:B------:R-:W-:Y:S05]  /*2c1a0*/  BSYNC.RECONVERGENT B0 ;  /* 0x0000000000007941 */ /* 0x000fea0003800200 */
.L_x_2376:
        /* <DEDUP_REMOVED lines=9> */
.L_x_2380:
[----:B------:R-:W-:Y:S02]  /*2c240*/  IMAD.MOV.U32 R30, RZ, RZ, R27 ;  /* 0x000000ffff1e7224 */ /* 0x000fe400078e001b */
[----:B------:R-:W-:Y:S02]  /*2c250*/  IMAD.MOV.U32 R31, RZ, RZ, R26 ;  /* 0x000000ffff1f7224 */ /* 0x000fe400078e001a */
[----:B------:R-:W-:Y:S02]  /*2c260*/  IMAD.MOV.U32 R27, RZ, RZ, R28 ;  /* 0x000000ffff1b7224 */ /* 0x000fe400078e001c */
[----:B------:R-:W-:-:S07]  /*2c270*/  IMAD.MOV.U32 R26, RZ, RZ, R29 ;  /* 0x000000ffff1a7224 */ /* 0x000fce00078e001d */
.L_x_2381:
[----:B------:R-:W-:Y:S05]  /*2c280*/  BSYNC.RECONVERGENT B0 ;  /* 0x0000000000007941 */ /* 0x000fea0003800200 */
.L_x_2379:
        /* <DEDUP_REMOVED lines=9> */
.L_x_2383:
[----:B------:R-:W-:Y:S02]  /*2c320*/  IMAD.MOV.U32 R29, RZ, RZ, R24 ;  /* 0x000000ffff1d7224 */ /* 0x000fe400078e0018 */
[----:B------:R-:W-:Y:S02]  /*2c330*/  IMAD.MOV.U32 R28, RZ, RZ, R25 ;  /* 0x000000ffff1c7224 */ /* 0x000fe400078e0019 */
[----:B------:R-:W-:Y:S02]  /*2c340*/  IMAD.MOV.U32 R24, RZ, RZ, R27 ;  /* 0x000000ffff187224 */ /* 0x000fe400078e001b */
[----:B------:R-:W-:-:S07]  /*2c350*/  IMAD.MOV.U32 R25, RZ, RZ, R26 ;  /* 0x000000ffff197224 */ /* 0x000fce00078e001a */
.L_x_2384:
[----:B------:R-:W-:Y:S05]  /*2c360*/  BSYNC.RECONVERGENT B0 ;  /* 0x0000000000007941 */ /* 0x000fea0003800200 */
.L_x_2382:
        /* <DEDUP_REMOVED lines=9> */
.L_x_2386:
[----:B------:R-:W-:Y:S02]  /*2c400*/  IMAD.MOV.U32 R26, RZ, RZ, R23 ;  /* 0x000000ffff1a7224 */ /* 0x000fe400078e0017 */
[----:B------:R-:W-:Y:S02]  /*2c410*/  IMAD.MOV.U32 R27, RZ, RZ, R22 ;  /* 0x000000ffff1b7224 */ /* 0x000fe400078e0016 */
[----:B------:R-:W-:Y:S02]  /*2c420*/  IMAD.MOV.U32 R23, RZ, RZ, R24 ;  /* 0x000000ffff177224 */ /* 0x000fe400078e0018 */
[----:B------:R-:W-:-:S07]  /*2c430*/  IMAD.MOV.U32 R22, RZ, RZ, R25 ;  /* 0x000000ffff167224 */ /* 0x000fce00078e0019 */
.L_x_2387:
[----:B------:R-:W-:Y:S05]  /*2c440*/  BSYNC.RECONVERGENT B0 ;  /* 0x0000000000007941 */ /* 0x000fea0003800200 */
.L_x_2385:
        /* <DEDUP_REMOVED lines=9> */
.L_x_2389:
[----:B------:R-:W-:Y:S02]  /*2c4e0*/  IMAD.MOV.U32 R25, RZ, RZ, R20 ;  /* 0x000000ffff197224 */ /* 0x000fe400078e0014 */
[----:B------:R-:W-:Y:S02]  /*2c4f0*/  IMAD.MOV.U32 R24, RZ, RZ, R21 ;  /* 0x000000ffff187224 */ /* 0x000fe400078e0015 */
[----:B------:R-:W-:Y:S02]  /*2c500*/  IMAD.MOV.U32 R20, RZ, RZ, R23 ;  /* 0x000000ffff147224 */ /* 0x000fe400078e0017 */
[----:B------:R-:W-:-:S07]  /*2c510*/  IMAD.MOV.U32 R21, RZ, RZ, R22 ;  /* 0x000000ffff157224 */ /* 0x000fce00078e0016 */
.L_x_2390:
[----:B------:R-:W-:Y:S05]  /*2c520*/  BSYNC.RECONVERGENT B0 ;  /* 0x0000000000007941 */ /* 0x000fea0003800200 */
.L_x_2388:
        /* <DEDUP_REMOVED lines=9> */
.L_x_2392:
[----:B------:R-:W-:Y:S02]  /*2c5c0*/  IMAD.MOV.U32 R22, RZ, RZ, R19 ;  /* 0x000000ffff167224 */ /* 0x000fe400078e0013 */
[----:B------:R-:W-:Y:S02]  /*2c5d0*/  IMAD.MOV.U32 R23, RZ, RZ, R18 ;  /* 0x000000ffff177224 */ /* 0x000fe400078e0012 */
[----:B------:R-:W-:Y:S02]  /*2c5e0*/  IMAD.MOV.U32 R19, RZ, RZ, R20 ;  /* 0x000000ffff137224 */ /* 0x000fe400078e0014 */
[----:B------:R-:W-:-:S07]  /*2c5f0*/  IMAD.MOV.U32 R18, RZ, RZ, R21 ;  /* 0x000000ffff127224 */ /* 0x000fce00078e0015 */
.L_x_2393:
[----:B------:R-:W-:Y:S05]  /*2c600*/  BSYNC.RECONVERGENT B0 ;  /* 0x0000000000007941 */ /* 0x000fea0003800200 */
.L_x_2391:
        /* <DEDUP_REMOVED lines=9> */
.L_x_2395:
[----:B------:R-:W-:Y:S02]  /*2c6a0*/  IMAD.MOV.U32 R21, RZ, RZ, R16 ;  /* 0x000000ffff157224 */ /* 0x000fe400078e0010 */
[----:B------:R-:W-:Y:S02]  /*2c6b0*/  IMAD.MOV.U32 R20, RZ, RZ, R17 ;  /* 0x000000ffff147224 */ /* 0x000fe400078e0011 */
[----:B------:R-:W-:Y:S02]  /*2c6c0*/  IMAD.MOV.U32 R16, RZ, RZ, R19 ;  /* 0x000000ffff107224 */ /* 0x000fe400078e0013 */
[----:B------:R-:W-:-:S07]  /*2c6d0*/  IMAD.MOV.U32 R17, RZ, RZ, R18 ;  /* 0x000000ffff117224 */ /* 0x000fce00078e0012 */
.L_x_2396:
[----:B------:R-:W-:Y:S05]  /*2c6e0*/  BSYNC.RECONVERGENT B0 ;  /* 0x0000000000007941 */ /* 0x000fea0003800200 */
.L_x_2394:
        /* <DEDUP_REMOVED lines=9> */
.L_x_2398:
[----:B------:R-:W-:Y:S02]  /*2c780*/  IMAD.MOV.U32 R18, RZ, RZ, R15 ;  /* 0x000000ffff127224 */ /* 0x000fe400078e000f */
[----:B------:R-:W-:Y:S02]  /*2c790*/  IMAD.MOV.U32 R19, RZ, RZ, R14 ;  /* 0x000000ffff137224 */ /* 0x000fe400078e000e */
[----:B------:R-:W-:Y:S02]  /*2c7a0*/  IMAD.MOV.U32 R15, RZ, RZ, R16 ;  /* 0x000000ffff0f7224 */ /* 0x000fe400078e0010 */
[----:B------:R-:W-:-:S07]  /*2c7b0*/  IMAD.MOV.U32 R14, RZ, RZ, R17 ;  /* 0x000000ffff0e7224 */ /* 0x000fce00078e0011 */
.L_x_2399:
[----:B------:R-:W-:Y:S05]  /*2c7c0*/  BSYNC.RECONVERGENT B0 ;  /* 0x0000000000007941 */ /* 0x000fea0003800200 */
.L_x_2397:
        /* <DEDUP_REMOVED lines=9> */
.L_x_2401:
[----:B------:R-:W-:Y:S02]  /*2c860*/  IMAD.MOV.U32 R17, RZ, RZ, R0 ;  /* 0x000000ffff117224 */ /* 0x000fe400078e0000 */
[----:B------:R-:W-:Y:S02]  /*2c870*/  IMAD.MOV.U32 R16, RZ, RZ, R13 ;  /* 0x000000ffff107224 */ /* 0x000fe400078e000d */
[----:B------:R-:W-:Y:S02]  /*2c880*/  IMAD.MOV.U32 R0, RZ, RZ, R15 ;  /* 0x000000ffff007224 */ /* 0x000fe400078e000f */
[----:B------:R-:W-:-:S07]  /*2c890*/  IMAD.MOV.U32 R13, RZ, RZ, R14 ;  /* 0x000000ffff0d7224 */ /* 0x000fce00078e000e */
.L_x_2402:
[----:B------:R-:W-:Y:S05]  /*2c8a0*/  BSYNC.RECONVERGENT B0 ;  /* 0x0000000000007941 */ /* 0x000fea0003800200 */
.L_x_2400:
        /* <DEDUP_REMOVED lines=9> */
.L_x_2404:
[----:B------:R-:W-:Y:S02]  /*2c940*/  IMAD.MOV.U32 R14, RZ, RZ, R11 ;  /* 0x000000ffff0e7224 */ /* 0x000fe400078e000b */
[----:B------:R-:W-:Y:S02]  /*2c950*/  IMAD.MOV.U32 R15, RZ, RZ, R12 ;  /* 0x000000ffff0f7224 */ /* 0x000fe400078e000c */
[----:B------:R-:W-:Y:S02]  /*2c960*/  IMAD.MOV.U32 R11, RZ, RZ, R0 ;  /* 0x000000ffff0b7224 */ /* 0x000fe400078e0000 */
[----:B------:R-:W-:-:S07]  /*2c970*/  IMAD.MOV.U32 R12, RZ, RZ, R13 ;  /* 0x000000ffff0c7224 */ /* 0x000fce00078e000d */
.L_x_2405:
[----:B------:R-:W-:Y:S05]  /*2c980*/  BSYNC.RECONVERGENT B0 ;  /* 0x0000000000007941 */ /* 0x000fea0003800200 */
.L_x_2403:
        /* <DEDUP_REMOVED lines=9> */
.L_x_2407:
[----:B------:R-:W-:Y:S02]  /*2ca20*/  IMAD.MOV.U32 R13, RZ, RZ, R10 ;  /* 0x000000ffff0d7224 */ /* 0x000fe400078e000a */
[----:B------:R-:W-:Y:S02]  /*2ca30*/  IMAD.MOV.U32 R0, RZ, RZ, R9 ;  /* 0x000000ffff007224 */ /* 0x000fe400078e0009 */
[----:B------:R-:W-:Y:S02]  /*2ca40*/  IMAD.MOV.U32 R10, RZ, RZ, R11 ;  /* 0x000000ffff0a7224 */ /* 0x000fe400078e000b */
[----:B------:R-:W-:-:S07]  /*2ca50*/  IMAD.MOV.U32 R9, RZ, RZ, R12 ;  /* 0x000000ffff097224 */ /* 0x000fce00078e000c */
.L_x_2408:
[----:B------:R-:W-:Y:S05]  /*2ca60*/  BSYNC.RECONVERGENT B0 ;  /* 0x0000000000007941 */ /* 0x000fea0003800200 */
.L_x_2406:
        /* <DEDUP_REMOVED lines=9> */
.L_x_2410:
[----:B------:R-:W-:Y:S02]  /*2cb00*/  IMAD.MOV.U32 R12, RZ, RZ, R7 ;  /* 0x000000ffff0c7224 */ /* 0x000fe400078e0007 */
[----:B------:R-:W-:Y:S02]  /*2cb10*/  IMAD.MOV.U32 R11, RZ, RZ, R8 ;  /* 0x000000ffff0b7224 */ /* 0x000fe400078e0008 */
[----:B------:R-:W-:Y:S02]  /*2cb20*/  IMAD.MOV.U32 R7, RZ, RZ, R10 ;  /* 0x000000ffff077224 */ /* 0x000fe400078e000a */
[----:B------:R-:W-:-:S07]  /*2cb30*/  IMAD.MOV.U32 R8, RZ, RZ, R9 ;  /* 0x000000ffff087224 */ /* 0x000fce00078e0009 */
.L_x_2411:
[----:B------:R-:W-:Y:S05]  /*2cb40*/  BSYNC.RECONVERGENT B0 ;  /* 0x0000000000007941 */ /* 0x000fea0003800200 */
.L_x_2409:
        /* <DEDUP_REMOVED lines=9> */
.L_x_2413:
[----:B------:R-:W-:Y:S02]  /*2cbe0*/  IMAD.MOV.U32 R9, RZ, RZ, R134 ;  /* 0x000000ffff097224 */ /* 0x000fe400078e0086 */
[----:B------:R-:W-:Y:S02]  /*2cbf0*/  IMAD.MOV.U32 R10, RZ, RZ, R135 ;  /* 0x000000ffff0a7224 */ /* 0x000fe400078e0087 */
[----:B------:R-:W-:Y:S02]  /*2cc00*/  IMAD.MOV.U32 R134, RZ, RZ, R7 ;  /* 0x000000ffff867224 */ /* 0x000fe400078e0007 */
[----:B------:R-:W-:-:S07]  /*2cc10*/  IMAD.MOV.U32 R135, RZ, RZ, R8 ;  /* 0x000000ffff877224 */ /* 0x000fce00078e0008 */
.L_x_2414:
[----:B------:R-:W-:Y:S05]  /*2cc20*/  BSYNC.RECONVERGENT B0 ;  /* 0x0000000000007941 */ /* 0x000fea0003800200 */
.L_x_2412:
        /* <DEDUP_REMOVED lines=9> */
.L_x_2416:
[----:B------:R-:W-:Y:S02]  /*2ccc0*/  IMAD.MOV.U32 R8, RZ, RZ, R133 ;  /* 0x000000ffff087224 */ /* 0x000fe400078e0085 */
[----:B------:R-:W-:Y:S02]  /*2ccd0*/  IMAD.MOV.U32 R7, RZ, RZ, R36 ;  /* 0x000000ffff077224 */ /* 0x000fe400078e0024 */
[----:B------:R-:W-:Y:S02]  /*2cce0*/  IMAD.MOV.U32 R133, RZ, RZ, R134 ;  /* 0x000000ffff857224 */ /* 0x000fe400078e0086 */
[----:B------:R-:W-:-:S07]  /*2ccf0*/  IMAD.MOV.U32 R36, RZ, RZ, R135 ;  /* 0x000000ffff247224 */ /* 0x000fce00078e0087 */
.L_x_2417:
[----:B------:R-:W-:Y:S05]  /*2cd00*/  BSYNC.RECONVERGENT B0 ;  /* 0x0000000000007941 */ /* 0x000fea0003800200 */
.L_x_2415:
        /* <DEDUP_REMOVED lines=9> */
.L_x_2419:
[----:B------:R-:W-:Y:S02]  /*2cda0*/  IMAD.MOV.U32 R135, RZ, RZ, R132 ;  /* 0x000000ffff877224 */ /* 0x000fe400078e0084 */
[----:B------:R-:W-:Y:S02]  /*2cdb0*/  IMAD.MOV.U32 R134, RZ, RZ, R39 ;  /* 0x000000ffff867224 */ /* 0x000fe400078e0027 */
[----:B------:R-:W-:Y:S02]  /*2cdc0*/  IMAD.MOV.U32 R132, RZ, RZ, R133 ;  /* 0x000000ffff847224 */ /* 0x000fe400078e0085 */
[----:B------:R-:W-:-:S07]  /*2cdd0*/  IMAD.MOV.U32 R39, RZ, RZ, R36 ;  /* 0x000000ffff277224 */ /* 0x000fce00078e0024 */
.L_x_2420:
[----:B------:R-:W-:Y:S05]  /*2cde0*/  BSYNC.RECONVERGENT B0 ;  /* 0x0000000000007941 */ /* 0x000fea0003800200 */
.L_x_2418:
        /* <DEDUP_REMOVED lines=9> */
.L_x_2422:
[----:B------:R-:W-:Y:S02]  /*2ce80*/  IMAD.MOV.U32 R36, RZ, RZ, R131 ;  /* 0x000000ffff247224 */ /* 0x000fe400078e0083 */
[----:B------:R-:W-:Y:S02]  /*2ce90*/  IMAD.MOV.U32 R133, RZ, RZ, R38 ;  /* 0x000000ffff857224 */ /* 0x000fe400078e0026 */
[----:B------:R-:W-:Y:S02]  /*2cea0*/  IMAD.MOV.U32 R131, RZ, RZ, R132 ;  /* 0x000000ffff837224 */ /* 0x000fe400078e0084 */
[----:B------:R-:W-:-:S07]  /*2ceb0*/  IMAD.MOV.U32 R38, RZ, RZ, R39 ;  /* 0x000000ffff267224 */ /* 0x000fce00078e0027 */
.L_x_2423:
[----:B------:R-:W-:Y:S05]  /*2cec0*/  BSYNC.RECONVERGENT B0 ;  /* 0x0000000000007941 */ /* 0x000fea0003800200 */
.L_x_2421:
        /* <DEDUP_REMOVED lines=9> */
.L_x_2425:
[----:B------:R-:W-:Y:S02]  /*2cf60*/  IMAD.MOV.U32 R39, RZ, RZ, R130 ;  /* 0x000000ffff277224 */ /* 0x000fe400078e0082 */
[----:B------:R-:W-:Y:S02]  /*2cf70*/  IMAD.MOV.U32 R132, RZ, RZ, R41 ;  /* 0x000000ffff847224 */ /* 0x000fe400078e0029 */
[----:B------:R-:W-:Y:S02]  /*2cf80*/  IMAD.MOV.U32 R130, RZ, RZ, R131 ;  /* 0x000000ffff827224 */ /* 0x000fe400078e0083 */
[----:B------:R-:W-:-:S07]  /*2cf90*/  IMAD.MOV.U32 R41, RZ, RZ, R38 ;  /* 0x000000ffff297224 */ /* 0x000fce00078e0026 */
.L_x_2426:
[----:B------:R-:W-:Y:S05]  /*2cfa0*/  BSYNC.RECONVERGENT B0 ;  /* 0x0000000000007941 */ /* 0x000fea0003800200 */
.L_x_2424:
        /* <DEDUP_REMOVED lines=9> */
.L_x_2428:
[----:B------:R-:W-:Y:S02]  /*2d040*/  IMAD.MOV.U32 R38, RZ, RZ, R129 ;  /* 0x000000ffff267224 */ /* 0x000fe400078e0081 */
[----:B------:R-:W-:Y:S02]  /*2d050*/  IMAD.MOV.U32 R131, RZ, RZ, R40 ;  /* 0x000000ffff837224 */ /* 0x000fe400078e0028 */
[----:B------:R-:W-:Y:S02]  /*2d060*/  IMAD.MOV.U32 R129, RZ, RZ, R130 ;  /* 0x000000ffff817224 */ /* 0x000fe400078e0082 */
[----:B------:R-:W-:-:S07]  /*2d070*/  IMAD.MOV.U32 R40, RZ, RZ, R41 ;  /* 0x000000ffff287224 */ /* 0x000fce00078e0029 */
.L_x_2429:
[----:B------:R-:W-:Y:S05]  /*2d080*/  BSYNC.RECONVERGENT B0 ;  /* 0x0000000000007941 */ /* 0x000fea0003800200 */
.L_x_2427:
        /* <DEDUP_REMOVED lines=9> */
.L_x_2431:
[----:B------:R-:W-:Y:S02]  /*2d120*/  IMAD.MOV.U32 R41, RZ, RZ, R128 ;  /* 0x000000ffff297224 */ /* 0x000fe400078e0080 */
[----:B------:R-:W-:Y:S02]  /*2d130*/  IMAD.MOV.U32 R130, RZ, RZ, R43 ;  /* 0x000000ffff827224 */ /* 0x000fe400078e002b */
[----:B------:R-:W-:Y:S02]  /*2d140*/  IMAD.MOV.U32 R128, RZ, RZ, R129 ;  /* 0x000000ffff807224 */ /* 0x000fe400078e0081 */
[----:B------:R-:W-:-:S07]  /*2d150*/  IMAD.MOV.U32 R43, RZ, RZ, R40 ;  /* 0x000000ffff2b7224 */ /* 0x000fce00078e0028 */
.L_x_2432:
[----:B------:R-:W-:Y:S05]  /*2d160*/  BSYNC.RECONVERGENT B0 ;  /* 0x0000000000007941 */ /* 0x000fea0003800200 */
.L_x_2430:
        /* <DEDUP_REMOVED lines=9> */
.L_x_2434:
[----:B------:R-:W-:Y:S02]  /*2d200*/  IMAD.MOV.U32 R40, RZ, RZ, R127 ;  /* 0x000000ffff287224 */ /* 0x000fe400078e007f */
[----:B------:R-:W-:Y:S02]  /*2d210*/  IMAD.MOV.U32 R129, RZ, RZ, R42 ;  /* 0x000000ffff817224 */ /* 0x000fe400078e002a */
[----:B------:R-:W-:Y:S02]  /*2d220*/  IMAD.MOV.U32 R127, RZ, RZ, R128 ;  /* 0x000000ffff7f7224 */ /* 0x000fe400078e0080 */
[----:B------:R-:W-:-:S07]  /*2d230*/  IMAD.MOV.U32 R42, RZ, RZ, R43 ;  /* 0x000000ffff2a7224 */ /* 0x000fce00078e002b */
.L_x_2435:
[----:B------:R-:W-:Y:S05]  /*2d240*/  BSYNC.RECONVERGENT B0 ;  /* 0x0000000000007941 */ /* 0x000fea0003800200 */
.L_x_2433:
        /* <DEDUP_REMOVED lines=9> */
.L_x_2437:
[----:B------:R-:W-:Y:S02]  /*2d2e0*/  IMAD.MOV.U32 R43, RZ, RZ, R126 ;  /* 0x000000ffff2b7224 */ /* 0x000fe400078e007e */
[----:B------:R-:W-:Y:S02]  /*2d2f0*/  IMAD.MOV.U32 R128, RZ, RZ, R45 ;  /* 0x000000ffff807224 */ /* 0x000fe400078e002d */
[----:B------:R-:W-:Y:S02]  /*2d300*/  IMAD.MOV.U32 R126, RZ, RZ, R127 ;  /* 0x000000ffff7e7224 */ /* 0x000fe400078e007f */
[----:B------:R-:W-:-:S07]  /*2d310*/  IMAD.MOV.U32 R45, RZ, RZ, R42 ;  /* 0x000000ffff2d7224 */ /* 0x000fce00078e002a */
.L_x_2438:
[----:B------:R-:W-:Y:S05]  /*2d320*/  BSYNC.RECONVERGENT B0 ;  /* 0x0000000000007941 */ /* 0x000fea0003800200 */
.L_x_2436:
        /* <DEDUP_REMOVED lines=9> */
.L_x_2440:
[----:B------:R-:W-:Y:S02]  /*2d3c0*/  IMAD.MOV.U32 R42, RZ, RZ, R125 ;  /* 0x000000ffff2a7224 */ /* 0x000fe400078e007d */
[----:B------:R-:W-:Y:S02]  /*2d3d0*/  IMAD.MOV.U32 R127, RZ, RZ, R44 ;  /* 0x000000ffff7f7224 */ /* 0x000fe400078e002c */
[----:B------:R-:W-:Y:S02]  /*2d3e0*/  IMAD.MOV.U32 R125, RZ, RZ, R126 ;  /* 0x000000ffff7d7224 */ /* 0x000fe400078e007e */
[----:B------:R-:W-:-:S07]  /*2d3f0*/  IMAD.MOV.U32 R44, RZ, RZ, R45 ;  /* 0x000000ffff2c7224 */ /* 0x000fce00078e002d */
.L_x_2441:
[----:B------:R-:W-:Y:S05]  /*2d400*/  BSYNC.RECONVERGENT B0 ;  /* 0x0000000000007941 */ /* 0x000fea0003800200 */
.L_x_2439:
        /* <DEDUP_REMOVED lines=9> */
.L_x_2443:
[----:B------:R-:W-:Y:S02]  /*2d4a0*/  IMAD.MOV.U32 R45, RZ, RZ, R124 ;  /* 0x000000ffff2d7224 */ /* 0x000fe400078e007c */
[----:B------:R-:W-:Y:S02]  /*2d4b0*/  IMAD.MOV.U32 R126, RZ, RZ, R47 ;  /* 0x000000ffff7e7224 */ /* 0x000fe400078e002f */
[----:B------:R-:W-:Y:S02]  /*2d4c0*/  IMAD.MOV.U32 R124, RZ, RZ, R125 ;  /* 0x000000ffff7c7224 */ /* 0x000fe400078e007d */
[----:B------:R-:W-:-:S07]  /*2d4d0*/  IMAD.MOV.U32 R47, RZ, RZ, R44 ;  /* 0x000000ffff2f7224 */ /* 0x000fce00078e002c */
.L_x_2444:
[----:B------:R-:W-:Y:S05]  /*2d4e0*/  BSYNC.RECONVERGENT B0 ;  /* 0x0000000000007941 */ /* 0x000fea0003800200 */
.L_x_2442:
        /* <DEDUP_REMOVED lines=9> */
.L_x_2446:
[----:B------:R-:W-:Y:S02]  /*2d580*/  IMAD.MOV.U32 R44, RZ, RZ, R123 ;  /* 0x000000ffff2c7224 */ /* 0x000fe400078e007b */
[----:B------:R-:W-:Y:S02]  /*2d590*/  IMAD.MOV.U32 R125, RZ, RZ, R46 ;  /* 0x000000ffff7d7224 */ /* 0x000fe400078e002e */
[----:B------:R-:W-:Y:S02]  /*2d5a0*/  IMAD.MOV.U32 R123, RZ, RZ, R124 ;  /* 0x000000ffff7b7224 */ /* 0x000fe400078e007c */
[----:B------:R-:W-:-:S07]  /*2d5b0*/  IMAD.MOV.U32 R46, RZ, RZ, R47 ;  /* 0x000000ffff2e7224 */ /* 0x000fce00078e002f */
.L_x_2447:
[----:B------:R-:W-:Y:S05]  /*2d5c0*/  BSYNC.RECONVERGENT B0 ;  /* 0x0000000000007941 */ /* 0x000fea0003800200 */
.L_x_2445:
        /* <DEDUP_REMOVED lines=9> */
.L_x_2449:
[----:B------:R-:W-:Y:S02]  /*2d660*/  IMAD.MOV.U32 R47, RZ, RZ, R122 ;  /* 0x000000ffff2f7224 */ /* 0x000fe400078e007a */
[----:B------:R-:W-:Y:S02]  /*2d670*/  IMAD.MOV.U32 R124, RZ, RZ, R49 ;  /* 0x000000ffff7c7224 */ /* 0x000fe400078e0031 */
[----:B------:R-:W-:Y:S02]  /*2d680*/  IMAD.MOV.U32 R122, RZ, RZ, R123 ;  /* 0x000000ffff7a7224 */ /* 0x000fe400078e007b */
[----:B------:R-:W-:-:S07]  /*2d690*/  IMAD.MOV.U32 R49, RZ, RZ, R46 ;  /* 0x000000ffff317224 */ /* 0x000fce00078e002e */
.L_x_2450:
[----:B------:R-:W-:Y:S05]  /*2d6a0*/  BSYNC.RECONVERGENT B0 ;  /* 0x0000000000007941 */ /* 0x000fea0003800200 */
.L_x_2448:
        /* <DEDUP_REMOVED lines=9> */
.L_x_2452:
[----:B------:R-:W-:Y:S02]  /*2d740*/  IMAD.MOV.U32 R46, RZ, RZ, R121 ;  /* 0x000000ffff2e7224 */ /* 0x000fe400078e0079 */
[----:B------:R-:W-:Y:S02]  /*2d750*/  IMAD.MOV.U32 R123, RZ, RZ, R48 ;  /* 0x000000ffff7b7224 */ /* 0x000fe400078e0030 */
[----:B------:R-:W-:Y:S02]  /*2d760*/  IMAD.MOV.U32 R121, RZ, RZ, R122 ;  /* 0x000000ffff797224 */ /* 0x000fe400078e007a */
[----:B------:R-:W-:-:S07]  /*2d770*/  IMAD.MOV.U32 R48, RZ, RZ, R49 ;  /* 0x000000ffff307224 */ /* 0x000fce00078e0031 */
.L_x_2453:
[----:B------:R-:W-:Y:S05]  /*2d780*/  BSYNC.RECONVERGENT B0 ;  /* 0x0000000000007941 */ /* 0x000fea0003800200 */
.L_x_2451:
        /* <DEDUP_REMOVED lines=9> */
.L_x_2455:
[----:B------:R-:W-:Y:S02]  /*2d820*/  IMAD.MOV.U32 R49, RZ, RZ, R120 ;  /* 0x000000ffff317224 */ /* 0x000fe400078e0078 */
[----:B------:R-:W-:Y:S02]  /*2d830*/  IMAD.MOV.U32 R122, RZ, RZ, R51 ;  /* 0x000000ffff7a7224 */ /* 0x000fe400078e0033 */
[----:B------:R-:W-:Y:S02]  /*2d840*/  IMAD.MOV.U32 R120, RZ, RZ, R121 ;  /* 0x000000ffff787224 */ /* 0x000fe400078e0079 */
[----:B------:R-:W-:-:S07]  /*2d850*/  IMAD.MOV.U32 R51, RZ, RZ, R48 ;  /* 0x000000ffff337224 */ /* 0x000fce00078e0030 */
.L_x_2456:
[----:B------:R-:W-:Y:S05]  /*2d860*/  BSYNC.RECONVERGENT B0 ;  /* 0x0000000000007941 */ /* 0x000fea0003800200 */
.L_x_2454:
        /* <DEDUP_REMOVED lines=9> */
.L_x_2458:
[----:B------:R-:W-:Y:S02]  /*2d900*/  IMAD.MOV.U32 R48, RZ, RZ, R119 ;  /* 0x000000ffff307224 */ /* 0x000fe400078e0077 */
[----:B------:R-:W-:Y:S02]  /*2d910*/  IMAD.MOV.U32 R121, RZ, RZ, R50 ;  /* 0x000000ffff797224 */ /* 0x000fe400078e0032 */
[----:B------:R-:W-:Y:S02]  /*2d920*/  IMAD.MOV.U32 R119, RZ, RZ, R120 ;  /* 0x000000ffff777224 */ /* 0x000fe400078e0078 */
[----:B------:R-:W-:-:S07]  /*2d930*/  IMAD.MOV.U32 R50, RZ, RZ, R51 ;  /* 0x000000ffff327224 */ /* 0x000fce00078e0033 */
.L_x_2459:
[----:B------:R-:W-:Y:S05]  /*2d940*/  BSYNC.RECONVERGENT B0 ;  /* 0x0000000000007941 */ /* 0x000fea0003800200 */
.L_x_2457:
        /* <DEDUP_REMOVED lines=9> */
.L_x_2461:
[----:B------:R-:W-:Y:S02]  /*2d9e0*/  IMAD.MOV.U32 R51, RZ, RZ, R118 ;  /* 0x000000ffff337224 */ /* 0x000fe400078e0076 */
[----:B------:R-:W-:Y:S02]  /*2d9f0*/  IMAD.MOV.U32 R120, RZ, RZ, R53 ;  /* 0x000000ffff787224 */ /* 0x000fe400078e0035 */
[----:B------:R-:W-:Y:S02]  /*2da00*/  IMAD.MOV.U32 R118, RZ, RZ, R119 ;  /* 0x000000ffff767224 */ /* 0x000fe400078e0077 */
[----:B------:R-:W-:-:S07]  /*2da10*/  IMAD.MOV.U32 R53, RZ, RZ, R50 ;  /* 0x000000ffff357224 */ /* 0x000fce00078e0032 */
.L_x_2462:
[----:B------:R-:W-:Y:S05]  /*2da20*/  BSYNC.RECONVERGENT B0 ;  /* 0x0000000000007941 */ /* 0x000fea0003800200 */
.L_x_2460:
        /* <DEDUP_REMOVED lines=9> */
.L_x_2464:
[----:B------:R-:W-:Y:S02]  /*2dac0*/  IMAD.MOV.U32 R50, RZ, RZ, R117 ;  /* 0x000000ffff327224 */ /* 0x000fe400078e0075 */
[----:B------:R-:W-:Y:S02]  /*2dad0*/  IMAD.MOV.U32 R119, RZ, RZ, R52 ;  /* 0x000000ffff777224 */ /* 0x000fe400078e0034 */
[----:B------:R-:W-:Y:S02]  /*2dae0*/  IMAD.MOV.U32 R117, RZ, RZ, R118 ;  /* 0x000000ffff757224 */ /* 0x000fe400078e0076 */
[----:B------:R-:W-:-:S07]  /*2daf0*/  IMAD.MOV.U32 R52, RZ, RZ, R53 ;  /* 0x000000ffff347224 */ /* 0x000fce00078e0035 */
.L_x_2465:
[----:B------:R-:W-:Y:S05]  /*2db00*/  BSYNC.RECONVERGENT B0 ;  /* 0x0000000000007941 */ /* 0x000fea0003800200 */
.L_x_2463:
        /* <DEDUP_REMOVED lines=9> */
.L_x_2467:
[----:B------:R-:W-:Y:S02]  /*2dba0*/  IMAD.MOV.U32 R53, RZ, RZ, R116 ;  /* 0x000000ffff357224 */ /* 0x000fe400078e0074 */
[----:B------:R-:W-:Y:S02]  /*2dbb0*/  IMAD.MOV.U32 R118, RZ, RZ, R55 ;  /* 0x000000ffff767224 */ /* 0x000fe400078e0037 */
[----:B------:R-:W-:Y:S02]  /*2dbc0*/  IMAD.MOV.U32 R116, RZ, RZ, R117 ;  /* 0x000000ffff747224 */ /* 0x000fe400078e0075 */
[----:B------:R-:W-:-:S07]  /*2dbd0*/  IMAD.MOV.U32 R55, RZ, RZ, R52 ;  /* 0x000000ffff377224 */ /* 0x000fce00078e0034 */
.L_x_2468:
[----:B------:R-:W-:Y:S05]  /*2dbe0*/  BSYNC.RECONVERGENT B0 ;  /* 0x0000000000007941 */ /* 0x000fea0003800200 */
.L_x_2466:
        /* <DEDUP_REMOVED lines=9> */
.L_x_2470:
[----:B------:R-:W-:Y:S02]  /*2dc80*/  IMAD.MOV.U32 R52, RZ, RZ, R37 ;  /* 0x000000ffff347224 */ /* 0x000fe400078e0025 */
[----:B------:R-:W-:Y:S02]  /*2dc90*/  IMAD.MOV.U32 R117, RZ, RZ, R98 ;  /* 0x000000ffff757224 */ /* 0x000fe400078e0062 */
[----:B------:R-:W-:Y:S02]  /*2dca0*/  IMAD.MOV.U32 R37, RZ, RZ, R116 ;  /* 0x000000ffff257224 */ /* 0x000fe400078e0074 */
[----:B------:R-:W-:-:S07]  /*2dcb0*/  IMAD.MOV.U32 R98, RZ, RZ, R55 ;  /* 0x000000ffff627224 */ /* 0x000fce00078e0037 */
.L_x_2471:
[----:B------:R-:W-:Y:S05]  /*2dcc0*/  BSYNC.RECONVERGENT B0 ;  /* 0x0000000000007941 */ /* 0x000fea0003800200 */
.L_x_2469:
        /* <DEDUP_REMOVED lines=18> */
.L_x_2473:
[----:B------:R-:W-:Y:S01]  /*2ddf0*/  IMAD.MOV.U32 R116, RZ, RZ, R57 ;  /* 0x000000ffff747224 */ /* 0x000fe200078e0039 */
[----:B------:R-:W-:Y:S01]  /*2de00*/  MOV R57, R54 ;  /* 0x0000003600397202 */ /* 0x000fe20000000f00 */
[----:B------:R-:W-:Y:S02]  /*2de10*/  IMAD.MOV.U32 R55, RZ, RZ, R114 ;  /* 0x000000ffff377224 */ /* 0x000fe400078e0072 */
[----:B------:R-:W-:-:S07]  /*2de20*/  IMAD.MOV.U32 R114, RZ, RZ, R115 ;  /* 0x000000ffff727224 */ /* 0x000fce00078e0073 */
.L_x_2474:
[----:B------:R-:W-:Y:S05]  /*2de30*/  BSYNC.RECONVERGENT B0 ;  /* 0x0000000000007941 */ /* 0x000fea0003800200 */
.L_x_2472:
        /* <DEDUP_REMOVED lines=9> */
.L_x_2476:
[----:B------:R-:W-:Y:S01]  /*2ded0*/  IMAD.MOV.U32 R115, RZ, RZ, R56 ;  /* 0x000000ffff737224 */ /* 0x000fe200078e0038 */
[----:B------:R-:W-:Y:S01]  /*2dee0*/  MOV R56, R57 ;  /* 0x0000003900387202 */ /* 0x000fe20000000f00 */
[----:B------:R-:W-:Y:S02]  /*2def0*/  IMAD.MOV.U32 R54, RZ, RZ, R113 ;  /* 0x000000ffff367224 */ /* 0x000fe400078e0071 */
[----:B------:R-:W-:-:S07]  /*2df00*/  IMAD.MOV.U32 R113, RZ, RZ, R114 ;  /* 0x000000ffff717224 */ /* 0x000fce00078e0072 */
.L_x_2477:
[----:B------:R-:W-:Y:S05]  /*2df10*/  BSYNC.RECONVERGENT B0 ;  /* 0x0000000000007941 */ /* 0x000fea0003800200 */
.L_x_2475:
        /* <DEDUP_REMOVED lines=9> */
.L_x_2479:
[----:B------:R-:W-:Y:S01]  /*2dfb0*/  IMAD.MOV.U32 R114, RZ, RZ, R59 ;  /* 0x000000ffff727224 */ /* 0x000fe200078e003b */
[----:B------:R-:W-:Y:S01]  /*2dfc0*/  MOV R59, R56 ;  /* 0x00000038003b7202 */ /* 0x000fe20000000f00 */
[----:B------:R-:W-:Y:S02]  /*2dfd0*/  IMAD.MOV.U32 R57, RZ, RZ, R112 ;  /* 0x000000ffff397224 */ /* 0x000fe400078e0070 */
[----:B------:R-:W-:-:S07]  /*2dfe0*/  IMAD.MOV.U32 R112, RZ, RZ, R113 ;  /* 0x000000ffff707224 */ /* 0x000fce00078e0071 */
.L_x_2480:
[----:B------:R-:W-:Y:S05]  /*2dff0*/  BSYNC.RECONVERGENT B0 ;  /* 0x0000000000007941 */ /* 0x000fea0003800200 */
.L_x_2478:
        /* <DEDUP_REMOVED lines=9> */
.L_x_2482:
[----:B------:R-:W-:Y:S01]  /*2e090*/  IMAD.MOV.U32 R113, RZ, RZ, R58 ;  /* 0x000000ffff717224 */ /* 0x000fe200078e003a */
[----:B------:R-:W-:Y:S01]  /*2e0a0*/  MOV R58, R59 ;  /* 0x0000003b003a7202 */ /* 0x000fe20000000f00 */
[----:B------:R-:W-:Y:S02]  /*2e0b0*/  IMAD.MOV.U32 R56, RZ, RZ, R111 ;  /* 0x000000ffff387224 */ /* 0x000fe400078e006f */
[----:B------:R-:W-:-:S07]  /*2e0c0*/  IMAD.MOV.U32 R111, RZ, RZ, R112 ;  /* 0x000000ffff6f7224 */ /* 0x000fce00078e0070 */
.L_x_2483:
[----:B------:R-:W-:Y:S05]  /*2e0d0*/  BSYNC.RECONVERGENT B0 ;  /* 0x0000000000007941 */ /* 0x000fea0003800200 */
.L_x_2481:
        /* <DEDUP_REMOVED lines=9> */
.L_x_2485:
[----:B------:R-:W-:Y:S01]  /*2e170*/  IMAD.MOV.U32 R112, RZ, RZ, R61 ;  /* 0x000000ffff707224 */ /* 0x000fe200078e003d */
[----:B------:R-:W-:Y:S01]  /*2e180*/  MOV R61, R58 ;  /* 0x0000003a003d7202 */ /* 0x000fe20000000f00 */
[----:B------:R-:W-:Y:S02]  /*2e190*/  IMAD.MOV.U32 R59, RZ, RZ, R110 ;  /* 0x000000ffff3b7224 */ /* 0x000fe400078e006e */
[----:B------:R-:W-:-:S07]  /*2e1a0*/  IMAD.MOV.U32 R110, RZ, RZ, R111 ;  /* 0x000000ffff6e7224 */ /* 0x000fce00078e006f */
.L_x_2486:
[----:B------:R-:W-:Y:S05]  /*2e1b0*/  BSYNC.RECONVERGENT B0 ;  /* 0x0000000000007941 */ /* 0x000fea0003800200 */
.L_x_2484:
        /* <DEDUP_REMOVED lines=9> */
.L_x_2488:
[----:B------:R-:W-:Y:S01]  /*2e250*/  IMAD.MOV.U32 R111, RZ, RZ, R60 ;  /* 0x000000ffff6f7224 */ /* 0x000fe200078e003c */
[----:B------:R-:W-:Y:S01]  /*2e260*/  MOV R60, R61 ;  /* 0x0000003d003c7202 */ /* 0x000fe20000000f00 */
[----:B------:R-:W-:Y:S02]  /*2e270*/  IMAD.MOV.U32 R58, RZ, RZ, R109 ;  /* 0x000000ffff3a7224 */ /* 0x000fe400078e006d */
[----:B------:R-:W-:-:S07]  /*2e280*/  IMAD.MOV.U32 R109, RZ, RZ, R110 ;  /* 0x000000ffff6d7224 */ /* 0x000fce00078e006e */
.L_x_2489:
[----:B------:R-:W-:Y:S05]  /*2e290*/  BSYNC.RECONVERGENT B0 ;  /* 0x0000000000007941 */ /* 0x000fea0003800200 */
.L_x_2487:
        /* <DEDUP_REMOVED lines=9> */
.L_x_2491:
[----:B------:R-:W-:Y:S01]  /*2e330*/  IMAD.MOV.U32 R110, RZ, RZ, R63 ;  /* 0x000000ffff6e7224 */ /* 0x000fe200078e003f */
[----:B------:R-:W-:Y:S01]  /*2e340*/  MOV R63, R60 ;  /* 0x0000003c003f7202 */ /* 0x000fe20000000f00 */
[----:B------:R-:W-:Y:S02]  /*2e350*/  IMAD.MOV.U32 R61, RZ, RZ, R108 ;  /* 0x000000ffff3d7224 */ /* 0x000fe400078e006c */
[----:B------:R-:W-:-:S07]  /*2e360*/  IMAD.MOV.U32 R108, RZ, RZ, R109 ;  /* 0x000000ffff6c7224 */ /* 0x000fce00078e006d */
.L_x_2492:
[----:B------:R-:W-:Y:S05]  /*2e370*/  BSYNC.RECONVERGENT B0 ;  /* 0x0000000000007941 */ /* 0x000fea0003800200 */
.L_x_2490:
        /* <DEDUP_REMOVED lines=9> */
.L_x_2494:
[----:B------:R-:W-:Y:S01]  /*2e410*/  IMAD.MOV.U32 R109, RZ, RZ, R62 ;  /* 0x000000ffff6d7224 */ /* 0x000fe200078e003e */
[----:B------:R-:W-:Y:S01]  /*2e420*/  MOV R62, R63 ;  /* 0x0000003f003e7202 */ /* 0x000fe20000000f00 */
[----:B------:R-:W-:Y:S02]  /*2e430*/  IMAD.MOV.U32 R60, RZ, RZ, R107 ;  /* 0x000000ffff3c7224 */ /* 0x000fe400078e006b */
[----:B------:R-:W-:-:S07]  /*2e440*/  IMAD.MOV.U32 R107, RZ, RZ, R108 ;  /* 0x000000ffff6b7224 */ /* 0x000fce00078e006c */
.L_x_2495:
[----:B------:R-:W-:Y:S05]  /*2e450*/  BSYNC.RECONVERGENT B0 ;  /* 0x0000000000007941 */ /* 0x000fea0003800200 */
.L_x_2493:
        /* <DEDUP_REMOVED lines=9> */
.L_x_2497:
[----:B------:R-:W-:Y:S01]  /*2e4f0*/  IMAD.MOV.U32 R108, RZ, RZ, R65 ;  /* 0x000000ffff6c7224 */ /* 0x000fe200078e0041 */
[----:B------:R-:W-:Y:S01]  /*2e500*/  MOV R65, R62 ;  /* 0x0000003e00417202 */ /* 0x000fe20000000f00 */
[----:B------:R-:W-:Y:S02]  /*2e510*/  IMAD.MOV.U32 R63, RZ, RZ, R106 ;  /* 0x000000ffff3f7224 */ /* 0x000fe400078e006a */
[----:B------:R-:W-:-:S07]  /*2e520*/  IMAD.MOV.U32 R106, RZ, RZ, R107 ;  /* 0x000000ffff6a7224 */ /* 0x000fce00078e006b */
.L_x_2498:
[----:B------:R-:W-:Y:S05]  /*2e530*/  BSYNC.RECONVERGENT B0 ;  /* 0x0000000000007941 */ /* 0x000fea0003800200 */
.L_x_2496:
        /* <DEDUP_REMOVED lines=9> */
.L_x_2500:
[----:B------:R-:W-:Y:S01]  /*2e5d0*/  IMAD.MOV.U32 R107, RZ, RZ, R64 ;  /* 0x000000ffff6b7224 */ /* 0x000fe200078e0040 */
[----:B------:R-:W-:Y:S01]  /*2e5e0*/  MOV R64, R65 ;  /* 0x0000004100407202 */ /* 0x000fe20000000f00 */
[----:B------:R-:W-:Y:S02]  /*2e5f0*/  IMAD.MOV.U32 R62, RZ, RZ, R105 ;  /* 0x000000ffff3e7224 */ /* 0x000fe400078e0069 */
[----:B------:R-:W-:-:S07]  /*2e600*/  IMAD.MOV.U32 R105, RZ, RZ, R106 ;  /* 0x000000ffff697224 */ /* 0x000fce00078e006a */
.L_x_2501:
[----:B------:R-:W-:Y:S05]  /*2e610*/  BSYNC.RECONVERGENT B0 ;  /* 0x0000000000007941 */ /* 0x000fea0003800200 */
.L_x_2499:
        /* <DEDUP_REMOVED lines=9> */
.L_x_2503:
[----:B------:R-:W-:Y:S01]  /*2e6b0*/  IMAD.MOV.U32 R106, RZ, RZ, R67 ;  /* 0x000000ffff6a7224 */ /* 0x000fe200078e0043 */
[----:B------:R-:W-:Y:S01]  /*2e6c0*/  MOV R67, R64 ;  /* 0x0000004000437202 */ /* 0x000fe20000000f00 */
[----:B------:R-:W-:Y:S02]  /*2e6d0*/  IMAD.MOV.U32 R65, RZ, RZ, R104 ;  /* 0x000000ffff417224 */ /* 0x000fe400078e0068 */
[----:B------:R-:W-:-:S07]  /*2e6e0*/  IMAD.MOV.U32 R104, RZ, RZ, R105 ;  /* 0x000000ffff687224 */ /* 0x000fce00078e0069 */
.L_x_2504:
[----:B------:R-:W-:Y:S05]  /*2e6f0*/  BSYNC.RECONVERGENT B0 ;  /* 0x0000000000007941 */ /* 0x000fea0003800200 */
.L_x_2502:
        /* <DEDUP_REMOVED lines=9> */
.L_x_2506:
[----:B------:R-:W-:Y:S01]  /*2e790*/  IMAD.MOV.U32 R105, RZ, RZ, R66 ;  /* 0x000000ffff697224 */ /* 0x000fe200078e0042 */
[----:B------:R-:W-:Y:S01]  /*2e7a0*/  MOV R66, R67 ;  /* 0x0000004300427202 */ /* 0x000fe20000000f00 */
[----:B------:R-:W-:Y:S02]  /*2e7b0*/  IMAD.MOV.U32 R64, RZ, RZ, R103 ;  /* 0x000000ffff407224 */ /* 0x000fe400078e0067 */
[----:B------:R-:W-:-:S07]  /*2e7c0*/  IMAD.MOV.U32 R103, RZ, RZ, R104 ;  /* 0x000000ffff677224 */ /* 0x000fce00078e0068 */
.L_x_2507:
[----:B------:R-:W-:Y:S05]  /*2e7d0*/  BSYNC.RECONVERGENT B0 ;  /* 0x0000000000007941 */ /* 0x000fea0003800200 */
.L_x_2505:
        /* <DEDUP_REMOVED lines=9> */
.L_x_2509:
[----:B------:R-:W-:Y:S01]  /*2e870*/  IMAD.MOV.U32 R104, RZ, RZ, R69 ;  /* 0x000000ffff687224 */ /* 0x000fe200078e0045 */
[----:B------:R-:W-:Y:S01]  /*2e880*/  MOV R69, R66 ;  /* 0x0000004200457202 */ /* 0x000fe20000000f00 */
[----:B------:R-:W-:Y:S02]  /*2e890*/  IMAD.MOV.U32 R67, RZ, RZ, R102 ;  /* 0x000000ffff437224 */ /* 0x000fe400078e0066 */
[----:B------:R-:W-:-:S07]  /*2e8a0*/  IMAD.MOV.U32 R102, RZ, RZ, R103 ;  /* 0x000000ffff667224 */ /* 0x000fce00078e0067 */
.L_x_2510:
[----:B------:R-:W-:Y:S05]  /*2e8b0*/  BSYNC.RECONVERGENT B0 ;  /* 0x0000000000007941 */ /* 0x000fea0003800200 */
.L_x_2508:
        /* <DEDUP_REMOVED lines=9> */
.L_x_2512:
[----:B------:R-:W-:Y:S01]  /*2e950*/  IMAD.MOV.U32 R103, RZ, RZ, R68 ;  /* 0x000000ffff677224 */ /* 0x000fe200078e0044 */
[----:B------:R-:W-:Y:S01]  /*2e960*/  MOV R68, R69 ;  /* 0x0000004500447202 */ /* 0x000fe20000000f00 */
[----:B------:R-:W-:Y:S02]  /*2e970*/  IMAD.MOV.U32 R66, RZ, RZ, R101 ;  /* 0x000000ffff427224 */ /* 0x000fe400078e0065 */
[----:B------:R-:W-:-:S07]  /*2e980*/  IMAD.MOV.U32 R101, RZ, RZ, R102 ;  /* 0x000000ffff657224 */ /* 0x000fce00078e0066 */
.L_x_2513:
[----:B------:R-:W-:Y:S05]  /*2e990*/  BSYNC.RECONVERGENT B0 ;  /* 0x0000000000007941 */ /* 0x000fea0003800200 */
.L_x_2511:
        /* <DEDUP_REMOVED lines=9> */
.L_x_2515:
[----:B------:R-:W-:Y:S01]  /*2ea30*/  IMAD.MOV.U32 R102, RZ, RZ, R71 ;  /* 0x000000ffff667224 */ /* 0x000fe200078e0047 */
[----:B------:R-:W-:Y:S01]  /*2ea40*/  MOV R71, R68 ;  /* 0x0000004400477202 */ /* 0x000fe20000000f00 */
[----:B------:R-:W-:Y:S02]  /*2ea50*/  IMAD.MOV.U32 R69, RZ, RZ, R100 ;  /* 0x000000ffff457224 */ /* 0x000fe400078e0064 */
[----:B------:R-:W-:-:S07]  /*2ea60*/  IMAD.MOV.U32 R100, RZ, RZ, R101 ;  /* 0x000000ffff647224 */ /* 0x000fce00078e0065 */
.L_x_2516:
[----:B------:R-:W-:Y:S05]  /*2ea70*/  BSYNC.RECONVERGENT B0 ;  /* 0x0000000000007941 */ /* 0x000fea0003800200 */
.L_x_2514:
        /* <DEDUP_REMOVED lines=9> */
.L_x_2518:
[----:B------:R-:W-:Y:S01]  /*2eb10*/  IMAD.MOV.U32 R101, RZ, RZ, R70 ;  /* 0x000000ffff657224 */ /* 0x000fe200078e0046 */
[----:B------:R-:W-:Y:S01]  /*2eb20*/  MOV R70, R71 ;  /* 0x0000004700467202 */ /* 0x000fe20000000f00 */
[----:B------:R-:W-:Y:S02]  /*2eb30*/  IMAD.MOV.U32 R68, RZ, RZ, R99 ;  /* 0x000000ffff447224 */ /* 0x000fe400078e0063 */
[----:B------:R-:W-:-:S07]  /*2eb40*/  IMAD.MOV.U32 R99, RZ, RZ, R100 ;  /* 0x000000ffff637224 */ /* 0x000fce00078e0064 */
.L_x_2519:
[----:B------:R-:W-:Y:S05]  /*2eb50*/  BSYNC.RECONVERGENT B0 ;  /* 0x0000000000007941 */ /* 0x000fea0003800200 */
.L_x_2517:
        /* <DEDUP_REMOVED lines=9> */
.L_x_2521:
[----:B------:R-:W-:Y:S01]  /*2ebf0*/  IMAD.MOV.U32 R100, RZ, RZ, R73 ;  /* 0x000000ffff647224 */ /* 0x000fe200078e0049 */
[----:B------:R-:W-:Y:S01]  /*2ec00*/  MOV R73, R70 ;  /* 0x0000004600497202 */ /* 0x000fe20000000f00 */
[----:B------:R-:W-:Y:S02]  /*2ec10*/  IMAD.MOV.U32 R71, RZ, RZ, R96 ;  /* 0x000000ffff477224 */ /* 0x000fe400078e0060 */
[----:B------:R-:W-:-:S07]  /*2ec20*/  IMAD.MOV.U32 R96, RZ, RZ, R99 ;  /* 0x000000ffff607224 */ /* 0x000fce00078e0063 */
.L_x_2522:
[----:B------:R-:W-:Y:S05]  /*2ec30*/  BSYNC.RECONVERGENT B0 ;  /* 0x0000000000007941 */ /* 0x000fea0003800200 */
.L_x_2520:
        /* <DEDUP_REMOVED lines=9> */
.L_x_2524:
[----:B------:R-:W-:Y:S01]  /*2ecd0*/  IMAD.MOV.U32 R99, RZ, RZ, R72 ;  /* 0x000000ffff637224 */ /* 0x000fe200078e0048 */
[----:B------:R-:W-:Y:S01]  /*2ece0*/  MOV R72, R73 ;  /* 0x0000004900487202 */ /* 0x000fe20000000f00 */
[----:B------:R-:W-:Y:S02]  /*2ecf0*/  IMAD.MOV.U32 R70, RZ, RZ, R97 ;  /* 0x000000ffff467224 */ /* 0x000fe400078e0061 */
[----:B------:R-:W-:-:S07]  /*2ed00*/  IMAD.MOV.U32 R97, RZ, RZ, R96 ;  /* 0x000000ffff617224 */ /* 0x000fce00078e0060 */
.L_x_2525:
[----:B------:R-:W-:Y:S05]  /*2ed10*/  BSYNC.RECONVERGENT B0 ;  /* 0x0000000000007941 */ /* 0x000fea0003800200 */
.L_x_2523:
        /* <DEDUP_REMOVED lines=9> */
.L_x_2527:
[----:B------:R-:W-:Y:S01]  /*2edb0*/  IMAD.MOV.U32 R96, RZ, RZ, R75 ;  /* 0x000000ffff607224 */ /* 0x000fe200078e004b */
[----:B------:R-:W-:Y:S01]  /*2edc0*/  MOV R75, R72 ;  /* 0x00000048004b7202 */ /* 0x000fe20000000f00 */
[----:B------:R-:W-:Y:S02]  /*2edd0*/  IMAD.MOV.U32 R73, RZ, RZ, R94 ;  /* 0x000000ffff497224 */ /* 0x000fe400078e005e */
[----:B------:R-:W-:-:S07]  /*2ede0*/  IMAD.MOV.U32 R94, RZ, RZ, R97 ;  /* 0x000000ffff5e7224 */ /* 0x000fce00078e0061 */
.L_x_2528:
[----:B------:R-:W-:Y:S05]  /*2edf0*/  BSYNC.RECONVERGENT B0 ;  /* 0x0000000000007941 */ /* 0x000fea0003800200 */
.L_x_2526:
        /* <DEDUP_REMOVED lines=9> */
.L_x_2530:
[----:B------:R-:W-:Y:S01]  /*2ee90*/  IMAD.MOV.U32 R97, RZ, RZ, R74 ;  /* 0x000000ffff617224 */ /* 0x000fe200078e004a */
[----:B------:R-:W-:Y:S01]  /*2eea0*/  MOV R74, R75 ;  /* 0x0000004b004a7202 */ /* 0x000fe20000000f00 */
[----:B------:R-:W-:Y:S02]  /*2eeb0*/  IMAD.MOV.U32 R72, RZ, RZ, R95 ;  /* 0x000000ffff487224 */ /* 0x000fe400078e005f */
[----:B------:R-:W-:-:S07]  /*2eec0*/  IMAD.MOV.U32 R95, RZ, RZ, R94 ;  /* 0x000000ffff5f7224 */ /* 0x000fce00078e005e */
.L_x_2531:
[----:B------:R-:W-:Y:S05]  /*2eed0*/  BSYNC.RECONVERGENT B0 ;  /* 0x0000000000007941 */ /* 0x000fea0003800200 */
.L_x_2529:
        /* <DEDUP_REMOVED lines=9> */
.L_x_2533:
[----:B------:R-:W-:Y:S01]  /*2ef70*/  IMAD.MOV.U32 R94, RZ, RZ, R77 ;  /* 0x000000ffff5e7224 */ /* 0x000fe200078e004d */
[----:B------:R-:W-:Y:S01]  /*2ef80*/  MOV R77, R74 ;  /* 0x0000004a004d7202 */ /* 0x000fe20000000f00 */
[----:B------:R-:W-:Y:S02]  /*2ef90*/  IMAD.MOV.U32 R75, RZ, RZ, R92 ;  /* 0x000000ffff4b7224 */ /* 0x000fe400078e005c */
[----:B------:R-:W-:-:S07]  /*2efa0*/  IMAD.MOV.U32 R92, RZ, RZ, R95 ;  /* 0x000000ffff5c7224 */ /* 0x000fce00078e005f */
.L_x_2534:
[----:B------:R-:W-:Y:S05]  /*2efb0*/  BSYNC.RECONVERGENT B0 ;  /* 0x0000000000007941 */ /* 0x000fea0003800200 */
.L_x_2532:
        /* <DEDUP_REMOVED lines=9> */
.L_x_2536:
[----:B------:R-:W-:Y:S01]  /*2f050*/  IMAD.MOV.U32 R95, RZ, RZ, R76 ;  /* 0x000000ffff5f7224 */ /* 0x000fe200078e004c */
[----:B------:R-:W-:Y:S01]  /*2f060*/  MOV R76, R77 ;  /* 0x0000004d004c7202 */ /* 0x000fe20000000f00 */
[----:B------:R-:W-:Y:S02]  /*2f070*/  IMAD.MOV.U32 R74, RZ, RZ, R93 ;  /* 0x000000ffff4a7224 */ /* 0x000fe400078e005d */
[----:B------:R-:W-:-:S07]  /*2f080*/  IMAD.MOV.U32 R93, RZ, RZ, R92 ;  /* 0x000000ffff5d7224 */ /* 0x000fce00078e005c */
.L_x_2537:
[----:B------:R-:W-:Y:S05]  /*2f090*/  BSYNC.RECONVERGENT B0 ;  /* 0x0000000000007941 */ /* 0x000fea0003800200 */
.L_x_2535:
        /* <DEDUP_REMOVED lines=9> */
.L_x_2539:
[----:B------:R-:W-:Y:S01]  /*2f130*/  IMAD.MOV.U32 R92, RZ, RZ, R79 ;  /* 0x000000ffff5c7224 */ /* 0x000fe200078e004f */
[----:B------:R-:W-:Y:S01]  /*2f140*/  MOV R79, R76 ;  /* 0x0000004c004f7202 */ /* 0x000fe20000000f00 */
[----:B------:R-:W-:Y:S02]  /*2f150*/  IMAD.MOV.U32 R77, RZ, RZ, R90 ;  /* 0x000000ffff4d7224 */ /* 0x000fe400078e005a */
[----:B------:R-:W-:-:S07]  /*2f160*/  IMAD.MOV.U32 R90, RZ, RZ, R93 ;  /* 0x000000ffff5a7224 */ /* 0x000fce00078e005d */
.L_x_2540:
[----:B------:R-:W-:Y:S05]  /*2f170*/  BSYNC.RECONVERGENT B0 ;  /* 0x0000000000007941 */ /* 0x000fea0003800200 */
.L_x_2538:
        /* <DEDUP_REMOVED lines=9> */
.L_x_2542:
[----:B------:R-:W-:Y:S01]  /*2f210*/  IMAD.MOV.U32 R93, RZ, RZ, R78 ;  /* 0x000000ffff5d7224 */ /* 0x000fe200078e004e */
[----:B------:R-:W-:Y:S01]  /*2f220*/  MOV R78, R79 ;  /* 0x0000004f004e7202 */ /* 0x000fe20000000f00 */
[----:B------:R-:W-:Y:S02]  /*2f230*/  IMAD.MOV.U32 R76, RZ, RZ, R91 ;  /* 0x000000ffff4c7224 */ /* 0x000fe400078e005b */
[----:B------:R-:W-:-:S07]  /*2f240*/  IMAD.MOV.U32 R91, RZ, RZ, R90 ;  /* 0x000000ffff5b7224 */ /* 0x000fce00078e005a */
.L_x_2543:
[----:B------:R-:W-:Y:S05]  /*2f250*/  BSYNC.RECONVERGENT B0 ;  /* 0x0000000000007941 */ /* 0x000fea0003800200 */
.L_x_2541:
        /* <DEDUP_REMOVED lines=9> */
.L_x_2545:
[----:B------:R-:W-:Y:S01]  /*2f2f0*/  IMAD.MOV.U32 R90, RZ, RZ, R81 ;  /* 0x000000ffff5a7224 */ /* 0x000fe200078e0051 */
[----:B------:R-:W-:Y:S01]  /*2f300*/  MOV R81, R78 ;  /* 0x0000004e00517202 */ /* 0x000fe20000000f00 */
[----:B------:R-:W-:Y:S02]  /*2f310*/  IMAD.MOV.U32 R79, RZ, RZ, R88 ;  /* 0x000000ffff4f7224 */ /* 0x000fe400078e0058 */
[----:B------:R-:W-:-:S07]  /*2f320*/  IMAD.MOV.U32 R88, RZ, RZ, R91 ;  /* 0x000000ffff587224 */ /* 0x000fce00078e005b */
.L_x_2546:
[----:B------:R-:W-:Y:S05]  /*2f330*/  BSYNC.RECONVERGENT B0 ;  /* 0x0000000000007941 */ /* 0x000fea0003800200 */
.L_x_2544:
        /* <DEDUP_REMOVED lines=9> */
.L_x_2548:
[----:B------:R-:W-:Y:S01]  /*2f3d0*/  IMAD.MOV.U32 R91, RZ, RZ, R80 ;  /* 0x000000ffff5b7224 */ /* 0x000fe200078e0050 */
[----:B------:R-:W-:Y:S01]  /*2f3e0*/  MOV R80, R81 ;  /* 0x0000005100507202 */ /* 0x000fe20000000f00 */
[----:B------:R-:W-:Y:S02]  /*2f3f0*/  IMAD.MOV.U32 R78, RZ, RZ, R89 ;  /* 0x000000ffff4e7224 */ /* 0x000fe400078e0059 */
[----:B------:R-:W-:-:S07]  /*2f400*/  IMAD.MOV.U32 R89, RZ, RZ, R88 ;  /* 0x000000ffff597224 */ /* 0x000fce00078e0058 */
.L_x_2549:
[----:B------:R-:W-:Y:S05]  /*2f410*/  BSYNC.RECONVERGENT B0 ;  /* 0x0000000000007941 */ /* 0x000fea0003800200 */
.L_x_2547:
        /* <DEDUP_REMOVED lines=9> */
.L_x_2551:
[----:B------:R-:W-:Y:S01]  /*2f4b0*/  IMAD.MOV.U32 R88, RZ, RZ, R83 ;  /* 0x000000ffff587224 */ /* 0x000fe200078e0053 */
[----:B------:R-:W-:Y:S01]  /*2f4c0*/  MOV R83, R80 ;  /* 0x0000005000537202 */ /* 0x000fe20000000f00 */
[----:B------:R-:W-:Y:S02]  /*2f4d0*/  IMAD.MOV.U32 R81, RZ, RZ, R86 ;  /* 0x000000ffff517224 */ /* 0x000fe400078e0056 */
[----:B------:R-:W-:-:S07]  /*2f4e0*/  IMAD.MOV.U32 R86, RZ, RZ, R89 ;  /* 0x000000ffff567224 */ /* 0x000fce00078e0059 */
.L_x_2552:
[----:B------:R-:W-:Y:S05]  /*2f4f0*/  BSYNC.RECONVERGENT B0 ;  /* 0x0000000000007941 */ /* 0x000fea0003800200 */
.L_x_2550:
        /* <DEDUP_REMOVED lines=9> */
.L_x_2554:
[----:B------:R-:W-:Y:S01]  /*2f590*/  IMAD.MOV.U32 R89, RZ, RZ, R82 ;  /* 0x000000ffff597224 */ /* 0x000fe200078e0052 */
[----:B------:R-:W-:Y:S01]  /*2f5a0*/  MOV R82, R83 ;  /* 0x0000005300527202 */ /* 0x000fe20000000f00 */
[----:B------:R-:W-:Y:S02]  /*2f5b0*/  IMAD.MOV.U32 R80, RZ, RZ, R87 ;  /* 0x000000ffff507224 */ /* 0x000fe400078e0057 */
[----:B------:R-:W-:-:S07]  /*2f5c0*/  IMAD.MOV.U32 R87, RZ, RZ, R86 ;  /* 0x000000ffff577224 */ /* 0x000fce00078e0056 */
.L_x_2555:
[----:B------:R-:W-:Y:S05]  /*2f5d0*/  BSYNC.RECONVERGENT B0 ;  /* 0x0000000000007941 */ /* 0x000fea0003800200 */
.L_x_2553:
        /* <DEDUP_REMOVED lines=9> */
.L_x_2557:
[----:B------:R-:W-:Y:S01]  /*2f670*/  IMAD.MOV.U32 R86, RZ, RZ, R85 ;  /* 0x000000ffff567224 */ /* 0x000fe200078e0055 */
[----:B------:R-:W-:Y:S01]  /*2f680*/  MOV R85, R82 ;  /* 0x0000005200557202 */ /* 0x000fe20000000f00 */
[----:B------:R-:W-:Y:S02]  /*2f690*/  IMAD.MOV.U32 R83, RZ, RZ, R84 ;  /* 0x000000ffff537224 */ /* 0x000fe400078e0054 */
[----:B------:R-:W-:-:S07]  /*2f6a0*/  IMAD.MOV.U32 R84, RZ, RZ, R87 ;  /* 0x000000ffff547224 */ /* 0x000fce00078e0057 */
.L_x_2558:
[----:B------:R-:W-:Y:S05]  /*2f6b0*/  BSYNC.RECONVERGENT B0 ;  /* 0x0000000000007941 */ /* 0x000fea0003800200 */
.L_x_2556:
        /* <DEDUP_REMOVED lines=9> */
.L_x_2560:
[----:B------:R-:W-:Y:S01]  /*2f750*/  IMAD.MOV.U32 R87, RZ, RZ, R34 ;  /* 0x000000ffff577224 */ /* 0x000fe200078e0022 */
[----:B------:R-:W-:Y:S01]  /*2f760*/  MOV R34, R85 ;  /* 0x0000005500227202 */ /* 0x000fe20000000f00 */
[----:B------:R-:W-:Y:S02]  /*2f770*/  IMAD.MOV.U32 R82, RZ, RZ, R35 ;  /* 0x000000ffff527224 */ /* 0x000fe400078e0023 */
[----:B------:R-:W-:-:S07]  /*2f780*/  IMAD.MOV.U32 R35, RZ, RZ, R84 ;  /* 0x000000ffff237224 */ /* 0x000fce00078e0054 */
.L_x_2561:
[----:B------:R-:W-:Y:S05]  /*2f790*/  BSYNC.RECONVERGENT B0 ;  /* 0x0000000000007941 */ /* 0x000fea0003800200 */
.L_x_2559:
        /* <DEDUP_REMOVED lines=9> */
.L_x_2563:
[----:B------:R-:W-:Y:S01]  /*2f830*/  IMAD.MOV.U32 R84, RZ, RZ, R33 ;  /* 0x000000ffff547224 */ /* 0x000fe200078e0021 */
[----:B------:R-:W-:Y:S01]  /*2f840*/  MOV R33, R34 ;  /* 0x0000002200217202 */ /* 0x000fe20000000f00 */
[----:B------:R-:W-:Y:S02]  /*2f850*/  IMAD.MOV.U32 R85, RZ, RZ, R32 ;  /* 0x000000ffff557224 */ /* 0x000fe400078e0020 */
[----:B------:R-:W-:-:S07]  /*2f860*/  IMAD.MOV.U32 R32, RZ, RZ, R35 ;  /* 0x000000ffff207224 */ /* 0x000fce00078e0023 */
.L_x_2564:
[----:B------:R-:W-:Y:S05]  /*2f870*/  BSYNC.RECONVERGENT B0 ;  /* 0x0000000000007941 */ /* 0x000fea0003800200 */
.L_x_2562:
        /* <DEDUP_REMOVED lines=9> */
.L_x_2566:
[----:B------:R-:W-:Y:S01]  /*2f910*/  IMAD.MOV.U32 R35, RZ, RZ, R30 ;  /* 0x000000ffff237224 */ /* 0x000fe200078e001e */
[----:B------:R-:W-:Y:S01]  /*2f920*/  MOV R30, R33 ;  /* 0x00000021001e7202 */ /* 0x000fe20000000f00 */
[----:B------:R-:W-:Y:S02]  /*2f930*/  IMAD.MOV.U32 R34, RZ, RZ, R31 ;  /* 0x000000ffff227224 */ /* 0x000fe400078e001f */
[----:B------:R-:W-:-:S07]  /*2f940*/  IMAD.MOV.U32 R31, RZ, RZ, R32 ;  /* 0x000000ffff1f7224 */ /* 0x000fce00078e0020 */
.L_x_2567:
[----:B------:R-:W-:Y:S05]  /*2f950*/  BSYNC.RECONVERGENT B0 ;  /* 0x0000000000007941 */ /* 0x000fea0003800200 */
.L_x_2565:
        /* <DEDUP_REMOVED lines=9> */
.L_x_2569:
[----:B------:R-:W-:Y:S01]  /*2f9f0*/  IMAD.MOV.U32 R32, RZ, RZ, R29 ;  /* 0x000000ffff207224 */ /* 0x000fe200078e001d */
[----:B------:R-:W-:Y:S01]  /*2fa00*/  MOV R29, R30 ;  /* 0x0000001e001d7202 */ /* 0x000fe20000000f00 */
[----:B------:R-:W-:Y:S02]  /*2fa10*/  IMAD.MOV.U32 R33, RZ, RZ, R28 ;  /* 0x000000ffff217224 */ /* 0x000fe400078e001c */
[----:B------:R-:W-:-:S07]  /*2fa20*/  IMAD.MOV.U32 R28, RZ, RZ, R31 ;  /* 0x000000ffff1c7224 */ /* 0x000fce00078e001f */
.L_x_2570:
[----:B------:R-:W-:Y:S05]  /*2fa30*/  BSYNC.RECONVERGENT B0 ;  /* 0x0000000000007941 */ /* 0x000fea0003800200 */
.L_x_2568:
        /* <DEDUP_REMOVED lines=9> */
.L_x_2572:
[----:B------:R-:W-:Y:S01]  /*2fad0*/  IMAD.MOV.U32 R31, RZ, RZ, R26 ;  /* 0x000000ffff1f7224 */ /* 0x000fe200078e001a */
[----:B------:R-:W-:Y:S01]  /*2fae0*/  MOV R26, R29 ;  /* 0x0000001d001a7202 */ /* 0x000fe20000000f00 */
[----:B------:R-:W-:Y:S02]  /*2faf0*/  IMAD.MOV.U32 R30, RZ, RZ, R27 ;  /* 0x000000ffff1e7224 */ /* 0x000fe400078e001b */
[----:B------:R-:W-:-:S07]  /*2fb00*/  IMAD.MOV.U32 R27, RZ, RZ, R28 ;  /* 0x000000ffff1b7224 */ /* 0x000fce00078e001c */
.L_x_2573:
[----:B------:R-:W-:Y:S05]  /*2fb10*/  BSYNC.RECONVERGENT B0 ;  /* 0x0000000000007941 */ /* 0x000fea0003800200 */
.L_x_2571:
        /* <DEDUP_REMOVED lines=9> */
.L_x_2575:
[----:B------:R-:W-:Y:S01]  /*2fbb0*/  IMAD.MOV.U32 R28, RZ, RZ, R25 ;  /* 0x000000ffff1c7224 */ /* 0x000fe200078e0019 */
[----:B------:R-:W-:Y:S01]  /*2fbc0*/  MOV R25, R26 ;  /* 0x0000001a00197202 */ /* 0x000fe20000000f00 */
[----:B------:R-:W-:Y:S02]  /*2fbd0*/  IMAD.MOV.U32 R29, RZ, RZ, R24 ;  /* 0x000000ffff1d7224 */ /* 0x000fe400078e0018 */
[----:B------:R-:W-:-:S07]  /*2fbe0*/  IMAD.MOV.U32 R24, RZ, RZ, R27 ;  /* 0x000000ffff187224 */ /* 0x000fce00078e001b */
.L_x_2576:
[----:B------:R-:W-:Y:S05]  /*2fbf0*/  BSYNC.RECONVERGENT B0 ;  /* 0x0000000000007941 */ /* 0x000fea0003800200 */
.L_x_2574:
        /* <DEDUP_REMOVED lines=9> */
.L_x_2578:
[----:B------:R-:W-:Y:S01]  /*2fc90*/  IMAD.MOV.U32 R27, RZ, RZ, R22 ;  /* 0x000000ffff1b7224 */ /* 0x000fe200078e0016 */
[----:B------:R-:W-:Y:S01]  /*2fca0*/  MOV R22, R25 ;  /* 0x0000001900167202 */ /* 0x000fe20000000f00 */
[----:B------:R-:W-:Y:S02]  /*2fcb0*/  IMAD.MOV.U32 R26, RZ, RZ, R23 ;  /* 0x000000ffff1a7224 */ /* 0x000fe400078e0017 */
[----:B------:R-:W-:-:S07]  /*2fcc0*/  IMAD.MOV.U32 R23, RZ, RZ, R24 ;  /* 0x000000ffff177224 */ /* 0x000fce00078e0018 */
.L_x_2579:
[----:B------:R-:W-:Y:S05]  /*2fcd0*/  BSYNC.RECONVERGENT B0 ;  /* 0x0000000000007941 */ /* 0x000fea0003800200 */
.L_x_2577:
        /* <DEDUP_REMOVED lines=9> */
.L_x_2581:
[----:B------:R-:W-:Y:S01]  /*2fd70*/  IMAD.MOV.U32 R24, RZ, RZ, R21 ;  /* 0x000000ffff187224 */ /* 0x000fe200078e0015 */
[----:B------:R-:W-:Y:S01]  /*2fd80*/  MOV R21, R22 ;  /* 0x0000001600157202 */ /* 0x000fe20000000f00 */
[----:B------:R-:W-:Y:S02]  /*2fd90*/  IMAD.MOV.U32 R25, RZ, RZ, R20 ;  /* 0x000000ffff197224 */ /* 0x000fe400078e0014 */
[----:B------:R-:W-:-:S07]  /*2fda0*/  IMAD.MOV.U32 R20, RZ, RZ, R23 ;  /* 0x000000ffff147224 */ /* 0x000fce00078e0017 */
.L_x_2582:
[----:B------:R-:W-:Y:S05]  /*2fdb0*/  BSYNC.RECONVERGENT B0 ;  /* 0x0000000000007941 */ /* 0x000fea0003800200 */
.L_x_2580:
        /* <DEDUP_REMOVED lines=9> */
.L_x_2584:
[----:B------:R-:W-:Y:S01]  /*2fe50*/  IMAD.MOV.U32 R23, RZ, RZ, R18 ;  /* 0x000000ffff177224 */ /* 0x000fe200078e0012 */
[----:B------:R-:W-:Y:S01]  /*2fe60*/  MOV R18, R21 ;  /* 0x0000001500127202 */ /* 0x000fe20000000f00 */
[----:B------:R-:W-:Y:S02]  /*2fe70*/  IMAD.MOV.U32 R22, RZ, RZ, R19 ;  /* 0x000000ffff167224 */ /* 0x000fe400078e0013 */
[----:B------:R-:W-:-:S07]  /*2fe80*/  IMAD.MOV.U32 R19, RZ, RZ, R20 ;  /* 0x000000ffff137224 */ /* 0x000fce00078e0014 */
.L_x_2585:
[----:B------:R-:W-:Y:S05]  /*2fe90*/  BSYNC.RECONVERGENT B0 ;  /* 0x0000000000007941 */ /* 0x000fea0003800200 */
.L_x_2583:
        /* <DEDUP_REMOVED lines=9> */
.L_x_2587:
[----:B------:R-:W-:Y:S01]  /*2ff30*/  IMAD.MOV.U32 R20, RZ, RZ, R17 ;  /* 0x000000ffff147224 */ /* 0x000fe200078e0011 */
[----:B------:R-:W-:Y:S01]  /*2ff40*/  MOV R17, R18 ;  /* 0x0000001200117202 */ /* 0x000fe20000000f00 */
[----:B------:R-:W-:Y:S02]  /*2ff50*/  IMAD.MOV.U32 R21, RZ, RZ, R16 ;  /* 0x000000ffff157224 */ /* 0x000fe400078e0010 */
[----:B------:R-:W-:-:S07]  /*2ff60*/  IMAD.MOV.U32 R16, RZ, RZ, R19 ;  /* 0x000000ffff107224 */ /* 0x000fce00078e0013 */
.L_x_2588:
[----:B------:R-:W-:Y:S05]  /*2ff70*/  BSYNC.RECONVERGENT B0 ;  /* 0x0000000000007941 */ /* 0x000fea0003800200 */
.L_x_2586:
        /* <DEDUP_REMOVED lines=9> */
.L_x_2590:
[----:B------:R-:W-:Y:S01]  /*30010*/  IMAD.MOV.U32 R19, RZ, RZ, R14 ;  /* 0x000000ffff137224 */ /* 0x000fe200078e000e */
[----:B------:R-:W-:Y:S01]  /*30020*/  MOV R14, R17 ;  /* 0x00000011000e7202 */ /* 0x000fe20000000f00 */
[----:B------:R-:W-:Y:S02]  /*30030*/  IMAD.MOV.U32 R18, RZ, RZ, R15 ;  /* 0x000000ffff127224 */ /* 0x000fe400078e000f */
[----:B------:R-:W-:-:S07]  /*30040*/  IMAD.MOV.U32 R15, RZ, RZ, R16 ;  /* 0x000000ffff0f7224 */ /* 0x000fce00078e0010 */
.L_x_2591:
[----:B------:R-:W-:Y:S05]  /*30050*/  BSYNC.RECONVERGENT B0 ;  /* 0x0000000000007941 */ /* 0x000fea0003800200 */
.L_x_2589:
        /* <DEDUP_REMOVED lines=9> */
.L_x_2593:
[----:B------:R-:W-:Y:S01]  /*300f0*/  IMAD.MOV.U32 R16, RZ, RZ, R13 ;  /* 0x000000ffff107224 */ /* 0x000fe200078e000d */
[----:B------:R-:W-:Y:S01]  /*30100*/  MOV R13, R14 ;  /* 0x0000000e000d7202 */ /* 0x000fe20000000f00 */
[----:B------:R-:W-:Y:S02]  /*30110*/  IMAD.MOV.U32 R17, RZ, RZ, R0 ;  /* 0x000000ffff117224 */ /* 0x000fe400078e0000 */
[----:B------:R-:W-:-:S07]  /*30120*/  IMAD.MOV.U32 R0, RZ, RZ, R15 ;  /* 0x000000ffff007224 */ /* 0x000fce00078e000f */
.L_x_2594:
[----:B------:R-:W-:Y:S05]  /*30130*/  BSYNC.RECONVERGENT B0 ;  /* 0x0000000000007941 */ /* 0x000fea0003800200 */
.L_x_2592:
        /* <DEDUP_REMOVED lines=9> */
.L_x_2596:
[----:B------:R-:W-:Y:S01]  /*301d0*/  IMAD.MOV.U32 R15, RZ, RZ, R12 ;  /* 0x000000ffff0f7224 */ /* 0x000fe200078e000c */
[----:B------:R-:W-:Y:S01]  /*301e0*/  MOV R12, R13 ;  /* 0x0000000d000c7202 */ /* 0x000fe20000000f00 */
[----:B------:R-:W-:Y:S02]  /*301f0*/  IMAD.MOV.U32 R14, RZ, RZ, R11 ;  /* 0x000000ffff0e7224 */ /* 0x000fe400078e000b */
[----:B------:R-:W-:-:S07]  /*30200*/  IMAD.MOV.U32 R11, RZ, RZ, R0 ;  /* 0x000000ffff0b7224 */ /* 0x000fce00078e0000 */
.L_x_2597:
[----:B------:R-:W-:Y:S05]  /*30210*/  BSYNC.RECONVERGENT B0 ;  /* 0x0000000000007941 */ /* 0x000fea0003800200 */
.L_x_2595:
        /* <DEDUP_REMOVED lines=9> */
.L_x_2599:
[----:B------:R-:W-:Y:S01]  /*302b0*/  IMAD.MOV.U32 R0, RZ, RZ, R9 ;  /* 0x000000ffff007224 */ /* 0x000fe200078e0009 */
[----:B------:R-:W-:Y:S01]  /*302c0*/  MOV R9, R12 ;  /* 0x0000000c00097202 */ /* 0x000fe20000000f00 */
[----:B------:R-:W-:Y:S02]  /*302d0*/  IMAD.MOV.U32 R13, RZ, RZ, R10 ;  /* 0x000000ffff0d7224 */ /* 0x000fe400078e000a */
[----:B------:R-:W-:-:S07]  /*302e0*/  IMAD.MOV.U32 R10, RZ, RZ, R11 ;  /* 0x000000ffff0a7224 */ /* 0x000fce00078e000b */
.L_x_2600:
[----:B------:R-:W-:Y:S05]  /*302f0*/  BSYNC.RECONVERGENT B0 ;  /* 0x0000000000007941 */ /* 0x000fea0003800200 */
.L_x_2598:
        /* <DEDUP_REMOVED lines=9> */
.L_x_2602:
[----:B------:R-:W-:Y:S01]  /*30390*/  IMAD.MOV.U32 R11, RZ, RZ, R8 ;  /* 0x000000ffff0b7224 */ /* 0x000fe200078e0008 */
[----:B------:R-:W-:Y:S01]  /*303a0*/  MOV R8, R9 ;  /* 0x0000000900087202 */ /* 0x000fe20000000f00 */
[----:B------:R-:W-:Y:S02]  /*303b0*/  IMAD.MOV.U32 R12, RZ, RZ, R7 ;  /* 0x000000ffff0c7224 */ /* 0x000fe400078e0007 */
[----:B------:R-:W-:-:S07]  /*303c0*/  IMAD.MOV.U32 R7, RZ, RZ, R10 ;  /* 0x000000ffff077224 */ /* 0x000fce00078e000a */
.L_x_2603:
[----:B------:R-:W-:Y:S05]  /*303d0*/  BSYNC.RECONVERGENT B0 ;  /* 0x0000000000007941 */ /* 0x000fea0003800200 */
.L_x_2601:
        /* <DEDUP_REMOVED lines=9> */
.L_x_2605:
[----:B------:R-:W-:Y:S01]  /*30470*/  IMAD.MOV.U32 R10, RZ, RZ, R135 ;  /* 0x000000ffff0a7224 */ /* 0x000fe200078e0087 */
[----:B------:R-:W-:Y:S01]  /*30480*/  MOV R135, R8 ;  /* 0x0000000800877202 */ /* 0x000fe20000000f00 */
[----:B------:R-:W-:Y:S02]  /*30490*/  IMAD.MOV.U32 R9, RZ, RZ, R134 ;  /* 0x000000ffff097224 */ /* 0x000fe400078e0086 */
[----:B------:R-:W-:-:S07]  /*304a0*/  IMAD.MOV.U32 R134, RZ, RZ, R7 ;  /* 0x000000ffff867224 */ /* 0x000fce00078e0007 */
.L_x_2606:
[----:B------:R-:W-:Y:S05]  /*304b0*/  BSYNC.RECONVERGENT B0 ;  /* 0x0000000000007941 */ /* 0x000fea0003800200 */
.L_x_2604:
        /* <DEDUP_REMOVED lines=9> */
.L_x_2608:
[----:B------:R-:W-:Y:S01]  /*30550*/  IMAD.MOV.U32 R7, RZ, RZ, R36 ;  /* 0x000000ffff077224 */ /* 0x000fe200078e0024 */
[----:B------:R-:W-:Y:S01]  /*30560*/  MOV R36, R135 ;  /* 0x0000008700247202 */ /* 0x000fe20000000f00 */
[----:B------:R-:W-:Y:S02]  /*30570*/  IMAD.MOV.U32 R8, RZ, RZ, R133 ;  /* 0x000000ffff087224 */ /* 0x000fe400078e0085 */
[----:B------:R-:W-:-:S07]  /*30580*/  IMAD.MOV.U32 R133, RZ, RZ, R134 ;  /* 0x000000ffff857224 */ /* 0x000fce00078e0086 */
.L_x_2609:
[----:B------:R-:W-:Y:S05]  /*30590*/  BSYNC.RECONVERGENT B0 ;  /* 0x0000000000007941 */ /* 0x000fea0003800200 */
.L_x_2607:
        /* <DEDUP_REMOVED lines=9> */
.L_x_2611:
[----:B------:R-:W-:Y:S01]  /*30630*/  IMAD.MOV.U32 R134, RZ, RZ, R39 ;  /* 0x000000ffff867224 */ /* 0x000fe200078e0027 */
[----:B------:R-:W-:Y:S01]  /*30640*/  MOV R39, R36 ;  /* 0x0000002400277202 */ /* 0x000fe20000000f00 */
[----:B------:R-:W-:Y:S02]  /*30650*/  IMAD.MOV.U32 R135, RZ, RZ, R132 ;  /* 0x000000ffff877224 */ /* 0x000fe400078e0084 */
[----:B------:R-:W-:-:S07]  /*30660*/  IMAD.MOV.U32 R132, RZ, RZ, R133 ;  /* 0x000000ffff847224 */ /* 0x000fce00078e0085 */
.L_x_2612:
[----:B------:R-:W-:Y:S05]  /*30670*/  BSYNC.RECONVERGENT B0 ;  /* 0x0000000000007941 */ /* 0x000fea0003800200 */
.L_x_2610:
        /* <DEDUP_REMOVED lines=9> */
.L_x_2614:
[----:B------:R-:W-:Y:S01]  /*30710*/  IMAD.MOV.U32 R133, RZ, RZ, R38 ;  /* 0x000000ffff857224 */ /* 0x000fe200078e0026 */
[----:B------:R-:W-:Y:S01]  /*30720*/  MOV R38, R39 ;  /* 0x0000002700267202 */ /* 0x000fe20000000f00 */
[----:B------:R-:W-:Y:S02]  /*30730*/  IMAD.MOV.U32 R36, RZ, RZ, R131 ;  /* 0x000000ffff247224 */ /* 0x000fe400078e0083 */
[----:B------:R-:W-:-:S07]  /*30740*/  IMAD.MOV.U32 R131, RZ, RZ, R132 ;  /* 0x000000ffff837224 */ /* 0x000fce00078e0084 */
.L_x_2615:
[----:B------:R-:W-:Y:S05]  /*30750*/  BSYNC.RECONVERGENT B0 ;  /* 0x0000000000007941 */ /* 0x000fea0003800200 */
.L_x_2613:
        /* <DEDUP_REMOVED lines=9> */
.L_x_2617:
[----:B------:R-:W-:Y:S01]  /*307f0*/  IMAD.MOV.U32 R132, RZ, RZ, R41 ;  /* 0x000000ffff847224 */ /* 0x000fe200078e0029 */
[----:B------:R-:W-:Y:S01]  /*30800*/  MOV R41, R38 ;  /* 0x0000002600297202 */ /* 0x000fe20000000f00 */
[----:B------:R-:W-:Y:S02]  /*30810*/  IMAD.MOV.U32 R39, RZ, RZ, R130 ;  /* 0x000000ffff277224 */ /* 0x000fe400078e0082 */
[----:B------:R-:W-:-:S07]  /*30820*/  IMAD.MOV.U32 R130, RZ, RZ, R131 ;  /* 0x000000ffff827224 */ /* 0x000fce00078e0083 */
.L_x_2618:
[----:B------:R-:W-:Y:S05]  /*30830*/  BSYNC.RECONVERGENT B0 ;  /* 0x0000000000007941 */ /* 0x000fea0003800200 */
.L_x_2616:
        /* <DEDUP_REMOVED lines=9> */
.L_x_2620:
[----:B------:R-:W-:Y:S01]  /*308d0*/  IMAD.MOV.U32 R131, RZ, RZ, R40 ;  /* 0x000000ffff837224 */ /* 0x000fe200078e0028 */
[----:B------:R-:W-:Y:S01]  /*308e0*/  MOV R40, R41 ;  /* 0x0000002900287202 */ /* 0x000fe20000000f00 */
[----:B------:R-:W-:Y:S02]  /*308f0*/  IMAD.MOV.U32 R38, RZ, RZ, R129 ;  /* 0x000000ffff267224 */ /* 0x000fe400078e0081 */
[----:B------:R-:W-:-:S07]  /*30900*/  IMAD.MOV.U32 R129, RZ, RZ, R130 ;  /* 0x000000ffff817224 */ /* 0x000fce00078e0082 */
.L_x_2621:
[----:B------:R-:W-:Y:S05]  /*30910*/  BSYNC.RECONVERGENT B0 ;  /* 0x0000000000007941 */ /* 0x000fea0003800200 */
.L_x_2619:
        /* <DEDUP_REMOVED lines=9> */
.L_x_2623:
[----:B------:R-:W-:Y:S01]  /*309b0*/  IMAD.MOV.U32 R130, RZ, RZ, R43 ;  /* 0x000000ffff827224 */ /* 0x000fe200078e002b */
[----:B------:R-:W-:Y:S01]  /*309c0*/  MOV R43, R40 ;  /* 0x00000028002b7202 */ /* 0x000fe20000000f00 */
[----:B------:R-:W-:Y:S02]  /*309d0*/  IMAD.MOV.U32 R41, RZ, RZ, R128 ;  /* 0x000000ffff297224 */ /* 0x000fe400078e0080 */
[----:B------:R-:W-:-:S07]  /*309e0*/  IMAD.MOV.U32 R128, RZ, RZ, R129 ;  /* 0x000000ffff807224 */ /* 0x000fce00078e0081 */
.L_x_2624:
[----:B------:R-:W-:Y:S05]  /*309f0*/  BSYNC.RECONVERGENT B0 ;  /* 0x0000000000007941 */ /* 0x000fea0003800200 */
.L_x_2622:
        /* <DEDUP_REMOVED lines=9> */
.L_x_2626:
[----:B------:R-:W-:Y:S01]  /*30a90*/  IMAD.MOV.U32 R129, RZ, RZ, R42 ;  /* 0x000000ffff817224 */ /* 0x000fe200078e002a */
[----:B------:R-:W-:Y:S01]  /*30aa0*/  MOV R42, R43 ;  /* 0x0000002b002a7202 */ /* 0x000fe20000000f00 */
[----:B------:R-:W-:Y:S02]  /*30ab0*/  IMAD.MOV.U32 R40, RZ, RZ, R127 ;  /* 0x000000ffff287224 */ /* 0x000fe400078e007f */
[----:B------:R-:W-:-:S07]  /*30ac0*/  IMAD.MOV.U32 R127, RZ, RZ, R128 ;  /* 0x000000ffff7f7224 */ /* 0x000fce00078e0080 */
.L_x_2627:
[----:B------:R-:W-:Y:S05]  /*30ad0*/  BSYNC.RECONVERGENT B0 ;  /* 0x0000000000007941 */ /* 0x000fea0003800200 */
.L_x_2625:
        /* <DEDUP_REMOVED lines=9> */
.L_x_2629:
[----:B------:R-:W-:Y:S01]  /*30b70*/  IMAD.MOV.U32 R128, RZ, RZ, R45 ;  /* 0x000000ffff807224 */ /* 0x000fe200078e002d */
[----:B------:R-:W-:Y:S01]  /*30b80*/  MOV R45, R42 ;  /* 0x0000002a002d7202 */ /* 0x000fe20000000f00 */
[----:B------:R-:W-:Y:S02]  /*30b90*/  IMAD.MOV.U32 R43, RZ, RZ, R126 ;  /* 0x000000ffff2b7224 */ /* 0x000fe400078e007e */
[----:B------:R-:W-:-:S07]  /*30ba0*/  IMAD.MOV.U32 R126, RZ, RZ, R127 ;  /* 0x000000ffff7e7224 */ /* 0x000fce00078e007f */
.L_x_2630:
[----:B------:R-:W-:Y:S05]  /*30bb0*/  BSYNC.RECONVERGENT B0 ;  /* 0x0000000000007941 */ /* 0x000fea0003800200 */
.L_x_2628:
        /* <DEDUP_REMOVED lines=9> */
.L_x_2632:
[----:B------:R-:W-:Y:S01]  /*30c50*/  IMAD.MOV.U32 R127, RZ, RZ, R44 ;  /* 0x000000ffff7f7224 */ /* 0x000fe200078e002c */
[----:B------:R-:W-:Y:S01]  /*30c60*/  MOV R44, R45 ;  /* 0x0000002d002c7202 */ /* 0x000fe20000000f00 */
[----:B------:R-:W-:Y:S02]  /*30c70*/  IMAD.MOV.U32 R42, RZ, RZ, R125 ;  /* 0x000000ffff2a7224 */ /* 0x000fe400078e007d */
[----:B------:R-:W-:-:S07]  /*30c80*/  IMAD.MOV.U32 R125, RZ, RZ, R126 ;  /* 0x000000ffff7d7224 */ /* 0x000fce00078e007e */
.L_x_2633:
[----:B------:R-:W-:Y:S05]  /*30c90*/  BSYNC.RECONVERGENT B0 ;  /* 0x0000000000007941 */ /* 0x000fea0003800200 */
.L_x_2631:
        /* <DEDUP_REMOVED lines=9> */
.L_x_2635:
[----:B------:R-:W-:Y:S01]  /*30d30*/  IMAD.MOV.U32 R126, RZ, RZ, R47 ;  /* 0x000000ffff7e7224 */ /* 0x000fe200078e002f */
[----:B------:R-:W-:Y:S01]  /*30d40*/  MOV R47, R44 ;  /* 0x0000002c002f7202 */ /* 0x000fe20000000f00 */
[----:B------:R-:W-:Y:S02]  /*30d50*/  IMAD.MOV.U32 R45, RZ, RZ, R124 ;  /* 0x000000ffff2d7224 */ /* 0x000fe400078e007c */
[----:B------:R-:W-:-:S07]  /*30d60*/  IMAD.MOV.U32 R124, RZ, RZ, R125 ;  /* 0x000000ffff7c7224 */ /* 0x000fce00078e007d */
.L_x_2636:
[----:B------:R-:W-:Y:S05]  /*30d70*/  BSYNC.RECONVERGENT B0 ;  /* 0x0000000000007941 */ /* 0x000fea0003800200 */
.L_x_2634:
        /* <DEDUP_REMOVED lines=9> */
.L_x_2638:
[----:B------:R-:W-:Y:S01]  /*30e10*/  IMAD.MOV.U32 R125, RZ, RZ, R46 ;  /* 0x000000ffff7d7224 */ /* 0x000fe200078e002e */
[----:B------:R-:W-:Y:S01]  /*30e20*/  MOV R46, R47 ;  /* 0x0000002f002e7202 */ /* 0x000fe20000000f00 */
[----:B------:R-:W-:Y:S02]  /*30e30*/  IMAD.MOV.U32 R44, RZ, RZ, R123 ;  /* 0x000000ffff2c7224 */ /* 0x000fe400078e007b */
[----:B------:R-:W-:-:S07]  /*30e40*/  IMAD.MOV.U32 R123, RZ, RZ, R124 ;  /* 0x000000ffff7b7224 */ /* 0x000fce00078e007c */
.L_x_2639:
[----:B------:R-:W-:Y:S05]  /*30e50*/  BSYNC.RECONVERGENT B0 ;  /* 0x0000000000007941 */ /* 0x000fea0003800200 */
.L_x_2637:
        /* <DEDUP_REMOVED lines=9> */
.L_x_2641:
[----:B------:R-:W-:Y:S01]  /*30ef0*/  IMAD.MOV.U32 R124, RZ, RZ, R49 ;  /* 0x000000ffff7c7224 */ /* 0x000fe200078e0031 */
[----:B------:R-:W-:Y:S01]  /*30f00*/  MOV R49, R46 ;  /* 0x0000002e00317202 */ /* 0x000fe20000000f00 */
[----:B------:R-:W-:Y:S02]  /*30f10*/  IMAD.MOV.U32 R47, RZ, RZ, R122 ;  /* 0x000000ffff2f7224 */ /* 0x000fe400078e007a */
[----:B------:R-:W-:-:S07]  /*30f20*/  IMAD.MOV.U32 R122, RZ, RZ, R123 ;  /* 0x000000ffff7a7224 */ /* 0x000fce00078e007b */
.L_x_2642:
[----:B------:R-:W-:Y:S05]  /*30f30*/  BSYNC.RECONVERGENT B0 ;  /* 0x0000000000007941 */ /* 0x000fea0003800200 */
.L_x_2640:
        /* <DEDUP_REMOVED lines=9> */
.L_x_2644:
[----:B------:R-:W-:Y:S01]  /*30fd0*/  IMAD.MOV.U32 R123, RZ, RZ, R48 ;  /* 0x000000ffff7b7224 */ /* 0x000fe200078e0030 */
[----:B------:R-:W-:Y:S01]  /*30fe0*/  MOV R48, R49 ;  /* 0x0000003100307202 */ /* 0x000fe20000000f00 */
[----:B------:R-:W-:Y:S02]  /*30ff0*/  IMAD.MOV.U32 R46, RZ, RZ, R121 ;  /* 0x000000ffff2e7224 */ /* 0x000fe400078e0079 */
[----:B------:R-:W-:-:S07]  /*31000*/  IMAD.MOV.U32 R121, RZ, RZ, R122 ;  /* 0x000000ffff797224 */ /* 0x000fce00078e007a */
.L_x_2645:
[----:B------:R-:W-:Y:S05]  /*31010*/  BSYNC.RECONVERGENT B0 ;  /* 0x0000000000007941 */ /* 0x000fea0003800200 */
.L_x_2643:
        /* <DEDUP_REMOVED lines=9> */
.L_x_2647:
[----:B------:R-:W-:Y:S01]  /*310b0*/  IMAD.MOV.U32 R122, RZ, RZ, R51 ;  /* 0x000000ffff7a7224 */ /* 0x000fe200078e0033 */
[----:B------:R-:W-:Y:S01]  /*310c0*/  MOV R51, R48 ;  /* 0x0000003000337202 */ /* 0x000fe20000000f00 */
[----:B------:R-:W-:Y:S02]  /*310d0*/  IMAD.MOV.U32 R49, RZ, RZ, R120 ;  /* 0x000000ffff317224 */ /* 0x000fe400078e0078 */
[----:B------:R-:W-:-:S07]  /*310e0*/  IMAD.MOV.U32 R120, RZ, RZ, R121 ;  /* 0x000000ffff787224 */ /* 0x000fce00078e0079 */
.L_x_2648:
[----:B------:R-:W-:Y:S05]  /*310f0*/  BSYNC.RECONVERGENT B0 ;  /* 0x0000000000007941 */ /* 0x000fea0003800200 */
.L_x_2646:
        /* <DEDUP_REMOVED lines=9> */
.L_x_2650:
[----:B------:R-:W-:Y:S01]  /*31190*/  IMAD.MOV.U32 R121, RZ, RZ, R50 ;  /* 0x000000ffff797224 */ /* 0x000fe200078e0032 */
[----:B------:R-:W-:Y:S01]  /*311a0*/  MOV R50, R51 ;  /* 0x0000003300327202 */ /* 0x000fe20000000f00 */
[----:B------:R-:W-:Y:S02]  /*311b0*/  IMAD.MOV.U32 R48, RZ, RZ, R119 ;  /* 0x000000ffff307224 */ /* 0x000fe400078e0077 */
[----:B------:R-:W-:-:S07]  /*311c0*/  IMAD.MOV.U32 R119, RZ, RZ, R120 ;  /* 0x000000ffff777224 */ /* 0x000fce00078e0078 */
.L_x_2651:
[----:B------:R-:W-:Y:S05]  /*311d0*/  BSYNC.RECONVERGENT B0 ;  /* 0x0000000000007941 */ /* 0x000fea0003800200 */
.L_x_2649:
        /* <DEDUP_REMOVED lines=9> */
.L_x_2653:
[----:B------:R-:W-:Y:S01]  /*31270*/  IMAD.MOV.U32 R120, RZ, RZ, R53 ;  /* 0x000000ffff787224 */ /* 0x000fe200078e0035 */
[----:B------:R-:W-:Y:S01]  /*31280*/  MOV R53, R50 ;  /* 0x0000003200357202 */ /* 0x000fe20000000f00 */
[----:B------:R-:W-:Y:S02]  /*31290*/  IMAD.MOV.U32 R51, RZ, RZ, R118 ;  /* 0x000000ffff337224 */ /* 0x000fe400078e0076 */
[----:B------:R-:W-:-:S07]  /*312a0*/  IMAD.MOV.U32 R118, RZ, RZ, R119 ;  /* 0x000000ffff767224 */ /* 0x000fce00078e0077 */
.L_x_2654:
[----:B------:R-:W-:Y:S05]  /*312b0*/  BSYNC.RECONVERGENT B0 ;  /* 0x0000000000007941 */ /* 0x000fea0003800200 */
.L_x_2652:
        /* <DEDUP_REMOVED lines=9> */
.L_x_2656:
[----:B------:R-:W-:Y:S01]  /*31350*/  IMAD.MOV.U32 R119, RZ, RZ, R52 ;  /* 0x000000ffff777224 */ /* 0x000fe200078e0034 */
[----:B------:R-:W-:Y:S01]  /*31360*/  MOV R52, R53 ;  /* 0x0000003500347202 */ /* 0x000fe20000000f00 */
[----:B------:R-:W-:Y:S02]  /*31370*/  IMAD.MOV.U32 R50, RZ, RZ, R117 ;  /* 0x000000ffff327224 */ /* 0x000fe400078e0075 */
[----:B------:R-:W-:-:S07]  /*31380*/  IMAD.MOV.U32 R117, RZ, RZ, R118 ;  /* 0x000000ffff757224 */ /* 0x000fce00078e0076 */
.L_x_2657:
[----:B------:R-:W-:Y:S05]  /*31390*/  BSYNC.RECONVERGENT B0 ;  /* 0x0000000000007941 */ /* 0x000fea0003800200 */
.L_x_2655:
        /* <DEDUP_REMOVED lines=9> */
.L_x_2659:
[----:B------:R-:W-:Y:S01]  /*31430*/  IMAD.MOV.U32 R118, RZ, RZ, R37 ;  /* 0x000000ffff767224 */ /* 0x000fe200078e0025 */
[----:B------:R-:W-:Y:S01]  /*31440*/  MOV R37, R52 ;  /* 0x0000003400257202 */ /* 0x000fe20000000f00 */
[----:B------:R-:W-:Y:S02]  /*31450*/  IMAD.MOV.U32 R53, RZ, RZ, R98 ;  /* 0x000000ffff357224 */ /* 0x000fe400078e0062 */
[----:B------:R-:W-:-:S07]  /*31460*/  IMAD.MOV.U32 R98, RZ, RZ, R117 ;  /* 0x000000ffff627224 */ /* 0x000fce00078e0075 */
.L_x_2660:
[----:B------:R-:W-:Y:S05]  /*31470*/  BSYNC.RECONVERGENT B0 ;  /* 0x0000000000007941 */ /* 0x000fea0003800200 */
.L_x_2658:
        /* <DEDUP_REMOVED lines=18> */
.L_x_2662:
[----:B------:R-:W-:Y:S01]  /*315a0*/  MOV R52, R115 ;  /* 0x0000007300347202 */ /* 0x000fe20000000f00 */
[----:B------:R-:W-:Y:S02]  /*315b0*/  IMAD.MOV.U32 R117, RZ, RZ, R54 ;  /* 0x000000ffff757224 */ /* 0x000fe400078e0036 */
[----:B------:R-:W-:Y:S02]  /*315c0*/  IMAD.MOV.U32 R115, RZ, RZ, R116 ;  /* 0x000000ffff737224 */ /* 0x000fe400078e0074 */
[----:B------:R-:W-:-:S07]  /*315d0*/  IMAD.MOV.U32 R54, RZ, RZ, R55 ;  /* 0x000000ffff367224 */ /* 0x000fce00078e0037 */
.L_x_2663:
[----:B------:R-:W-:Y:S05]  /*315e0*/  BSYNC.RECONVERGENT B0 ;  /* 0x0000000000007941 */ /* 0x000fea0003800200 */
.L_x_2661:
        /* <DEDUP_REMOVED lines=9> */
.L_x_2665:
[----:B------:R-:W-:Y:S01]  /*31680*/  MOV R55, R114 ;  /* 0x0000007200377202 */ /* 0x000fe20000000f00 */
[----:B------:R-:W-:Y:S02]  /*31690*/  IMAD.MOV.U32 R116, RZ, RZ, R57 ;  /* 0x000000ffff747224 */ /* 0x000fe400078e0039 */
[----:B------:R-:W-:Y:S02]  /*316a0*/  IMAD.MOV.U32 R114, RZ, RZ, R115 ;  /* 0x000000ffff727224 */ /* 0x000fe400078e0073 */
[----:B------:R-:W-:-:S07]  /*316b0*/  IMAD.MOV.U32 R57, RZ, RZ, R54 ;  /* 0x000000ffff397224 */ /* 0x000fce00078e0036 */
.L_x_2666:
[----:B------:R-:W-:Y:S05]  /*316c0*/  BSYNC.RECONVERGENT B0 ;  /* 0x0000000000007941 */ /* 0x000fea0003800200 */
.L_x_2664:
        /* <DEDUP_REMOVED lines=9> */
.L_x_2668:
[----:B------:R-:W-:Y:S01]  /*31760*/  MOV R54, R113 ;  /* 0x0000007100367202 */ /* 0x000fe20000000f00 */
[----:B------:R-:W-:Y:S02]  /*31770*/  IMAD.MOV.U32 R115, RZ, RZ, R56 ;  /* 0x000000ffff737224 */ /* 0x000fe400078e0038 */
[----:B------:R-:W-:Y:S02]  /*31780*/  IMAD.MOV.U32 R113, RZ, RZ, R114 ;  /* 0x000000ffff717224 */ /* 0x000fe400078e0072 */
[----:B------:R-:W-:-:S07]  /*31790*/  IMAD.MOV.U32 R56, RZ, RZ, R57 ;  /* 0x000000ffff387224 */ /* 0x000fce00078e0039 */
.L_x_2669:
[----:B------:R-:W-:Y:S05]  /*317a0*/  BSYNC.RECONVERGENT B0 ;  /* 0x0000000000007941 */ /* 0x000fea0003800200 */
.L_x_2667:
        /* <DEDUP_REMOVED lines=9> */
.L_x_2671:
[----:B------:R-:W-:Y:S01]  /*31840*/  MOV R57, R112 ;  /* 0x0000007000397202 */ /* 0x000fe20000000f00 */
[----:B------:R-:W-:Y:S02]  /*31850*/  IMAD.MOV.U32 R114, RZ, RZ, R59 ;  /* 0x000000ffff727224 */ /* 0x000fe400078e003b */
[----:B------:R-:W-:Y:S02]  /*31860*/  IMAD.MOV.U32 R112, RZ, RZ, R113 ;  /* 0x000000ffff707224 */ /* 0x000fe400078e0071 */
[----:B------:R-:W-:-:S07]  /*31870*/  IMAD.MOV.U32 R59, RZ, RZ, R56 ;  /* 0x000000ffff3b7224 */ /* 0x000fce00078e0038 */
.L_x_2672:
[----:B------:R-:W-:Y:S05]  /*31880*/  BSYNC.RECONVERGENT B0 ;  /* 0x0000000000007941 */ /* 0x000fea0003800200 */
.L_x_2670:
        /* <DEDUP_REMOVED lines=9> */
.L_x_2674:
[----:B------:R-:W-:Y:S01]  /*31920*/  MOV R56, R111 ;  /* 0x0000006f00387202 */ /* 0x000fe20000000f00 */
[----:B------:R-:W-:Y:S02]  /*31930*/  IMAD.MOV.U32 R113, RZ, RZ, R58 ;  /* 0x000000ffff717224 */ /* 0x000fe400078e003a */
[----:B------:R-:W-:Y:S02]  /*31940*/  IMAD.MOV.U32 R111, RZ, RZ, R112 ;  /* 0x000000ffff6f7224 */ /* 0x000fe400078e0070 */
[----:B------:R-:W-:-:S07]  /*31950*/  IMAD.MOV.U32 R58, RZ, RZ, R59 ;  /* 0x000000ffff3a7224 */ /* 0x000fce00078e003b */
.L_x_2675:
[----:B------:R-:W-:Y:S05]  /*31960*/  BSYNC.RECONVERGENT B0 ;  /* 0x0000000000007941 */ /* 0x000fea0003800200 */
.L_x_2673:
        /* <DEDUP_REMOVED lines=9> */
.L_x_2677:
[----:B------:R-:W-:Y:S01]  /*31a00*/  MOV R59, R110 ;  /* 0x0000006e003b7202 */ /* 0x000fe20000000f00 */
[----:B------:R-:W-:Y:S02]  /*31a10*/  IMAD.MOV.U32 R112, RZ, RZ, R61 ;  /* 0x000000ffff707224 */ /* 0x000fe400078e003d */
[----:B------:R-:W-:Y:S02]  /*31a20*/  IMAD.MOV.U32 R110, RZ, RZ, R111 ;  /* 0x000000ffff6e7224 */ /* 0x000fe400078e006f */
[----:B------:R-:W-:-:S07]  /*31a30*/  IMAD.MOV.U32 R61, RZ, RZ, R58 ;  /* 0x000000ffff3d7224 */ /* 0x000fce00078e003a */
.L_x_2678:
[----:B------:R-:W-:Y:S05]  /*31a40*/  BSYNC.RECONVERGENT B0 ;  /* 0x0000000000007941 */ /* 0x000fea0003800200 */
.L_x_2676:
        /* <DEDUP_REMOVED lines=9> */
.L_x_2680:
[----:B------:R-:W-:Y:S01]  /*31ae0*/  MOV R58, R109 ;  /* 0x0000006d003a7202 */ /* 0x000fe20000000f00 */
[----:B------:R-:W-:Y:S02]  /*31af0*/  IMAD.MOV.U32 R111, RZ, RZ, R60 ;  /* 0x000000ffff6f7224 */ /* 0x000fe400078e003c */
[----:B------:R-:W-:Y:S02]  /*31b00*/  IMAD.MOV.U32 R109, RZ, RZ, R110 ;  /* 0x000000ffff6d7224 */ /* 0x000fe400078e006e */
[----:B------:R-:W-:-:S07]  /*31b10*/  IMAD.MOV.U32 R60, RZ, RZ, R61 ;  /* 0x000000ffff3c7224 */ /* 0x000fce00078e003d */
.L_x_2681:
[----:B------:R-:W-:Y:S05]  /*31b20*/  BSYNC.RECONVERGENT B0 ;  /* 0x0000000000007941 */ /* 0x000fea0003800200 */
.L_x_2679:
        /* <DEDUP_REMOVED lines=9> */
.L_x_2683:
[----:B------:R-:W-:Y:S01]  /*31bc0*/  MOV R61, R108 ;  /* 0x0000006c003d7202 */ /* 0x000fe20000000f00 */
[----:B------:R-:W-:Y:S02]  /*31bd0*/  IMAD.MOV.U32 R110, RZ, RZ, R63 ;  /* 0x000000ffff6e7224 */ /* 0x000fe400078e003f */
[----:B------:R-:W-:Y:S02]  /*31be0*/  IMAD.MOV.U32 R108, RZ, RZ, R109 ;  /* 0x000000ffff6c7224 */ /* 0x000fe400078e006d */
[----:B------:R-:W-:-:S07]  /*31bf0*/  IMAD.MOV.U32 R63, RZ, RZ, R60 ;  /* 0x000000ffff3f7224 */ /* 0x000fce00078e003c */
.L_x_2684:
[----:B------:R-:W-:Y:S05]  /*31c00*/  BSYNC.RECONVERGENT B0 ;  /* 0x0000000000007941 */ /* 0x000fea0003800200 */
.L_x_2682:
        /* <DEDUP_REMOVED lines=9> */
.L_x_2686:
[----:B------:R-:W-:Y:S01]  /*31ca0*/  MOV R60, R107 ;  /* 0x0000006b003c7202 */ /* 0x000fe20000000f00 */
[----:B------:R-:W-:Y:S02]  /*31cb0*/  IMAD.MOV.U32 R109, RZ, RZ, R62 ;  /* 0x000000ffff6d7224 */ /* 0x000fe400078e003e */
[----:B------:R-:W-:Y:S02]  /*31cc0*/  IMAD.MOV.U32 R107, RZ, RZ, R108 ;  /* 0x000000ffff6b7224 */ /* 0x000fe400078e006c */
[----:B------:R-:W-:-:S07]  /*31cd0*/  IMAD.MOV.U32 R62, RZ, RZ, R63 ;  /* 0x000000ffff3e7224 */ /* 0x000fce00078e003f */
.L_x_2687:
[----:B------:R-:W-:Y:S05]  /*31ce0*/  BSYNC.RECONVERGENT B0 ;  /* 0x0000000000007941 */ /* 0x000fea0003800200 */
.L_x_2685:
        /* <DEDUP_REMOVED lines=9> */
.L_x_2689:
[----:B------:R-:W-:Y:S01]  /*31d80*/  MOV R63, R106 ;  /* 0x0000006a003f7202 */ /* 0x000fe20000000f00 */
[----:B------:R-:W-:Y:S02]  /*31d90*/  IMAD.MOV.U32 R108, RZ, RZ, R65 ;  /* 0x000000ffff6c7224 */ /* 0x000fe400078e0041 */
[----:B------:R-:W-:Y:S02]  /*31da0*/  IMAD.MOV.U32 R106, RZ, RZ, R107 ;  /* 0x000000ffff6a7224 */ /* 0x000fe400078e006b */
[----:B------:R-:W-:-:S07]  /*31db0*/  IMAD.MOV.U32 R65, RZ, RZ, R62 ;  /* 0x000000ffff417224 */ /* 0x000fce00078e003e */
.L_x_2690:
[----:B------:R-:W-:Y:S05]  /*31dc0*/  BSYNC.RECONVERGENT B0 ;  /* 0x0000000000007941 */ /* 0x000fea0003800200 */
.L_x_2688:
        /* <DEDUP_REMOVED lines=9> */
.L_x_2692:
[----:B------:R-:W-:Y:S01]  /*31e60*/  MOV R62, R105 ;  /* 0x00000069003e7202 */ /* 0x000fe20000000f00 */
[----:B------:R-:W-:Y:S02]  /*31e70*/  IMAD.MOV.U32 R107, RZ, RZ, R64 ;  /* 0x000000ffff6b7224 */ /* 0x000fe400078e0040 */
[----:B------:R-:W-:Y:S02]  /*31e80*/  IMAD.MOV.U32 R105, RZ, RZ, R106 ;  /* 0x000000ffff697224 */ /* 0x000fe400078e006a */
[----:B------:R-:W-:-:S07]  /*31e90*/  IMAD.MOV.U32 R64, RZ, RZ, R65 ;  /* 0x000000ffff407224 */ /* 0x000fce00078e0041 */
.L_x_2693:
[----:B------:R-:W-:Y:S05]  /*31ea0*/  BSYNC.RECONVERGENT B0 ;  /* 0x0000000000007941 */ /* 0x000fea0003800200 */
.L_x_2691:
        /* <DEDUP_REMOVED lines=9> */
.L_x_2695:
[----:B------:R-:W-:Y:S01]  /*31f40*/  MOV R65, R104 ;  /* 0x0000006800417202 */ /* 0x000fe20000000f00 */
[----:B------:R-:W-:Y:S02]  /*31f50*/  IMAD.MOV.U32 R106, RZ, RZ, R67 ;  /* 0x000000ffff6a7224 */ /* 0x000fe400078e0043 */
[----:B------:R-:W-:Y:S02]  /*31f60*/  IMAD.MOV.U32 R104, RZ, RZ, R105 ;  /* 0x000000ffff687224 */ /* 0x000fe400078e0069 */
[----:B------:R-:W-:-:S07]  /*31f70*/  IMAD.MOV.U32 R67, RZ, RZ, R64 ;  /* 0x000000ffff437224 */ /* 0x000fce00078e0040 */
.L_x_2696:
[----:B------:R-:W-:Y:S05]  /*31f80*/  BSYNC.RECONVERGENT B0 ;  /* 0x0000000000007941 */ /* 0x000fea0003800200 */
.L_x_2694:
        /* <DEDUP_REMOVED lines=9> */
.L_x_2698:
[----:B------:R-:W-:Y:S01]  /*32020*/  MOV R64, R103 ;  /* 0x0000006700407202 */ /* 0x000fe20000000f00 */
[----:B------:R-:W-:Y:S02]  /*32030*/  IMAD.MOV.U32 R105, RZ, RZ, R66 ;  /* 0x000000ffff697224 */ /* 0x000fe400078e0042 */
[----:B------:R-:W-:Y:S02]  /*32040*/  IMAD.MOV.U32 R103, RZ, RZ, R104 ;  /* 0x000000ffff677224 */ /* 0x000fe400078e0068 */
[----:B------:R-:W-:-:S07]  /*32050*/  IMAD.MOV.U32 R66, RZ, RZ, R67 ;  /* 0x000000ffff427224 */ /* 0x000fce00078e0043 */
.L_x_2699:
[----:B------:R-:W-:Y:S05]  /*32060*/  BSYNC.RECONVERGENT B0 ;  /* 0x0000000000007941 */ /* 0x000fea0003800200 */
.L_x_2697:
        /* <DEDUP_REMOVED lines=9> */
.L_x_2701:
[----:B------:R-:W-:Y:S01]  /*32100*/  MOV R67, R102 ;  /* 0x0000006600437202 */ /* 0x000fe20000000f00 */
[----:B------:R-:W-:Y:S02]  /*32110*/  IMAD.MOV.U32 R104, RZ, RZ, R69 ;  /* 0x000000ffff687224 */ /* 0x000fe400078e0045 */
[----:B------:R-:W-:Y:S02]  /*32120*/  IMAD.MOV.U32 R102, RZ, RZ, R103 ;  /* 0x000000ffff667224 */ /* 0x000fe400078e0067 */
[----:B------:R-:W-:-:S07]  /*32130*/  IMAD.MOV.U32 R69, RZ, RZ, R66 ;  /* 0x000000ffff457224 */ /* 0x000fce00078e0042 */
.L_x_2702:
[----:B------:R-:W-:Y:S05]  /*32140*/  BSYNC.RECONVERGENT B0 ;  /* 0x0000000000007941 */ /* 0x000fea0003800200 */
.L_x_2700:
        /* <DEDUP_REMOVED lines=9> */
.L_x_2704:
[----:B------:R-:W-:Y:S01]  /*321e0*/  MOV R66, R101 ;  /* 0x0000006500427202 */ /* 0x000fe20000000f00 */
[----:B------:R-:W-:Y:S02]  /*321f0*/  IMAD.MOV.U32 R103, RZ, RZ, R68 ;  /* 0x000000ffff677224 */ /* 0x000fe400078e0044 */
[----:B------:R-:W-:Y:S02]  /*32200*/  IMAD.MOV.U32 R101, RZ, RZ, R102 ;  /* 0x000000ffff657224 */ /* 0x000fe400078e0066 */
[----:B------:R-:W-:-:S07]  /*32210*/  IMAD.MOV.U32 R68, RZ, RZ, R69 ;  /* 0x000000ffff447224 */ /* 0x000fce00078e0045 */
.L_x_2705:
[----:B------:R-:W-:Y:S05]  /*32220*/  BSYNC.RECONVERGENT B0 ;  /* 0x0000000000007941 */ /* 0x000fea0003800200 */
.L_x_2703:
        /* <DEDUP_REMOVED lines=9> */
.L_x_2707:
[----:B------:R-:W-:Y:S01]  /*322c0*/  MOV R69, R100 ;  /* 0x0000006400457202 */ /* 0x000fe20000000f00 */
[----:B------:R-:W-:Y:S02]  /*322d0*/  IMAD.MOV.U32 R102, RZ, RZ, R71 ;  /* 0x000000ffff667224 */ /* 0x000fe400078e0047 */
[----:B------:R-:W-:Y:S02]  /*322e0*/  IMAD.MOV.U32 R100, RZ, RZ, R101 ;  /* 0x000000ffff647224 */ /* 0x000fe400078e0065 */
[----:B------:R-:W-:-:S07]  /*322f0*/  IMAD.MOV.U32 R71, RZ, RZ, R68 ;  /* 0x000000ffff477224 */ /* 0x000fce00078e0044 */
.L_x_2708:
[----:B------:R-:W-:Y:S05]  /*32300*/  BSYNC.RECONVERGENT B0 ;  /* 0x0000000000007941 */ /* 0x000fea0003800200 */
.L_x_2706:
        /* <DEDUP_REMOVED lines=9> */
.L_x_2710:
[----:B------:R-:W-:Y:S01]  /*323a0*/  MOV R68, R99 ;  /* 0x0000006300447202 */ /* 0x000fe20000000f00 */
[----:B------:R-:W-:Y:S02]  /*323b0*/  IMAD.MOV.U32 R101, RZ, RZ, R70 ;  /* 0x000000ffff657224 */ /* 0x000fe400078e0046 */
[----:B------:R-:W-:Y:S02]  /*323c0*/  IMAD.MOV.U32 R99, RZ, RZ, R100 ;  /* 0x000000ffff637224 */ /* 0x000fe400078e0064 */
[----:B------:R-:W-:-:S07]  /*323d0*/  IMAD.MOV.U32 R70, RZ, RZ, R71 ;  /* 0x000000ffff467224 */ /* 0x000fce00078e0047 */
.L_x_2711:
[----:B------:R-:W-:Y:S05]  /*323e0*/  BSYNC.RECONVERGENT B0 ;  /* 0x0000000000007941 */ /* 0x000fea0003800200 */
.L_x_2709:
        /* <DEDUP_REMOVED lines=9> */
.L_x_2713:
[----:B------:R-:W-:Y:S01]  /*32480*/  MOV R71, R96 ;  /* 0x0000006000477202 */ /* 0x000fe20000000f00 */
[----:B------:R-:W-:Y:S02]  /*32490*/  IMAD.MOV.U32 R100, RZ, RZ, R73 ;  /* 0x000000ffff647224 */ /* 0x000fe400078e0049 */
[----:B------:R-:W-:Y:S02]  /*324a0*/  IMAD.MOV.U32 R96, RZ, RZ, R99 ;  /* 0x000000ffff607224 */ /* 0x000fe400078e0063 */
[----:B------:R-:W-:-:S07]  /*324b0*/  IMAD.MOV.U32 R73, RZ, RZ, R70 ;  /* 0x000000ffff497224 */ /* 0x000fce00078e0046 */
.L_x_2714:
[----:B------:R-:W-:Y:S05]  /*324c0*/  BSYNC.RECONVERGENT B0 ;  /* 0x0000000000007941 */ /* 0x000fea0003800200 */
.L_x_2712:
        /* <DEDUP_REMOVED lines=9> */
.L_x_2716:
[----:B------:R-:W-:Y:S01]  /*32560*/  MOV R70, R97 ;  /* 0x0000006100467202 */ /* 0x000fe20000000f00 */
[----:B------:R-:W-:Y:S02]  /*32570*/  IMAD.MOV.U32 R99, RZ, RZ, R72 ;  /* 0x000000ffff637224 */ /* 0x000fe400078e0048 */
[----:B------:R-:W-:Y:S02]  /*32580*/  IMAD.MOV.U32 R97, RZ, RZ, R96 ;  /* 0x000000ffff617224 */ /* 0x000fe400078e0060 */
[----:B------:R-:W-:-:S07]  /*32590*/  IMAD.MOV.U32 R72, RZ, RZ, R73 ;  /* 0x000000ffff487224 */ /* 0x000fce00078e0049 */
.L_x_2717:
[----:B------:R-:W-:Y:S05]  /*325a0*/  BSYNC.RECONVERGENT B0 ;  /* 0x0000000000007941 */ /* 0x000fea0003800200 */
.L_x_2715:
        /* <DEDUP_REMOVED lines=9> */
.L_x_2719:
[----:B------:R-:W-:Y:S01]  /*32640*/  MOV R73, R94 ;  /* 0x0000005e00497202 */ /* 0x000fe20000000f00 */
[----:B------:R-:W-:Y:S02]  /*32650*/  IMAD.MOV.U32 R96, RZ, RZ, R75 ;  /* 0x000000ffff607224 */ /* 0x000fe400078e004b */
[----:B------:R-:W-:Y:S02]  /*32660*/  IMAD.MOV.U32 R94, RZ, RZ, R97 ;  /* 0x000000ffff5e7224 */ /* 0x000fe400078e0061 */
[----:B------:R-:W-:-:S07]  /*32670*/  IMAD.MOV.U32 R75, RZ, RZ, R72 ;  /* 0x000000ffff4b7224 */ /* 0x000fce00078e0048 */
.L_x_2720:
[----:B------:R-:W-:Y:S05]  /*32680*/  BSYNC.RECONVERGENT B0 ;  /* 0x0000000000007941 */ /* 0x000fea0003800200 */
.L_x_2718:
        /* <DEDUP_REMOVED lines=9> */
.L_x_2722:
[----:B------:R-:W-:Y:S01]  /*32720*/  MOV R72, R95 ;  /* 0x0000005f00487202 */ /* 0x000fe20000000f00 */
[----:B------:R-:W-:Y:S02]  /*32730*/  IMAD.MOV.U32 R97, RZ, RZ, R74 ;  /* 0x000000ffff617224 */ /* 0x000fe400078e004a */
[----:B------:R-:W-:Y:S02]  /*32740*/  IMAD.MOV.U32 R95, RZ, RZ, R94 ;  /* 0x000000ffff5f7224 */ /* 0x000fe400078e005e */
[----:B------:R-:W-:-:S07]  /*32750*/  IMAD.MOV.U32 R74, RZ, RZ, R75 ;  /* 0x000000ffff4a7224 */ /* 0x000fce00078e004b */
.L_x_2723:
[----:B------:R-:W-:Y:S05]  /*32760*/  BSYNC.RECONVERGENT B0 ;  /* 0x0000000000007941 */ /* 0x000fea0003800200 */
.L_x_2721:
        /* <DEDUP_REMOVED lines=9> */
.L_x_2725:
[----:B------:R-:W-:Y:S01]  /*32800*/  MOV R75, R92 ;  /* 0x0000005c004b7202 */ /* 0x000fe20000000f00 */
[----:B------:R-:W-:Y:S02]  /*32810*/  IMAD.MOV.U32 R94, RZ, RZ, R77 ;  /* 0x000000ffff5e7224 */ /* 0x000fe400078e004d */
[----:B------:R-:W-:Y:S02]  /*32820*/  IMAD.MOV.U32 R92, RZ, RZ, R95 ;  /* 0x000000ffff5c7224 */ /* 0x000fe400078e005f */
[----:B------:R-:W-:-:S07]  /*32830*/  IMAD.MOV.U32 R77, RZ, RZ, R74 ;  /* 0x000000ffff4d7224 */ /* 0x000fce00078e004a */
.L_x_2726:
[----:B------:R-:W-:Y:S05]  /*32840*/  BSYNC.RECONVERGENT B0 ;  /* 0x0000000000007941 */ /* 0x000fea0003800200 */
.L_x_2724:
        /* <DEDUP_REMOVED lines=9> */
.L_x_2728:
[----:B------:R-:W-:Y:S01]  /*328e0*/  MOV R74, R93 ;  /* 0x0000005d004a7202 */ /* 0x000fe20000000f00 */
[----:B------:R-:W-:Y:S02]  /*328f0*/  IMAD.MOV.U32 R95, RZ, RZ, R76 ;  /* 0x000000ffff5f7224 */ /* 0x000fe400078e004c */
[----:B------:R-:W-:Y:S02]  /*32900*/  IMAD.MOV.U32 R93, RZ, RZ, R92 ;  /* 0x000000ffff5d7224 */ /* 0x000fe400078e005c */
[----:B------:R-:W-:-:S07]  /*32910*/  IMAD.MOV.U32 R76, RZ, RZ, R77 ;  /* 0x000000ffff4c7224 */ /* 0x000fce00078e004d */
.L_x_2729:
[----:B------:R-:W-:Y:S05]  /*32920*/  BSYNC.RECONVERGENT B0 ;  /* 0x0000000000007941 */ /* 0x000fea0003800200 */
.L_x_2727:
        /* <DEDUP_REMOVED lines=9> */
.L_x_2731:
[----:B------:R-:W-:Y:S01]  /*329c0*/  MOV R77, R90 ;  /* 0x0000005a004d7202 */ /* 0x000fe20000000f00 */
[----:B------:R-:W-:Y:S02]  /*329d0*/  IMAD.MOV.U32 R92, RZ, RZ, R79 ;  /* 0x000000ffff5c7224 */ /* 0x000fe400078e004f */
[----:B------:R-:W-:Y:S02]  /*329e0*/  IMAD.MOV.U32 R90, RZ, RZ, R93 ;  /* 0x000000ffff5a7224 */ /* 0x000fe400078e005d */
[----:B------:R-:W-:-:S07]  /*329f0*/  IMAD.MOV.U32 R79, RZ, RZ, R76 ;  /* 0x000000ffff4f7224 */ /* 0x000fce00078e004c */
.L_x_2732:
[----:B------:R-:W-:Y:S05]  /*32a00*/  BSYNC.RECONVERGENT B0 ;  /* 0x0000000000007941 */ /* 0x000fea0003800200 */
.L_x_2730:
        /* <DEDUP_REMOVED lines=9> */
.L_x_2734:
[----:B------:R-:W-:Y:S01]  /*32aa0*/  MOV R76, R91 ;  /* 0x0000005b004c7202 */ /* 0x000fe20000000f00 */
[----:B------:R-:W-:Y:S02]  /*32ab0*/  IMAD.MOV.U32 R93, RZ, RZ, R78 ;  /* 0x000000ffff5d7224 */ /* 0x000fe400078e004e */
[----:B------:R-:W-:Y:S02]  /*32ac0*/  IMAD.MOV.U32 R91, RZ, RZ, R90 ;  /* 0x000000ffff5b7224 */ /* 0x000fe400078e005a */
[----:B------:R-:W-:-:S07]  /*32ad0*/  IMAD.MOV.U32 R78, RZ, RZ, R79 ;  /* 0x000000ffff4e7224 */ /* 0x000fce00078e004f */
.L_x_2735:
[----:B------:R-:W-:Y:S05]  /*32ae0*/  BSYNC.RECONVERGENT B0 ;  /* 0x0000000000007941 */ /* 0x000fea0003800200 */
.L_x_2733:
        /* <DEDUP_REMOVED lines=9> */
.L_x_2737:
[----:B------:R-:W-:Y:S01]  /*32b80*/  MOV R79, R88 ;  /* 0x00000058004f7202 */ /* 0x000fe20000000f00 */
[----:B------:R-:W-:Y:S02]  /*32b90*/  IMAD.MOV.U32 R90, RZ, RZ, R81 ;  /* 0x000000ffff5a7224 */ /* 0x000fe400078e0051 */
[----:B------:R-:W-:Y:S02]  /*32ba0*/  IMAD.MOV.U32 R88, RZ, RZ, R91 ;  /* 0x000000ffff587224 */ /* 0x000fe400078e005b */
[----:B------:R-:W-:-:S07]  /*32bb0*/  IMAD.MOV.U32 R81, RZ, RZ, R78 ;  /* 0x000000ffff517224 */ /* 0x000fce00078e004e */
.L_x_2738:
[----:B------:R-:W-:Y:S05]  /*32bc0*/  BSYNC.RECONVERGENT B0 ;  /* 0x0000000000007941 */ /* 0x000fea0003800200 */
.L_x_2736:
        /* <DEDUP_REMOVED lines=9> */
.L_x_2740:
[----:B------:R-:W-:Y:S01]  /*32c60*/  MOV R78, R89 ;  /* 0x00000059004e7202 */ /* 0x000fe20000000f00 */
[----:B------:R-:W-:Y:S02]  /*32c70*/  IMAD.MOV.U32 R91, RZ, RZ, R80 ;  /* 0x000000ffff5b7224 */ /* 0x000fe400078e0050 */
[----:B------:R-:W-:Y:S02]  /*32c80*/  IMAD.MOV.U32 R89, RZ, RZ, R88 ;  /* 0x000000ffff597224 */ /* 0x000fe400078e0058 */
[----:B------:R-:W-:-:S07]  /*32c90*/  IMAD.MOV.U32 R80, RZ, RZ, R81 ;  /* 0x000000ffff507224 */ /* 0x000fce00078e0051 */
.L_x_2741:
[----:B------:R-:W-:Y:S05]  /*32ca0*/  BSYNC.RECONVERGENT B0 ;  /* 0x0000000000007941 */ /* 0x000fea0003800200 */
.L_x_2739:
        /* <DEDUP_REMOVED lines=9> */
.L_x_2743:
[----:B------:R-:W-:Y:S01]  /*32d40*/  MOV R81, R86 ;  /* 0x0000005600517202 */ /* 0x000fe20000000f00 */
[----:B------:R-:W-:Y:S02]  /*32d50*/  IMAD.MOV.U32 R88, RZ, RZ, R83 ;  /* 0x000000ffff587224 */ /* 0x000fe400078e0053 */
[----:B------:R-:W-:Y:S02]  /*32d60*/  IMAD.MOV.U32 R86, RZ, RZ, R89 ;  /* 0x000000ffff567224 */ /* 0x000fe400078e0059 */
[----:B------:R-:W-:-:S07]  /*32d70*/  IMAD.MOV.U32 R83, RZ, RZ, R80 ;  /* 0x000000ffff537224 */ /* 0x000fce00078e0050 */
.L_x_2744:
[----:B------:R-:W-:Y:S05]  /*32d80*/  BSYNC.RECONVERGENT B0 ;  /* 0x0000000000007941 */ /* 0x000fea0003800200 */
.L_x_2742:
        /* <DEDUP_REMOVED lines=9> */
.L_x_2746:
[----:B------:R-:W-:Y:S01]  /*32e20*/  MOV R80, R87 ;  /* 0x0000005700507202 */ /* 0x000fe20000000f00 */
[----:B------:R-:W-:Y:S02]  /*32e30*/  IMAD.MOV.U32 R89, RZ, RZ, R82 ;  /* 0x000000ffff597224 */ /* 0x000fe400078e0052 */
[----:B------:R-:W-:Y:S02]  /*32e40*/  IMAD.MOV.U32 R87, RZ, RZ, R86 ;  /* 0x000000ffff577224 */ /* 0x000fe400078e0056 */
[----:B------:R-:W-:-:S07]  /*32e50*/  IMAD.MOV.U32 R82, RZ, RZ, R83 ;  /* 0x000000ffff527224 */ /* 0x000fce00078e0053 */
.L_x_2747:
[----:B------:R-:W-:Y:S05]  /*32e60*/  BSYNC.RECONVERGENT B0 ;  /* 0x0000000000007941 */ /* 0x000fea0003800200 */
.L_x_2745:
        /* <DEDUP_REMOVED lines=9> */
.L_x_2749:
[----:B------:R-:W-:Y:S01]  /*32f00*/  MOV R83, R84 ;  /* 0x0000005400537202 */ /* 0x000fe20000000f00 */
[----:B------:R-:W-:Y:S02]  /*32f10*/  IMAD.MOV.U32 R86, RZ, RZ, R85 ;  /* 0x000000ffff567224 */ /* 0x000fe400078e0055 */
[----:B------:R-:W-:Y:S02]  /*32f20*/  IMAD.MOV.U32 R84, RZ, RZ, R87 ;  /* 0x000000ffff547224 */ /* 0x000fe400078e0057 */
[----:B------:R-:W-:-:S07]  /*32f30*/  IMAD.MOV.U32 R85, RZ, RZ, R82 ;  /* 0x000000ffff557224 */ /* 0x000fce00078e0052 */
.L_x_2750:
[----:B------:R-:W-:Y:S05]  /*32f40*/  BSYNC.RECONVERGENT B0 ;  /* 0x0000000000007941 */ /* 0x000fea0003800200 */
.L_x_2748:
        /* <DEDUP_REMOVED lines=9> */
.L_x_2752:
[----:B------:R-:W-:Y:S01]  /*32fe0*/  MOV R82, R35 ;  /* 0x0000002300527202 */ /* 0x000fe20000000f00 */
[----:B------:R-:W-:Y:S02]  /*32ff0*/  IMAD.MOV.U32 R87, RZ, RZ, R34 ;  /* 0x000000ffff577224 */ /* 0x000fe400078e0022 */
[----:B------:R-:W-:Y:S02]  /*33000*/  IMAD.MOV.U32 R35, RZ, RZ, R84 ;  /* 0x000000ffff237224 */ /* 0x000fe400078e0054 */
[----:B------:R-:W-:-:S07]  /*33010*/  IMAD.MOV.U32 R34, RZ, RZ, R85 ;  /* 0x000000ffff227224 */ /* 0x000fce00078e0055 */
.L_x_2753:
[----:B------:R-:W-:Y:S05]  /*33020*/  BSYNC.RECONVERGENT B0 ;  /* 0x0000000000007941 */ /* 0x000fea0003800200 */
.L_x_2751:
        /* <DEDUP_REMOVED lines=9> */
.L_x_2755:
[----:B------:R-:W-:Y:S01]  /*330c0*/  MOV R85, R32 ;  /* 0x0000002000557202 */ /* 0x000fe20000000f00 */
[----:B------:R-:W-:Y:S02]  /*330d0*/  IMAD.MOV.U32 R84, RZ, RZ, R33 ;  /* 0x000000ffff547224 */ /* 0x000fe400078e0021 */
[----:B------:R-:W-:Y:S02]  /*330e0*/  IMAD.MOV.U32 R32, RZ, RZ, R35 ;  /* 0x000000ffff207224 */ /* 0x000fe400078e0023 */
[----:B------:R-:W-:-:S07]  /*330f0*/  IMAD.MOV.U32 R33, RZ, RZ, R34 ;  /* 0x000000ffff217224 */ /* 0x000fce00078e0022 */
.L_x_2756:
[----:B------:R-:W-:Y:S05]  /*33100*/  BSYNC.RECONVERGENT B0 ;  /* 0x0000000000007941 */ /* 0x000fea0003800200 */
.L_x_2754:
        /* <DEDUP_REMOVED lines=9> */
.L_x_2758:
[----:B------:R-:W-:Y:S01]  /*331a0*/  MOV R34, R31 ;  /* 0x0000001f00227202 */ /* 0x000fe20000000f00 */
[----:B------:R-:W-:Y:S02]  /*331b0*/  IMAD.MOV.U32 R35, RZ, RZ, R30 ;  /* 0x000000ffff237224 */ /* 0x000fe400078e001e */
[----:B------:R-:W-:Y:S02]  /*331c0*/  IMAD.MOV.U32 R31, RZ, RZ, R32 ;  /* 0x000000ffff1f7224 */ /* 0x000fe400078e0020 */
[----:B------:R-:W-:-:S07]  /*331d0*/  IMAD.MOV.U32 R30, RZ, RZ, R33 ;  /* 0x000000ffff1e7224 */ /* 0x000fce00078e0021 */
.L_x_2759:
[----:B------:R-:W-:Y:S05]  /*331e0*/  BSYNC.RECONVERGENT B0 ;  /* 0x0000000000007941 */ /* 0x000fea0003800200 */
.L_x_2757:
        /* <DEDUP_REMOVED lines=9> */
.L_x_2761:
[----:B------:R-:W-:Y:S01]  /*33280*/  MOV R33, R28 ;  /* 0x0000001c00217202 */ /* 0x000fe20000000f00 */
[----:B------:R-:W-:Y:S02]  /*33290*/  IMAD.MOV.U32 R32, RZ, RZ, R29 ;  /* 0x000000ffff207224 */ /* 0x000fe400078e001d */
[----:B------:R-:W-:Y:S02]  /*332a0*/  IMAD.MOV.U32 R28, RZ, RZ, R31 ;  /* 0x000000ffff1c7224 */ /* 0x000fe400078e001f */
[----:B------:R-:W-:-:S07]  /*332b0*/  IMAD.MOV.U32 R29, RZ, RZ, R30 ;  /* 0x000000ffff1d7224 */ /* 0x000fce00078e001e */
.L_x_2762:
[----:B------:R-:W-:Y:S05]  /*332c0*/  BSYNC.RECONVERGENT B0 ;  /* 0x0000000000007941 */ /* 0x000fea0003800200 */
.L_x_2760:
        /* <DEDUP_REMOVED lines=9> */
.L_x_2764:
[----:B------:R-:W-:Y:S01]  /*33360*/  MOV R30, R27 ;  /* 0x0000001b001e7202 */ /* 0x000fe20000000f00 */
[----:B------:R-:W-:Y:S02]  /*33370*/  IMAD.MOV.U32 R31, RZ, RZ, R26 ;  /* 0x000000ffff1f7224 */ /* 0x000fe400078e001a */
[----:B------:R-:W-:Y:S02]  /*33380*/  IMAD.MOV.U32 R27, RZ, RZ, R28 ;  /* 0x000000ffff1b7224 */ /* 0x000fe400078e001c */
[----:B------:R-:W-:-:S07]  /*33390*/  IMAD.MOV.U32 R26, RZ, RZ, R29 ;  /* 0x000000ffff1a7224 */ /* 0x000fce00078e001d */
.L_x_2765:
[----:B------:R-:W-:Y:S05]  /*333a0*/  BSYNC.RECONVERGENT B0 ;  /* 0x0000000000007941 */ /* 0x000fea0003800200 */
.L_x_2763:
        /* <DEDUP_REMOVED lines=9> */
.L_x_2767:
[----:B------:R-:W-:Y:S01]  /*33440*/  MOV R29, R24 ;  /* 0x00000018001d7202 */ /* 0x000fe20000000f00 */
[----:B------:R-:W-:Y:S02]  /*33450*/  IMAD.MOV.U32 R28, RZ, RZ, R25 ;  /* 0x000000ffff1c7224 */ /* 0x000fe400078e0019 */
[----:B------:R-:W-:Y:S02]  /*33460*/  IMAD.MOV.U32 R24, RZ, RZ, R27 ;  /* 0x000000ffff187224 */ /* 0x000fe400078e001b */
[----:B------:R-:W-:-:S07]  /*33470*/  IMAD.MOV.U32 R25, RZ, RZ, R26 ;  /* 0x000000ffff197224 */ /* 0x000fce00078e001a */
.L_x_2768:
[----:B------:R-:W-:Y:S05]  /*33480*/  BSYNC.RECONVERGENT B0 ;  /* 0x0000000000007941 */ /* 0x000fea0003800200 */
.L_x_2766:
        /* <DEDUP_REMOVED lines=9> */
.L_x_2770:
[----:B------:R-:W-:Y:S01]  /*33520*/  MOV R26, R23 ;  /* 0x00000017001a7202 */ /* 0x000fe20000000f00 */
[----:B------:R-:W-:Y:S02]  /*33530*/  IMAD.MOV.U32 R27, RZ, RZ, R22 ;  /* 0x000000ffff1b7224 */ /* 0x000fe400078e0016 */
[----:B------:R-:W-:Y:S02]  /*33540*/  IMAD.MOV.U32 R23, RZ, RZ, R24 ;  /* 0x000000ffff177224 */ /* 0x000fe400078e0018 */
[----:B------:R-:W-:-:S07]  /*33550*/  IMAD.MOV.U32 R22, RZ, RZ, R25 ;  /* 0x000000ffff167224 */ /* 0x000fce00078e0019 */
.L_x_2771:
[----:B------:R-:W-:Y:S05]  /*33560*/  BSYNC.RECONVERGENT B0 ;  /* 0x0000000000007941 */ /* 0x000fea0003800200 */
.L_x_2769:
        /* <DEDUP_REMOVED lines=9> */
.L_x_2773:
[----:B------:R-:W-:Y:S01]  /*33600*/  MOV R25, R20 ;  /* 0x0000001400197202 */ /* 0x000fe20000000f00 */
[----:B------:R-:W-:Y:S02]  /*33610*/  IMAD.MOV.U32 R24, RZ, RZ, R21 ;  /* 0x000000ffff187224 */ /* 0x000fe400078e0015 */
[----:B------:R-:W-:Y:S02]  /*33620*/  IMAD.MOV.U32 R20, RZ, RZ, R23 ;  /* 0x000000ffff147224 */ /* 0x000fe400078e0017 */
[----:B------:R-:W-:-:S07]  /*33630*/  IMAD.MOV.U32 R21, RZ, RZ, R22 ;  /* 0x000000ffff157224 */ /* 0x000fce00078e0016 */
.L_x_2774:
[----:B------:R-:W-:Y:S05]  /*33640*/  BSYNC.RECONVERGENT B0 ;  /* 0x0000000000007941 */ /* 0x000fea0003800200 */
.L_x_2772:
        /* <DEDUP_REMOVED lines=9> */
.L_x_2776:
[----:B------:R-:W-:Y:S01]  /*336e0*/  MOV R22, R19 ;  /* 0x0000001300167202 */ /* 0x000fe20000000f00 */
[----:B------:R-:W-:Y:S02]  /*336f0*/  IMAD.MOV.U32 R23, RZ, RZ, R18 ;  /* 0x000000ffff177224 */ /* 0x000fe400078e0012 */
[----:B------:R-:W-:Y:S02]  /*33700*/  IMAD.MOV.U32 R19, RZ, RZ, R20 ;  /* 0x000000ffff137224 */ /* 0x000fe400078e0014 */
[----:B------:R-:W-:-:S07]  /*33710*/  IMAD.MOV.U32 R18, RZ, RZ, R21 ;  /* 0x000000ffff127224 */ /* 0x000fce00078e0015 */
.L_x_2777:
[----:B------:R-:W-:Y:S05]  /*33720*/  BSYNC.RECONVERGENT B0 ;  /* 0x0000000000007941 */ /* 0x000fea0003800200 */
.L_x_2775:
        /* <DEDUP_REMOVED lines=9> */
.L_x_2779:
[----:B------:R-:W-:Y:S01]  /*337c0*/  MOV R21, R16 ;  /* 0x0000001000157202 */ /* 0x000fe20000000f00 */
[----:B------:R-:W-:Y:S02]  /*337d0*/  IMAD.MOV.U32 R20, RZ, RZ, R17 ;  /* 0x000000ffff147224 */ /* 0x000fe400078e0011 */
[----:B------:R-:W-:Y:S02]  /*337e0*/  IMAD.MOV.U32 R16, RZ, RZ, R19 ;  /* 0x000000ffff107224 */ /* 0x000fe400078e0013 */
[----:B------:R-:W-:-:S07]  /*337f0*/  IMAD.MOV.U32 R17, RZ, RZ, R18 ;  /* 0x000000ffff117224 */ /* 0x000fce00078e0012 */
.L_x_2780:
[----:B------:R-:W-:Y:S05]  /*33800*/  BSYNC.RECONVERGENT B0 ;  /* 0x0000000000007941 */ /* 0x000fea0003800200 */
.L_x_2778:
        /* <DEDUP_REMOVED lines=9> */
.L_x_2782:
[----:B------:R-:W-:Y:S01]  /*338a0*/  MOV R18, R15 ;  /* 0x0000000f00127202 */ /* 0x000fe20000000f00 */
[----:B------:R-:W-:Y:S02]  /*338b0*/  IMAD.MOV.U32 R19, RZ, RZ, R14 ;  /* 0x000000ffff137224 */ /* 0x000fe400078e000e */
[----:B------:R-:W-:Y:S02]  /*338c0*/  IMAD.MOV.U32 R15, RZ, RZ, R16 ;  /* 0x000000ffff0f7224 */ /* 0x000fe400078e0010 */
[----:B------:R-:W-:-:S07]  /*338d0*/  IMAD.MOV.U32 R14, RZ, RZ, R17 ;  /* 0x000000ffff0e7224 */ /* 0x000fce00078e0011 */
.L_x_2783:
[----:B------:R-:W-:Y:S05]  /*338e0*/  BSYNC.RECONVERGENT B0 ;  /* 0x0000000000007941 */ /* 0x000fea0003800200 */
.L_x_2781:
        /* <DEDUP_REMOVED lines=9> */
.L_x_2785:
[----:B------:R-:W-:Y:S01]  /*33980*/  MOV R17, R0 ;  /* 0x0000000000117202 */ /* 0x000fe20000000f00 */
[----:B------:R-:W-:Y:S02]  /*33990*/  IMAD.MOV.U32 R16, RZ, RZ, R13 ;  /* 0x000000ffff107224 */ /* 0x000fe400078e000d */
[----:B------:R-:W-:Y:S02]  /*339a0*/  IMAD.MOV.U32 R0, RZ, RZ, R15 ;  /* 0x000000ffff007224 */ /* 0x000fe400078e000f */
[----:B------:R-:W-:-:S07]  /*339b0*/  IMAD.MOV.U32 R13, RZ, RZ, R14 ;  /* 0x000000ffff0d7224 */ /* 0x000fce00078e000e */
.L_x_2786:
[----:B------:R-:W-:Y:S05]  /*339c0*/  BSYNC.RECONVERGENT B0 ;  /* 0x0000000000007941 */ /* 0x000fea0003800200 */
.L_x_2784:
        /* <DEDUP_REMOVED lines=9> */
.L_x_2788:
[----:B------:R-:W-:Y:S01]  /*33a60*/  MOV R14, R11 ;  /* 0x0000000b000e7202 */ /* 0x000fe20000000f00 */
[----:B------:R-:W-:Y:S02]  /*33a70*/  IMAD.MOV.U32 R15, RZ, RZ, R12 ;  /* 0x000000ffff0f7224 */ /* 0x000fe400078e000c */
[----:B------:R-:W-:Y:S02]  /*33a80*/  IMAD.MOV.U32 R11, RZ, RZ, R0 ;  /* 0x000000ffff0b7224 */ /* 0x000fe400078e0000 */
[----:B------:R-:W-:-:S07]  /*33a90*/  IMAD.MOV.U32 R12, RZ, RZ, R13 ;  /* 0x000000ffff0c7224 */ /* 0x000fce00078e000d */
.L_x_2789:
[----:B------:R-:W-:Y:S05]  /*33aa0*/  BSYNC.RECONVERGENT B0 ;  /* 0x0000000000007941 */ /* 0x000fea0003800200 */
.L_x_2787:
        /* <DEDUP_REMOVED lines=9> */
.L_x_2791:
[----:B------:R-:W-:Y:S01]  /*33b40*/  MOV R13, R10 ;  /* 0x0000000a000d7202 */ /* 0x000fe20000000f00 */
[----:B------:R-:W-:Y:S02]  /*33b50*/  IMAD.MOV.U32 R0, RZ, RZ, R9 ;  /* 0x000000ffff007224 */ /* 0x000fe400078e0009 */
[----:B------:R-:W-:Y:S02]  /*33b60*/  IMAD.MOV.U32 R10, RZ, RZ, R11 ;  /* 0x000000ffff0a7224 */ /* 0x000fe400078e000b */
[----:B------:R-:W-:-:S07]  /*33b70*/  IMAD.MOV.U32 R9, RZ, RZ, R12 ;  /* 0x000000ffff097224 */ /* 0x000fce00078e000c */
.L_x_2792:
[----:B------:R-:W-:Y:S05]  /*33b80*/  BSYNC.RECONVERGENT B0 ;  /* 0x0000000000007941 */ /* 0x000fea0003800200 */
.L_x_2790:
        /* <DEDUP_REMOVED lines=9> */
.L_x_2794:
[----:B------:R-:W-:Y:S01]  /*33c20*/  MOV R12, R7 ;  /* 0x00000007000c7202 */ /* 0x000fe20000000f00 */
[----:B------:R-:W-:Y:S02]  /*33c30*/  IMAD.MOV.U32 R11, RZ, RZ, R8 ;  /* 0x000000ffff0b7224 */ /* 0x000fe400078e0008 */
[----:B------:R-:W-:Y:S02]  /*33c40*/  IMAD.MOV.U32 R7, RZ, RZ, R10 ;  /* 0x000000ffff077224 */ /* 0x000fe400078e000a */
[----:B------:R-:W-:-:S07]  /*33c50*/  IMAD.MOV.U32 R8, RZ, RZ, R9 ;  /* 0x000000ffff087224 */ /* 0x000fce00078e0009 */
.L_x_2795:
[----:B------:R-:W-:Y:S05]  /*33c60*/  BSYNC.RECONVERGENT B0 ;  /* 0x0000000000007941 */ /* 0x000fea0003800200 */
.L_x_2793:
        /* <DEDUP_REMOVED lines=9> */
.L_x_2797:
[----:B------:R-:W-:Y:S01]  /*33d00*/  MOV R9, R134 ;  /* 0x0000008600097202 */ /* 0x000fe20000000f00 */
[----:B------:R-:W-:Y:S02]  /*33d10*/  IMAD.MOV.U32 R10, RZ, RZ, R135 ;  /* 0x000000ffff0a7224 */ /* 0x000fe400078e0087 */
[----:B------:R-:W-:Y:S02]  /*33d20*/  IMAD.MOV.U32 R134, RZ, RZ, R7 ;  /* 0x000000ffff867224 */ /* 0x000fe400078e0007 */
[----:B------:R-:W-:-:S07]  /*33d30*/  IMAD.MOV.U32 R135, RZ, RZ, R8 ;  /* 0x000000ffff877224 */ /* 0x000fce00078e0008 */
.L_x_2798:
[----:B------:R-:W-:Y:S05]  /*33d40*/  BSYNC.RECONVERGENT B0 ;  /* 0x0000000000007941 */ /* 0x000fea0003800200 */
.L_x_2796:
        /* <DEDUP_REMOVED lines=9> */
.L_x_2800:
[----:B------:R-:W-:Y:S01]  /*33de0*/  MOV R8, R133 ;  /* 0x0000008500087202 */ /* 0x000fe20000000f00 */
[----:B------:R-:W-:Y:S02]  /*33df0*/  IMAD.MOV.U32 R7, RZ, RZ, R36 ;  /* 0x000000ffff077224 */ /* 0x000fe400078e0024 */
[----:B------:R-:W-:Y:S02]  /*33e00*/  IMAD.MOV.U32 R133, RZ, RZ, R134 ;  /* 0x000000ffff857224 */ /* 0x000fe400078e0086 */
[----:B------:R-:W-:-:S07]  /*33e10*/  IMAD.MOV.U32 R36, RZ, RZ, R135 ;  /* 0x000000ffff247224 */ /* 0x000fce00078e0087 */
.L_x_2801:
[----:B------:R-:W-:Y:S05]  /*33e20*/  BSYNC.RECONVERGENT B0 ;  /* 0x0000000000007941 */ /* 0x000fea0003800200 */
.L_x_2799:
        /* <DEDUP_REMOVED lines=9> */
.L_x_2803:
[----:B------:R-:W-:Y:S01]  /*33ec0*/  MOV R135, R132 ;  /* 0x0000008400877202 */ /* 0x000fe20000000f00 */
[----:B------:R-:W-:Y:S02]  /*33ed0*/  IMAD.MOV.U32 R134, RZ, RZ, R39 ;  /* 0x000000ffff867224 */ /* 0x000fe400078e0027 */
[----:B------:R-:W-:Y:S02]  /*33ee0*/  IMAD.MOV.U32 R132, RZ, RZ, R133 ;  /* 0x000000ffff847224 */ /* 0x000fe400078e0085 */
[----:B------:R-:W-:-:S07]  /*33ef0*/  IMAD.MOV.U32 R39, RZ, RZ, R36 ;  /* 0x000000ffff277224 */ /* 0x000fce00078e0024 */
.L_x_2804:
[----:B------:R-:W-:Y:S05]  /*33f00*/  BSYNC.RECONVERGENT B0 ;  /* 0x0000000000007941 */ /* 0x000fea0003800200 */
.L_x_2802:
        /* <DEDUP_REMOVED lines=9> */
.L_x_2806:
[----:B------:R-:W-:Y:S01]  /*33fa0*/  MOV R36, R131 ;  /* 0x0000008300247202 */ /* 0x000fe20000000f00 */
[----:B------:R-:W-:Y:S02]  /*33fb0*/  IMAD.MOV.U32 R133, RZ, RZ, R38 ;  /* 0x000000ffff857224 */ /* 0x000fe400078e0026 */
[----:B------:R-:W-:Y:S02]  /*33fc0*/  IMAD.MOV.U32 R131, RZ, RZ, R132 ;  /* 0x000000ffff837224 */ /* 0x000fe400078e0084 */
[----:B------:R-:W-:-:S07]  /*33fd0*/  IMAD.MOV.U32 R38, RZ, RZ, R39 ;  /* 0x000000ffff267224 */ /* 0x000fce00078e0027 */
.L_x_2807:
[----:B------:R-:W-:Y:S05]  /*33fe0*/  BSYNC.RECONVERGENT B0 ;  /* 0x0000000000007941 */ /* 0x000fea0003800200 */
.L_x_2805:
        /* <DEDUP_REMOVED lines=9> */
.L_x_2809:
[----:B------:R-:W-:Y:S01]  /*34080*/  MOV R39, R130 ;  /* 0x0000008200277202 */ /* 0x000fe20000000f00 */
[----:B------:R-:W-:Y:S02]  /*34090*/  IMAD.MOV.U32 R132, RZ, RZ, R41 ;  /* 0x000000ffff847224 */ /* 0x000fe400078e0029 */
[----:B------:R-:W-:Y:S02]  /*340a0*/  IMAD.MOV.U32 R130, RZ, RZ, R131 ;  /* 0x000000ffff827224 */ /* 0x000fe400078e0083 */
[----:B------:R-:W-:-:S07]  /*340b0*/  IMAD.MOV.U32 R41, RZ, RZ, R38 ;  /* 0x000000ffff297224 */ /* 0x000fce00078e0026 */
.L_x_2810:
[----:B------:R-:W-:Y:S05]  /*340c0*/  BSYNC.RECONVERGENT B0 ;  /* 0x0000000000007941 */ /* 0x000fea0003800200 */
.L_x_2808:
        /* <DEDUP_REMOVED lines=9> */
.L_x_2812:
[----:B------:R-:W-:Y:S01]  /*34160*/  MOV R38, R129 ;  /* 0x0000008100267202 */ /* 0x000fe20000000f00 */
[----:B------:R-:W-:Y:S02]  /*34170*/  IMAD.MOV.U32 R131, RZ, RZ, R40 ;  /* 0x000000ffff837224 */ /* 0x000fe400078e0028 */
[----:B------:R-:W-:Y:S02]  /*34180*/  IMAD.MOV.U32 R129, RZ, RZ, R130 ;  /* 0x000000ffff817224 */ /* 0x000fe400078e0082 */
[----:B------:R-:W-:-:S07]  /*34190*/  IMAD.MOV.U32 R40, RZ, RZ, R41 ;  /* 0x000000ffff287224 */ /* 0x000fce00078e0029 */
.L_x_2813:
[----:B------:R-:W-:Y:S05]  /*341a0*/  BSYNC.RECONVERGENT B0 ;  /* 0x0000000000007941 */ /* 0x000fea0003800200 */
.L_x_2811:
        /* <DEDUP_REMOVED lines=9> */
.L_x_2815:
[----:B------:R-:W-:Y:S01]  /*34240*/  MOV R41, R128 ;  /* 0x0000008000297202 */ /* 0x000fe20000000f00 */
[----:B------:R-:W-:Y:S02]  /*34250*/  IMAD.MOV.U32 R130, RZ, RZ, R43 ;  /* 0x000000ffff827224 */ /* 0x000fe400078e002b */
[----:B------:R-:W-:Y:S02]  /*34260*/  IMAD.MOV.U32 R128, RZ, RZ, R129 ;  /* 0x000000ffff807224 */ /* 0x000fe400078e0081 */
[----:B------:R-:W-:-:S07]  /*34270*/  IMAD.MOV.U32 R43, RZ, RZ, R40 ;  /* 0x000000ffff2b7224 */ /* 0x000fce00078e0028 */
.L_x_2816:
[----:B------:R-:W-:Y:S05]  /*34280*/  BSYNC.RECONVERGENT B0 ;  /* 0x0000000000007941 */ /* 0x000fea0003800200 */
.L_x_2814:
        /* <DEDUP_REMOVED lines=9> */
.L_x_2818:
[----:B------:R-:W-:Y:S01]  /*34320*/  MOV R40, R127 ;  /* 0x0000007f00287202 */ /* 0x000fe20000000f00 */
[----:B------:R-:W-:Y:S02]  /*34330*/  IMAD.MOV.U32 R129, RZ, RZ, R42 ;  /* 0x000000ffff817224 */ /* 0x000fe400078e002a */
[----:B------:R-:W-:Y:S02]  /*34340*/  IMAD.MOV.U32 R127, RZ, RZ, R128 ;  /* 0x000000ffff7f7224 */ /* 0x000fe400078e0080 */
[----:B------:R-:W-:-:S07]  /*34350*/  IMAD.MOV.U32 R42, RZ, RZ, R43 ;  /* 0x000000ffff2a7224 */ /* 0x000fce00078e002b */
.L_x_2819:
[----:B------:R-:W-:Y:S05]  /*34360*/  BSYNC.RECONVERGENT B0 ;  /* 0x0000000000007941 */ /* 0x000fea0003800200 */
.L_x_2817:
        /* <DEDUP_REMOVED lines=9> */
.L_x_2821:
[----:B------:R-:W-:Y:S01]  /*34400*/  MOV R43, R126 ;  /* 0x0000007e002b7202 */ /* 0x000fe20000000f00 */
[----:B------:R-:W-:Y:S02]  /*34410*/  IMAD.MOV.U32 R128, RZ, RZ, R45 ;  /* 0x000000ffff807224 */ /* 0x000fe400078e002d */
[----:B------:R-:W-:Y:S02]  /*34420*/  IMAD.MOV.U32 R126, RZ, RZ, R127 ;  /* 0x000000ffff7e7224 */ /* 0x000fe400078e007f */
[----:B------:R-:W-:-:S07]  /*34430*/  IMAD.MOV.U32 R45, RZ, RZ, R42 ;  /* 0x000000ffff2d7224 */ /* 0x000fce00078e002a */
.L_x_2822:
[----:B------:R-:W-:Y:S05]  /*34440*/  BSYNC.RECONVERGENT B0 ;  /* 0x0000000000007941 */ /* 0x000fea0003800200 */
.L_x_2820:
        /* <DEDUP_REMOVED lines=9> */
.L_x_2824:
[----:B------:R-:W-:Y:S01]  /*344e0*/  MOV R42, R125 ;  /* 0x0000007d002a7202 */ /* 0x000fe20000000f00 */
[----:B------:R-:W-:Y:S02]  /*344f0*/  IMAD.MOV.U32 R127, RZ, RZ, R44 ;  /* 0x000000ffff7f7224 */ /* 0x000fe400078e002c */
[----:B------:R-:W-:Y:S02]  /*34500*/  IMAD.MOV.U32 R125, RZ, RZ, R126 ;  /* 0x000000ffff7d7224 */ /* 0x000fe400078e007e */
[----:B------:R-:W-:-:S07]  /*34510*/  IMAD.MOV.U32 R44, RZ, RZ, R45 ;  /* 0x000000ffff2c7224 */ /* 0x000fce00078e002d */
.L_x_2825:
[----:B------:R-:W-:Y:S05]  /*34520*/  BSYNC.RECONVERGENT B0 ;  /* 0x0000000000007941 */ /* 0x000fea0003800200 */
.L_x_2823:
        /* <DEDUP_REMOVED lines=9> */
.L_x_2827:
[----:B------:R-:W-:Y:S01]  /*345c0*/  MOV R45, R124 ;  /* 0x0000007c002d7202 */ /* 0x000fe20000000f00 */
[----:B------:R-:W-:Y:S02]  /*345d0*/  IMAD.MOV.U32 R126, RZ, RZ, R47 ;  /* 0x000000ffff7e7224 */ /* 0x000fe400078e002f */
[----:B------:R-:W-:Y:S02]  /*345e0*/  IMAD.MOV.U32 R124, RZ, RZ, R125 ;  /* 0x000000ffff7c7224 */ /* 0x000fe400078e007d */
[----:B------:R-:W-:-:S07]  /*345f0*/  IMAD.MOV.U32 R47, RZ, RZ, R44 ;  /* 0x000000ffff2f7224 */ /* 0x000fce00078e002c */
.L_x_2828:
[----:B------:R-:W-:Y:S05]  /*34600*/  BSYNC.RECONVERGENT B0 ;  /* 0x0000000000007941 */ /* 0x000fea0003800200 */
.L_x_2826:
        /* <DEDUP_REMOVED lines=9> */
.L_x_2830:
[----:B------:R-:W-:Y:S01]  /*346a0*/  MOV R44, R123 ;  /* 0x0000007b002c7202 */ /* 0x000fe20000000f00 */
[----:B------:R-:W-:Y:S02]  /*346b0*/  IMAD.MOV.U32 R125, RZ, RZ, R46 ;  /* 0x000000ffff7d7224 */ /* 0x000fe400078e002e */
[----:B------:R-:W-:Y:S02]  /*346c0*/  IMAD.MOV.U32 R123, RZ, RZ, R124 ;  /* 0x000000ffff7b7224 */ /* 0x000fe400078e007c */
[----:B------:R-:W-:-:S07]  /*346d0*/  IMAD.MOV.U32 R46, RZ, RZ, R47 ;  /* 0x000000ffff2e7224 */ /* 0x000fce00078e002f */
.L_x_2831:
[----:B------:R-:W-:Y:S05]  /*346e0*/  BSYNC.RECONVERGENT B0 ;  /* 0x0000000000007941 */ /* 0x000fea0003800200 */
.L_x_2829:
        /* <DEDUP_REMOVED lines=9> */
.L_x_2833:
[----:B------:R-:W-:Y:S01]  /*34780*/  MOV R47, R122 ;  /* 0x0000007a002f7202 */ /* 0x000fe20000000f00 */
[----:B------:R-:W-:Y:S02]  /*34790*/  IMAD.MOV.U32 R124, RZ, RZ, R49 ;  /* 0x000000ffff7c7224 */ /* 0x000fe400078e0031 */
[----:B------:R-:W-:Y:S02]  /*347a0*/  IMAD.MOV.U32 R122, RZ, RZ, R123 ;  /* 0x000000ffff7a7224 */ /* 0x000fe400078e007b */
[----:B------:R-:W-:-:S07]  /*347b0*/  IMAD.MOV.U32 R49, RZ, RZ, R46 ;  /* 0x000000ffff317224 */ /* 0x000fce00078e002e */
.L_x_2834:
[----:B------:R-:W-:Y:S05]  /*347c0*/  BSYNC.RECONVERGENT B0 ;  /* 0x0000000000007941 */ /* 0x000fea0003800200 */
.L_x_2832:
        /* <DEDUP_REMOVED lines=9> */
.L_x_2836:
[----:B------:R-:W-:Y:S01]  /*34860*/  MOV R46, R121 ;  /* 0x00000079002e7202 */ /* 0x000fe20000000f00 */
[----:B------:R-:W-:Y:S02]  /*34870*/  IMAD.MOV.U32 R123, RZ, RZ, R48 ;  /* 0x000000ffff7b7224 */ /* 0x000fe400078e0030 */
[----:B------:R-:W-:Y:S02]  /*34880*/  IMAD.MOV.U32 R121, RZ, RZ, R122 ;  /* 0x000000ffff797224 */ /* 0x000fe400078e007a */
[----:B------:R-:W-:-:S07]  /*34890*/  IMAD.MOV.U32 R48, RZ, RZ, R49 ;  /* 0x000000ffff307224 */ /* 0x000fce00078e0031 */
.L_x_2837:
[----:B------:R-:W-:Y:S05]  /*348a0*/  BSYNC.RECONVERGENT B0 ;  /* 0x0000000000007941 */ /* 0x000fea0003800200 */
.L_x_2835:
        /* <DEDUP_REMOVED lines=9> */
.L_x_2839:
[----:B------:R-:W-:Y:S01]  /*34940*/  MOV R49, R120 ;  /* 0x0000007800317202 */ /* 0x000fe20000000f00 */
[----:B------:R-:W-:Y:S02]  /*34950*/  IMAD.MOV.U32 R122, RZ, RZ, R51 ;  /* 0x000000ffff7a7224 */ /* 0x000fe400078e0033 */
[----:B------:R-:W-:Y:S02]  /*34960*/  IMAD.MOV.U32 R120, RZ, RZ, R121 ;  /* 0x000000ffff787224 */ /* 0x000fe400078e0079 */
[----:B------:R-:W-:-:S07]  /*34970*/  IMAD.MOV.U32 R51, RZ, RZ, R48 ;  /* 0x000000ffff337224 */ /* 0x000fce00078e0030 */
.L_x_2840:
[----:B------:R-:W-:Y:S05]  /*34980*/  BSYNC.RECONVERGENT B0 ;  /* 0x0000000000007941 */ /* 0x000fea0003800200 */
.L_x_2838:
        /* <DEDUP_REMOVED lines=9> */
.L_x_2842:
[----:B------:R-:W-:Y:S01]  /*34a20*/  MOV R48, R119 ;  /* 0x0000007700307202 */ /* 0x000fe20000000f00 */
[----:B------:R-:W-:Y:S02]  /*34a30*/  IMAD.MOV.U32 R121, RZ, RZ, R50 ;  /* 0x000000ffff797224 */ /* 0x000fe400078e0032 */
[----:B------:R-:W-:Y:S02]  /*34a40*/  IMAD.MOV.U32 R119, RZ, RZ, R120 ;  /* 0x000000ffff777224 */ /* 0x000fe400078e0078 */
[----:B------:R-:W-:-:S07]  /*34a50*/  IMAD.MOV.U32 R50, RZ, RZ, R51 ;  /* 0x000000ffff327224 */ /* 0x000fce00078e0033 */
.L_x_2843:
[----:B------:R-:W-:Y:S05]  /*34a60*/  BSYNC.RECONVERGENT B0 ;  /* 0x0000000000007941 */ /* 0x000fea0003800200 */
.L_x_2841:
        /* <DEDUP_REMOVED lines=9> */
.L_x_2845:
[----:B------:R-:W-:Y:S01]  /*34b00*/  MOV R51, R118 ;  /* 0x0000007600337202 */ /* 0x000fe20000000f00 */
[----:B------:R-:W-:Y:S02]  /*34b10*/  IMAD.MOV.U32 R120, RZ, RZ, R53 ;  /* 0x000000ffff787224 */ /* 0x000fe400078e0035 */
[----:B------:R-:W-:Y:S02]  /*34b20*/  IMAD.MOV.U32 R118, RZ, RZ, R119 ;  /* 0x000000ffff767224 */ /* 0x000fe400078e0077 */
[----:B------:R-:W-:-:S07]  /*34b30*/  IMAD.MOV.U32 R53, RZ, RZ, R50 ;  /* 0x000000ffff357224 */ /* 0x000fce00078e0032 */
.L_x_2846:
[----:B------:R-:W-:Y:S05]  /*34b40*/  BSYNC.RECONVERGENT B0 ;  /* 0x0000000000007941 */ /* 0x000fea0003800200 */
.L_x_2844:
        /* <DEDUP_REMOVED lines=9> */
.L_x_2848:
[----:B------:R-:W-:Y:S01]  /*34be0*/  MOV R50, R37 ;  /* 0x0000002500327202 */ /* 0x000fe20000000f00 */
[----:B------:R-:W-:Y:S02]  /*34bf0*/  IMAD.MOV.U32 R119, RZ, RZ, R98 ;  /* 0x000000ffff777224 */ /* 0x000fe400078e0062 */
[----:B------:R-:W-:Y:S02]  /*34c00*/  IMAD.MOV.U32 R37, RZ, RZ, R118 ;  /* 0x000000ffff257224 */ /* 0x000fe400078e0076 */
[----:B------:R-:W-:-:S07]  /*34c10*/  IMAD.MOV.U32 R98, RZ, RZ, R53 ;  /* 0x000000ffff627224 */ /* 0x000fce00078e0035 */
.L_x_2849:
[----:B------:R-:W-:Y:S05]  /*34c20*/  BSYNC.RECONVERGENT B0 ;  /* 0x0000000000007941 */ /* 0x000fea0003800200 */
.L_x_2847:
        /* <DEDUP_REMOVED lines=18> */
.L_x_2851:
[----:B------:R-:W-:Y:S02]  /*34d50*/  IMAD.MOV.U32 R118, RZ, RZ, R55 ;  /* 0x000000ffff767224 */ /* 0x000fe400078e0037 */
[----:B------:R-:W-:Y:S02]  /*34d60*/  IMAD.MOV.U32 R53, RZ, RZ, R116 ;  /* 0x000000ffff357224 */ /* 0x000fe400078e0074 */
[----:B------:R-:W-:Y:S02]  /*34d70*/  IMAD.MOV.U32 R55, RZ, RZ, R52 ;  /* 0x000000ffff377224 */ /* 0x000fe400078e0034 */
[----:B------:R-:W-:-:S07]  /*34d80*/  IMAD.MOV.U32 R116, RZ, RZ, R117 ;  /* 0x000000ffff747224 */ /* 0x000fce00078e0075 */
.L_x_2852:
[----:B------:R-:W-:Y:S05]  /*34d90*/  BSYNC.RECONVERGENT B0 ;  /* 0x0000000000007941 */ /* 0x000fea0003800200 */
.L_x_2850:
        /* <DEDUP_REMOVED lines=9> */
.L_x_2854:
[----:B------:R-:W-:Y:S02]  /*34e30*/  IMAD.MOV.U32 R117, RZ, RZ, R54 ;  /* 0x000000ffff757224 */ /* 0x000fe400078e0036 */
[----:B------:R-:W-:Y:S02]  /*34e40*/  IMAD.MOV.U32 R52, RZ, RZ, R115 ;  /* 0x000000ffff347224 */ /* 0x000fe400078e0073 */
[----:B------:R-:W-:Y:S02]  /*34e50*/  IMAD.MOV.U32 R54, RZ, RZ, R55 ;  /* 0x000000ffff367224 */ /* 0x000fe400078e0037 */
[----:B------:R-:W-:-:S07]  /*34e60*/  IMAD.MOV.U32 R115, RZ, RZ, R116 ;  /* 0x000000ffff737224 */ /* 0x000fce00078e0074 */
.L_x_2855:
[----:B------:R-:W-:Y:S05]  /*34e70*/  BSYNC.RECONVERGENT B0 ;  /* 0x0000000000007941 */ /* 0x000fea0003800200 */
.L_x_2853:
        /* <DEDUP_REMOVED lines=9> */
.L_x_2857:
[----:B------:R-:W-:Y:S02]  /*34f10*/  IMAD.MOV.U32 R116, RZ, RZ, R57 ;  /* 0x000000ffff747224 */ /* 0x000fe400078e0039 */
[----:B------:R-:W-:Y:S02]  /*34f20*/  IMAD.MOV.U32 R55, RZ, RZ, R114 ;  /* 0x000000ffff377224 */ /* 0x000fe400078e0072 */
[----:B------:R-:W-:Y:S02]  /*34f30*/  IMAD.MOV.U32 R57, RZ, RZ, R54 ;  /* 0x000000ffff397224 */ /* 0x000fe400078e0036 */
[----:B------:R-:W-:-:S07]  /*34f40*/  IMAD.MOV.U32 R114, RZ, RZ, R115 ;  /* 0x000000ffff727224 */ /* 0x000fce00078e0073 */
.L_x_2858:
[----:B------:R-:W-:Y:S05]  /*34f50*/  BSYNC.RECONVERGENT B0 ;  /* 0x0000000000007941 */ /* 0x000fea0003800200 */
.L_x_2856:
        /* <DEDUP_REMOVED lines=9> */
.L_x_2860:
[----:B------:R-:W-:Y:S02]  /*34ff0*/  IMAD.MOV.U32 R115, RZ, RZ, R56 ;  /* 0x000000ffff737224 */ /* 0x000fe400078e0038 */
[----:B------:R-:W-:Y:S02]  /*35000*/  IMAD.MOV.U32 R54, RZ, RZ, R113 ;  /* 0x000000ffff367224 */ /* 0x000fe400078e0071 */
[----:B------:R-:W-:Y:S02]  /*35010*/  IMAD.MOV.U32 R56, RZ, RZ, R57 ;  /* 0x000000ffff387224 */ /* 0x000fe400078e0039 */
[----:B------:R-:W-:-:S07]  /*35020*/  IMAD.MOV.U32 R113, RZ, RZ, R114 ;  /* 0x000000ffff717224 */ /* 0x000fce00078e0072 */
.L_x_2861:
[----:B------:R-:W-:Y:S05]  /*35030*/  BSYNC.RECONVERGENT B0 ;  /* 0x0000000000007941 */ /* 0x000fea0003800200 */
.L_x_2859:
        /* <DEDUP_REMOVED lines=9> */
.L_x_2863:
[----:B------:R-:W-:Y:S02]  /*350d0*/  IMAD.MOV.U32 R114, RZ, RZ, R59 ;  /* 0x000000ffff727224 */ /* 0x000fe400078e003b */
[----:B------:R-:W-:Y:S02]  /*350e0*/  IMAD.MOV.U32 R57, RZ, RZ, R112 ;  /* 0x000000ffff397224 */ /* 0x000fe400078e0070 */
[----:B------:R-:W-:Y:S02]  /*350f0*/  IMAD.MOV.U32 R59, RZ, RZ, R56 ;  /* 0x000000ffff3b7224 */ /* 0x000fe400078e0038 */
[----:B------:R-:W-:-:S07]  /*35100*/  IMAD.MOV.U32 R112, RZ, RZ, R113 ;  /* 0x000000ffff707224 */ /* 0x000fce00078e0071 */
.L_x_2864:
[----:B------:R-:W-:Y:S05]  /*35110*/  BSYNC.RECONVERGENT B0 ;  /* 0x0000000000007941 */ /* 0x000fea0003800200 */
.L_x_2862:
        /* <DEDUP_REMOVED lines=9> */
.L_x_2866:
[----:B------:R-:W-:Y:S02]  /*351b0*/  IMAD.MOV.U32 R113, RZ, RZ, R58 ;  /* 0x000000ffff717224 */ /* 0x000fe400078e003a */
[----:B------:R-:W-:Y:S02]  /*351c0*/  IMAD.MOV.U32 R56, RZ, RZ, R111 ;  /* 0x000000ffff387224 */ /* 0x000fe400078e006f */
[----:B------:R-:W-:Y:S02]  /*351d0*/  IMAD.MOV.U32 R58, RZ, RZ, R59 ;  /* 0x000000ffff3a7224 */ /* 0x000fe400078e003b */
[----:B------:R-:W-:-:S07]  /*351e0*/  IMAD.MOV.U32 R111, RZ, RZ, R112 ;  /* 0x000000ffff6f7224 */ /* 0x000fce00078e0070 */
.L_x_2867:
[----:B------:R-:W-:Y:S05]  /*351f0*/  BSYNC.RECONVERGENT B0 ;  /* 0x0000000000007941 */ /* 0x000fea0003800200 */
.L_x_2865:
        /* <DEDUP_REMOVED lines=9> */
.L_x_2869:
[----:B------:R-:W-:Y:S02]  /*35290*/  IMAD.MOV.U32 R112, RZ, RZ, R61 ;  /* 0x000000ffff707224 */ /* 0x000fe400078e003d */
[----:B------:R-:W-:Y:S02]  /*352a0*/  IMAD.MOV.U32 R59, RZ, RZ, R110 ;  /* 0x000000ffff3b7224 */ /* 0x000fe400078e006e */
[----:B------:R-:W-:Y:S02]  /*352b0*/  IMAD.MOV.U32 R61, RZ, RZ, R58 ;  /* 0x000000ffff3d7224 */ /* 0x000fe400078e003a */
[----:B------:R-:W-:-:S07]  /*352c0*/  IMAD.MOV.U32 R110, RZ, RZ, R111 ;  /* 0x000000ffff6e7224 */ /* 0x000fce00078e006f */
.L_x_2870:
[----:B------:R-:W-:Y:S05]  /*352d0*/  BSYNC.RECONVERGENT B0 ;  /* 0x0000000000007941 */ /* 0x000fea0003800200 */
.L_x_2868:
        /* <DEDUP_REMOVED lines=9> */
.L_x_2872:
[----:B------:R-:W-:Y:S02]  /*35370*/  IMAD.MOV.U32 R111, RZ, RZ, R60 ;  /* 0x000000ffff6f7224 */ /* 0x000fe400078e003c */
[----:B------:R-:W-:Y:S02]  /*35380*/  IMAD.MOV.U32 R58, RZ, RZ, R109 ;  /* 0x000000ffff3a7224 */ /* 0x000fe400078e006d */
[----:B------:R-:W-:Y:S02]  /*35390*/  IMAD.MOV.U32 R60, RZ, RZ, R61 ;  /* 0x000000ffff3c7224 */ /* 0x000fe400078e003d */
[----:B------:R-:W-:-:S07]  /*353a0*/  IMAD.MOV.U32 R109, RZ, RZ, R110 ;  /* 0x000000ffff6d7224 */ /* 0x000fce00078e006e */
.L_x_2873:
[----:B------:R-:W-:Y:S05]  /*353b0*/  BSYNC.RECONVERGENT B0 ;  /* 0x0000000000007941 */ /* 0x000fea0003800200 */
.L_x_2871:
        /* <DEDUP_REMOVED lines=9> */
.L_x_2875:
[----:B------:R-:W-:Y:S02]  /*35450*/  IMAD.MOV.U32 R110, RZ, RZ, R63 ;  /* 0x000000ffff6e7224 */ /* 0x000fe400078e003f */
[----:B------:R-:W-:Y:S02]  /*35460*/  IMAD.MOV.U32 R61, RZ, RZ, R108 ;  /* 0x000000ffff3d7224 */ /* 0x000fe400078e006c */
[----:B------:R-:W-:Y:S02]  /*35470*/  IMAD.MOV.U32 R63, RZ, RZ, R60 ;  /* 0x000000ffff3f7224 */ /* 0x000fe400078e003c */
[----:B------:R-:W-:-:S07]  /*35480*/  IMAD.MOV.U32 R108, RZ, RZ, R109 ;  /* 0x000000ffff6c7224 */ /* 0x000fce00078e006d */
.L_x_2876:
[----:B------:R-:W-:Y:S05]  /*35490*/  BSYNC.RECONVERGENT B0 ;  /* 0x0000000000007941 */ /* 0x000fea0003800200 */
.L_x_2874:
        /* <DEDUP_REMOVED lines=9> */
.L_x_2878:
[----:B------:R-:W-:Y:S02]  /*35530*/  IMAD.MOV.U32 R109, RZ, RZ, R62 ;  /* 0x000000ffff6d7224 */ /* 0x000fe400078e003e */
[----:B------:R-:W-:Y:S02]  /*35540*/  IMAD.MOV.U32 R60, RZ, RZ, R107 ;  /* 0x000000ffff3c7224 */ /* 0x000fe400078e006b */
[----:B------:R-:W-:Y:S02]  /*35550*/  IMAD.MOV.U32 R62, RZ, RZ, R63 ;  /* 0x000000ffff3e7224 */ /* 0x000fe400078e003f */
[----:B------:R-:W-:-:S07]  /*35560*/  IMAD.MOV.U32 R107, RZ, RZ, R108 ;  /* 0x000000ffff6b7224 */ /* 0x000fce00078e006c */
.L_x_2879:
[----:B------:R-:W-:Y:S05]  /*35570*/  BSYNC.RECONVERGENT B0 ;  /* 0x0000000000007941 */ /* 0x000fea0003800200 */
.L_x_2877:
        /* <DEDUP_REMOVED lines=9> */
.L_x_2881:
[----:B------:R-:W-:Y:S02]  /*35610*/  IMAD.MOV.U32 R108, RZ, RZ, R65 ;  /* 0x000000ffff6c7224 */ /* 0x000fe400078e0041 */
[----:B------:R-:W-:Y:S02]  /*35620*/  IMAD.MOV.U32 R63, RZ, RZ, R106 ;  /* 0x000000ffff3f7224 */ /* 0x000fe400078e006a */
[----:B------:R-:W-:Y:S02]  /*35630*/  IMAD.MOV.U32 R65, RZ, RZ, R62 ;  /* 0x000000ffff417224 */ /* 0x000fe400078e003e */
[----:B------:R-:W-:-:S07]  /*35640*/  IMAD.MOV.U32 R106, RZ, RZ, R107 ;  /* 0x000000ffff6a7224 */ /* 0x000fce00078e006b */
.L_x_2882:
[----:B------:R-:W-:Y:S05]  /*35650*/  BSYNC.RECONVERGENT B0 ;  /* 0x0000000000007941 */ /* 0x000fea0003800200 */
.L_x_2880:
        /* <DEDUP_REMOVED lines=9> */
.L_x_2884:
[----:B------:R-:W-:Y:S02]  /*356f0*/  IMAD.MOV.U32 R107, RZ, RZ, R64 ;  /* 0x000000ffff6b7224 */ /* 0x000fe400078e0040 */
[----:B------:R-:W-:Y:S02]  /*35700*/  IMAD.MOV.U32 R62, RZ, RZ, R105 ;  /* 0x000000ffff3e7224 */ /* 0x000fe400078e0069 */
[----:B------:R-:W-:Y:S02]  /*35710*/  IMAD.MOV.U32 R64, RZ, RZ, R65 ;  /* 0x000000ffff407224 */ /* 0x000fe400078e0041 */
[----:B------:R-:W-:-:S07]  /*35720*/  IMAD.MOV.U32 R105, RZ, RZ, R106 ;  /* 0x000000ffff697224 */ /* 0x000fce00078e006a */
.L_x_2885:
[----:B------:R-:W-:Y:S05]  /*35730*/  BSYNC.RECONVERGENT B0 ;  /* 0x0000000000007941 */ /* 0x000fea0003800200 */
.L_x_2883:
        /* <DEDUP_REMOVED lines=9> */
.L_x_2887:
[----:B------:R-:W-:Y:S02]  /*357d0*/  IMAD.MOV.U32 R106, RZ, RZ, R67 ;  /* 0x000000ffff6a7224 */ /* 0x000fe400078e0043 */
[----:B------:R-:W-:Y:S02]  /*357e0*/  IMAD.MOV.U32 R65, RZ, RZ, R104 ;  /* 0x000000ffff417224 */ /* 0x000fe400078e0068 */
[----:B------:R-:W-:Y:S02]  /*357f0*/  IMAD.MOV.U32 R67, RZ, RZ, R64 ;  /* 0x000000ffff437224 */ /* 0x000fe400078e0040 */
[----:B------:R-:W-:-:S07]  /*35800*/  IMAD.MOV.U32 R104, RZ, RZ, R105 ;  /* 0x000000ffff687224 */ /* 0x000fce00078e0069 */
.L_x_2888:
[----:B------:R-:W-:Y:S05]  /*35810*/  BSYNC.RECONVERGENT B0 ;  /* 0x0000000000007941 */ /* 0x000fea0003800200 */
.L_x_2886:
        /* <DEDUP_REMOVED lines=9> */
.L_x_2890:
[----:B------:R-:W-:Y:S02]  /*358b0*/  IMAD.MOV.U32 R105, RZ, RZ, R66 ;  /* 0x000000ffff697224 */ /* 0x000fe400078e0042 */
[----:B------:R-:W-:Y:S02]  /*358c0*/  IMAD.MOV.U32 R64, RZ, RZ, R103 ;  /* 0x000000ffff407224 */ /* 0x000fe400078e0067 */
[----:B------:R-:W-:Y:S02]  /*358d0*/  IMAD.MOV.U32 R66, RZ, RZ, R67 ;  /* 0x000000ffff427224 */ /* 0x000fe400078e0043 */
[----:B------:R-:W-:-:S07]  /*358e0*/  IMAD.MOV.U32 R103, RZ, RZ, R104 ;  /* 0x000000ffff677224 */ /* 0x000fce00078e0068 */
.L_x_2891:
[----:B------:R-:W-:Y:S05]  /*358f0*/  BSYNC.RECONVERGENT B0 ;  /* 0x0000000000007941 */ /* 0x000fea0003800200 */
.L_x_2889:
        /* <DEDUP_REMOVED lines=9> */
.L_x_2893:
[----:B------:R-:W-:Y:S02]  /*35990*/  IMAD.MOV.U32 R104, RZ, RZ, R69 ;  /* 0x000000ffff687224 */ /* 0x000fe400078e0045 */
[----:B------:R-:W-:Y:S02]  /*359a0*/  IMAD.MOV.U32 R67, RZ, RZ, R102 ;  /* 0x000000ffff437224 */ /* 0x000fe400078e0066 */
[----:B------:R-:W-:Y:S02]  /*359b0*/  IMAD.MOV.U32 R69, RZ, RZ, R66 ;  /* 0x000000ffff457224 */ /* 0x000fe400078e0042 */
[----:B------:R-:W-:-:S07]  /*359c0*/  IMAD.MOV.U32 R102, RZ, RZ, R103 ;  /* 0x000000ffff667224 */ /* 0x000fce00078e0067 */
.L_x_2894:
[----:B------:R-:W-:Y:S05]  /*359d0*/  BSYNC.RECONVERGENT B0 ;  /* 0x0000000000007941 */ /* 0x000fea0003800200 */
.L_x_2892:
        /* <DEDUP_REMOVED lines=9> */
.L_x_2896:
[----:B------:R-:W-:Y:S02]  /*35a70*/  IMAD.MOV.U32 R103, RZ, RZ, R68 ;  /* 0x000000ffff677224 */ /* 0x000fe400078e0044 */
[----:B------:R-:W-:Y:S02]  /*35a80*/  IMAD.MOV.U32 R66, RZ, RZ, R101 ;  /* 0x000000ffff427224 */ /* 0x000fe400078e0065 */
[----:B------:R-:W-:Y:S02]  /*35a90*/  IMAD.MOV.U32 R68, RZ, RZ, R69 ;  /* 0x000000ffff447224 */ /* 0x000fe400078e0045 */
[----:B------:R-:W-:-:S07]  /*35aa0*/  IMAD.MOV.U32 R101, RZ, RZ, R102 ;  /* 0x000000ffff657224 */ /* 0x000fce00078e0066 */
.L_x_2897:
[----:B------:R-:W-:Y:S05]  /*35ab0*/  BSYNC.RECONVERGENT B0 ;  /* 0x0000000000007941 */ /* 0x000fea0003800200 */
.L_x_2895:
        /* <DEDUP_REMOVED lines=9> */
.L_x_2899:
[----:B------:R-:W-:Y:S02]  /*35b50*/  IMAD.MOV.U32 R102, RZ, RZ, R71 ;  /* 0x000000ffff667224 */ /* 0x000fe400078e0047 */
[----:B------:R-:W-:Y:S02]  /*35b60*/  IMAD.MOV.U32 R69, RZ, RZ, R100 ;  /* 0x000000ffff457224 */ /* 0x000fe400078e0064 */
[----:B------:R-:W-:Y:S02]  /*35b70*/  IMAD.MOV.U32 R71, RZ, RZ, R68 ;  /* 0x000000ffff477224 */ /* 0x000fe400078e0044 */
[----:B------:R-:W-:-:S07]  /*35b80*/  IMAD.MOV.U32 R100, RZ, RZ, R101 ;  /* 0x000000ffff647224 */ /* 0x000fce00078e0065 */
.L_x_2900:
[----:B------:R-:W-:Y:S05]  /*35b90*/  BSYNC.RECONVERGENT B0 ;  /* 0x0000000000007941 */ /* 0x000fea0003800200 */
.L_x_2898:
        /* <DEDUP_REMOVED lines=9> */
.L_x_2902:
[----:B------:R-:W-:Y:S02]  /*35c30*/  IMAD.MOV.U32 R101, RZ, RZ, R70 ;  /* 0x000000ffff657224 */ /* 0x000fe400078e0046 */
[----:B------:R-:W-:Y:S02]  /*35c40*/  IMAD.MOV.U32 R68, RZ, RZ, R99 ;  /* 0x000000ffff447224 */ /* 0x000fe400078e0063 */
[----:B------:R-:W-:Y:S02]  /*35c50*/  IMAD.MOV.U32 R70, RZ, RZ, R71 ;  /* 0x000000ffff467224 */ /* 0x000fe400078e0047 */
[----:B------:R-:W-:-:S07]  /*35c60*/  IMAD.MOV.U32 R99, RZ, RZ, R100 ;  /* 0x000000ffff637224 */ /* 0x000fce00078e0064 */
.L_x_2903:
[----:B------:R-:W-:Y:S05]  /*35c70*/  BSYNC.RECONVERGENT B0 ;  /* 0x0000000000007941 */ /* 0x000fea0003800200 */
.L_x_2901:
        /* <DEDUP_REMOVED lines=9> */
.L_x_2905:
[----:B------:R-:W-:Y:S02]  /*35d10*/  IMAD.MOV.U32 R100, RZ, RZ, R73 ;  /* 0x000000ffff647224 */ /* 0x000fe400078e0049 */
[----:B------:R-:W-:Y:S02]  /*35d20*/  IMAD.MOV.U32 R71, RZ, RZ, R96 ;  /* 0x000000ffff477224 */ /* 0x000fe400078e0060 */
[----:B------:R-:W-:Y:S02]  /*35d30*/  IMAD.MOV.U32 R73, RZ, RZ, R70 ;  /* 0x000000ffff497224 */ /* 0x000fe400078e0046 */
[----:B------:R-:W-:-:S07]  /*35d40*/  IMAD.MOV.U32 R96, RZ, RZ, R99 ;  /* 0x000000ffff607224 */ /* 0x000fce00078e0063 */
.L_x_2906:
[----:B------:R-:W-:Y:S05]  /*35d50*/  BSYNC.RECONVERGENT B0 ;  /* 0x0000000000007941 */ /* 0x000fea0003800200 */
.L_x_2904:
        /* <DEDUP_REMOVED lines=9> */
.L_x_2908:
[----:B------:R-:W-:Y:S02]  /*35df0*/  IMAD.MOV.U32 R99, RZ, RZ, R72 ;  /* 0x000000ffff637224 */ /* 0x000fe400078e0048 */
[----:B------:R-:W-:Y:S02]  /*35e00*/  IMAD.MOV.U32 R70, RZ, RZ, R97 ;  /* 0x000000ffff467224 */ /* 0x000fe400078e0061 */
[----:B------:R-:W-:Y:S02]  /*35e10*/  IMAD.MOV.U32 R72, RZ, RZ, R73 ;  /* 0x000000ffff487224 */ /* 0x000fe400078e0049 */
[----:B------:R-:W-:-:S07]  /*35e20*/  IMAD.MOV.U32 R97, RZ, RZ, R96 ;  /* 0x000000ffff617224 */ /* 0x000fce00078e0060 */
.L_x_2909:
[----:B------:R-:W-:Y:S05]  /*35e30*/  BSYNC.RECONVERGENT B0 ;  /* 0x0000000000007941 */ /* 0x000fea0003800200 */
.L_x_2907:
        /* <DEDUP_REMOVED lines=9> */
.L_x_2911:
[----:B------:R-:W-:Y:S02]  /*35ed0*/  IMAD.MOV.U32 R96, RZ, RZ, R75 ;  /* 0x000000ffff607224 */ /* 0x000fe400078e004b */
[----:B------:R-:W-:Y:S02]  /*35ee0*/  IMAD.MOV.U32 R73, RZ, RZ, R94 ;  /* 0x000000ffff497224 */ /* 0x000fe400078e005e */
[----:B------:R-:W-:Y:S02]  /*35ef0*/  IMAD.MOV.U32 R75, RZ, RZ, R72 ;  /* 0x000000ffff4b7224 */ /* 0x000fe400078e0048 */
[----:B------:R-:W-:-:S07]  /*35f00*/  IMAD.MOV.U32 R94, RZ, RZ, R97 ;  /* 0x000000ffff5e7224 */ /* 0x000fce00078e0061 */
.L_x_2912:
[----:B------:R-:W-:Y:S05]  /*35f10*/  BSYNC.RECONVERGENT B0 ;  /* 0x0000000000007941 */ /* 0x000fea0003800200 */
.L_x_2910:
        /* <DEDUP_REMOVED lines=9> */
.L_x_2914:
[----:B------:R-:W-:Y:S02]  /*35fb0*/  IMAD.MOV.U32 R97, RZ, RZ, R74 ;  /* 0x000000ffff617224 */ /* 0x000fe400078e004a */
[----:B------:R-:W-:Y:S02]  /*35fc0*/  IMAD.MOV.U32 R72, RZ, RZ, R95 ;  /* 0x000000ffff487224 */ /* 0x000fe400078e005f */
[----:B------:R-:W-:Y:S02]  /*35fd0*/  IMAD.MOV.U32 R74, RZ, RZ, R75 ;  /* 0x000000ffff4a7224 */ /* 0x000fe400078e004b */
[----:B------:R-:W-:-:S07]  /*35fe0*/  IMAD.MOV.U32 R95, RZ, RZ, R94 ;  /* 0x000000ffff5f7224 */ /* 0x000fce00078e005e */
.L_x_2915:
[----:B------:R-:W-:Y:S05]  /*35ff0*/  BSYNC.RECONVERGENT B0 ;  /* 0x0000000000007941 */ /* 0x000fea0003800200 */
.L_x_2913:
        /* <DEDUP_REMOVED lines=9> */
.L_x_2917:
[----:B------:R-:W-:Y:S02]  /*36090*/  IMAD.MOV.U32 R94, RZ, RZ, R77 ;  /* 0x000000ffff5e7224 */ /* 0x000fe400078e004d */
[----:B------:R-:W-:Y:S02]  /*360a0*/  IMAD.MOV.U32 R75, RZ, RZ, R92 ;  /* 0x000000ffff4b7224 */ /* 0x000fe400078e005c */
[----:B------:R-:W-:Y:S02]  /*360b0*/  IMAD.MOV.U32 R77, RZ, RZ, R74 ;  /* 0x000000ffff4d7224 */ /* 0x000fe400078e004a */
[----:B------:R-:W-:-:S07]  /*360c0*/  IMAD.MOV.U32 R92, RZ, RZ, R95 ;  /* 0x000000ffff5c7224 */ /* 0x000fce00078e005f */
.L_x_2918:
[----:B------:R-:W-:Y:S05]  /*360d0*/  BSYNC.RECONVERGENT B0 ;  /* 0x0000000000007941 */ /* 0x000fea0003800200 */
.L_x_2916:
        /* <DEDUP_REMOVED lines=9> */
.L_x_2920:
[----:B------:R-:W-:Y:S02]  /*36170*/  IMAD.MOV.U32 R95, RZ, RZ, R76 ;  /* 0x000000ffff5f7224 */ /* 0x000fe400078e004c */
[----:B------:R-:W-:Y:S02]  /*36180*/  IMAD.MOV.U32 R74, RZ, RZ, R93 ;  /* 0x000000ffff4a7224 */ /* 0x000fe400078e005d */
[----:B------:R-:W-:Y:S02]  /*36190*/  IMAD.MOV.U32 R76, RZ, RZ, R77 ;  /* 0x000000ffff4c7224 */ /* 0x000fe400078e004d */
[----:B------:R-:W-:-:S07]  /*361a0*/  IMAD.MOV.U32 R93, RZ, RZ, R92 ;  /* 0x000000ffff5d7224 */ /* 0x000fce00078e005c */
.L_x_2921:
[----:B------:R-:W-:Y:S05]  /*361b0*/  BSYNC.RECONVERGENT B0 ;  /* 0x0000000000007941 */ /* 0x000fea0003800200 */
.L_x_2919:
        /* <DEDUP_REMOVED lines=9> */
.L_x_2923:
[----:B------:R-:W-:Y:S02]  /*36250*/  IMAD.MOV.U32 R92, RZ, RZ, R79 ;  /* 0x000000ffff5c7224 */ /* 0x000fe400078e004f */
[----:B------:R-:W-:Y:S02]  /*36260*/  IMAD.MOV.U32 R77, RZ, RZ, R90 ;  /* 0x000000ffff4d7224 */ /* 0x000fe400078e005a */
[----:B------:R-:W-:Y:S02]  /*36270*/  IMAD.MOV.U32 R79, RZ, RZ, R76 ;  /* 0x000000ffff4f7224 */ /* 0x000fe400078e004c */
[----:B------:R-:W-:-:S07]  /*36280*/  IMAD.MOV.U32 R90, RZ, RZ, R93 ;  /* 0x000000ffff5a7224 */ /* 0x000fce00078e005d */
.L_x_2924:
[----:B------:R-:W-:Y:S05]  /*36290*/  BSYNC.RECONVERGENT B0 ;  /* 0x0000000000007941 */ /* 0x000fea0003800200 */
.L_x_2922:
        /* <DEDUP_REMOVED lines=9> */
.L_x_2926:
[----:B------:R-:W-:Y:S02]  /*36330*/  IMAD.MOV.U32 R93, RZ, RZ, R78 ;  /* 0x000000ffff5d7224 */ /* 0x000fe400078e004e */
[----:B------:R-:W-:Y:S02]  /*36340*/  IMAD.MOV.U32 R76, RZ, RZ, R91 ;  /* 0x000000ffff4c7224 */ /* 0x000fe400078e005b */
[----:B------:R-:W-:Y:S02]  /*36350*/  IMAD.MOV.U32 R78, RZ, RZ, R79 ;  /* 0x000000ffff4e7224 */ /* 0x000fe400078e004f */
[----:B------:R-:W-:-:S07]  /*36360*/  IMAD.MOV.U32 R91, RZ, RZ, R90 ;  /* 0x000000ffff5b7224 */ /* 0x000fce00078e005a */
.L_x_2927:
[----:B------:R-:W-:Y:S05]  /*36370*/  BSYNC.RECONVERGENT B0 ;  /* 0x0000000000007941 */ /* 0x000fea0003800200 */
.L_x_2925:
        /* <DEDUP_REMOVED lines=9> */
.L_x_2929:
[----:B------:R-:W-:Y:S02]  /*36410*/  IMAD.MOV.U32 R90, RZ, RZ, R81 ;  /* 0x000000ffff5a7224 */ /* 0x000fe400078e0051 */
[----:B------:R-:W-:Y:S02]  /*36420*/  IMAD.MOV.U32 R79, RZ, RZ, R88 ;  /* 0x000000ffff4f7224 */ /* 0x000fe400078e0058 */
[----:B------:R-:W-:Y:S02]  /*36430*/  IMAD.MOV.U32 R81, RZ, RZ, R78 ;  /* 0x000000ffff517224 */ /* 0x000fe400078e004e */
[----:B------:R-:W-:-:S07]  /*36440*/  IMAD.MOV.U32 R88, RZ, RZ, R91 ;  /* 0x000000ffff587224 */ /* 0x000fce00078e005b */
.L_x_2930:
[----:B------:R-:W-:Y:S05]  /*36450*/  BSYNC.RECONVERGENT B0 ;  /* 0x0000000000007941 */ /* 0x000fea0003800200 */
.L_x_2928:
        /* <DEDUP_REMOVED lines=9> */
.L_x_2932:
[----:B------:R-:W-:Y:S02]  /*364f0*/  IMAD.MOV.U32 R91, RZ, RZ, R80 ;  /* 0x000000ffff5b7224 */ /* 0x000fe400078e0050 */
[----:B------:R-:W-:Y:S02]  /*36500*/  IMAD.MOV.U32 R78, RZ, RZ, R89 ;  /* 0x000000ffff4e7224 */ /* 0x000fe400078e0059 */
[----:B------:R-:W-:Y:S02]  /*36510*/  IMAD.MOV.U32 R80, RZ, RZ, R81 ;  /* 0x000000ffff507224 */ /* 0x000fe400078e0051 */
[----:B------:R-:W-:-:S07]  /*36520*/  IMAD.MOV.U32 R89, RZ, RZ, R88 ;  /* 0x000000ffff597224 */ /* 0x000fce00078e0058 */
.L_x_2933:
[----:B------:R-:W-:Y:S05]  /*36530*/  BSYNC.RECONVERGENT B0 ;  /* 0x0000000000007941 */ /* 0x000fea0003800200 */
.L_x_2931:
        /* <DEDUP_REMOVED lines=9> */
.L_x_2935:
[----:B------:R-:W-:Y:S02]  /*365d0*/  IMAD.MOV.U32 R88, RZ, RZ, R83 ;  /* 0x000000ffff587224 */ /* 0x000fe400078e0053 */
[----:B------:R-:W-:Y:S02]  /*365e0*/  IMAD.MOV.U32 R81, RZ, RZ, R86 ;  /* 0x000000ffff517224 */ /* 0x000fe400078e0056 */
[----:B------:R-:W-:Y:S02]  /*365f0*/  IMAD.MOV.U32 R83, RZ, RZ, R80 ;  /* 0x000000ffff537224 */ /* 0x000fe400078e0050 */
[----:B------:R-:W-:-:S07]  /*36600*/  IMAD.MOV.U32 R86, RZ, RZ, R89 ;  /* 0x000000ffff567224 */ /* 0x000fce00078e0059 */
.L_x_2936:
[----:B------:R-:W-:Y:S05]  /*36610*/  BSYNC.RECONVERGENT B0 ;  /* 0x0000000000007941 */ /* 0x000fea0003800200 */
.L_x_2934:
        /* <DEDUP_REMOVED lines=9> */
.L_x_2938:
[----:B------:R-:W-:Y:S02]  /*366b0*/  IMAD.MOV.U32 R89, RZ, RZ, R82 ;  /* 0x000000ffff597224 */ /* 0x000fe400078e0052 */
[----:B------:R-:W-:Y:S02]  /*366c0*/  IMAD.MOV.U32 R80, RZ, RZ, R87 ;  /* 0x000000ffff507224 */ /* 0x000fe400078e0057 */
[----:B------:R-:W-:Y:S02]  /*366d0*/  IMAD.MOV.U32 R82, RZ, RZ, R83 ;  /* 0x000000ffff527224 */ /* 0x000fe400078e0053 */
[----:B------:R-:W-:-:S07]  /*366e0*/  IMAD.MOV.U32 R87, RZ, RZ, R86 ;  /* 0x000000ffff577224 */ /* 0x000fce00078e0056 */
.L_x_2939:
[----:B------:R-:W-:Y:S05]  /*366f0*/  BSYNC.RECONVERGENT B0 ;  /* 0x0000000000007941 */ /* 0x000fea0003800200 */
.L_x_2937:
        /* <DEDUP_REMOVED lines=9> */
.L_x_2941:
[----:B------:R-:W-:Y:S02]  /*36790*/  IMAD.MOV.U32 R86, RZ, RZ, R85 ;  /* 0x000000ffff567224 */ /* 0x000fe400078e0055 */
[----:B------:R-:W-:Y:S02]  /*367a0*/  IMAD.MOV.U32 R83, RZ, RZ, R84 ;  /* 0x000000ffff537224 */ /* 0x000fe400078e0054 */
[----:B------:R-:W-:Y:S02]  /*367b0*/  IMAD.MOV.U32 R85, RZ, RZ, R82 ;  /* 0x000000ffff557224 */ /* 0x000fe400078e0052 */
[----:B------:R-:W-:-:S07]  /*367c0*/  IMAD.MOV.U32 R84, RZ, RZ, R87 ;  /* 0x000000ffff547224 */ /* 0x000fce00078e0057 */
.L_x_2942:
[----:B------:R-:W-:Y:S05]  /*367d0*/  BSYNC.RECONVERGENT B0 ;  /* 0x0000000000007941 */ /* 0x000fea0003800200 */
.L_x_2940:
        /* <DEDUP_REMOVED lines=9> */
.L_x_2944:
[----:B------:R-:W-:Y:S02]  /*36870*/  IMAD.MOV.U32 R87, RZ, RZ, R34 ;  /* 0x000000ffff577224 */ /* 0x000fe400078e0022 */
[----:B------:R-:W-:Y:S02]  /*36880*/  IMAD.MOV.U32 R82, RZ, RZ, R35 ;  /* 0x000000ffff527224 */ /* 0x000fe400078e0023 */
[----:B------:R-:W-:Y:S02]  /*36890*/  IMAD.MOV.U32 R34, RZ, RZ, R85 ;  /* 0x000000ffff227224 */ /* 0x000fe400078e0055 */
[----:B------:R-:W-:-:S07]  /*368a0*/  IMAD.MOV.U32 R35, RZ, RZ, R84 ;  /* 0x000000ffff237224 */ /* 0x000fce00078e0054 */
.L_x_2945:
[----:B------:R-:W-:Y:S05]  /*368b0*/  BSYNC.RECONVERGENT B0 ;  /* 0x0000000000007941 */ /* 0x000fea0003800200 */
.L_x_2943:
        /* <DEDUP_REMOVED lines=9> */
.L_x_2947:
[----:B------:R-:W-:Y:S02]  /*36950*/  IMAD.MOV.U32 R84, RZ, RZ, R33 ;  /* 0x000000ffff547224 */ /* 0x000fe400078e0021 */
[----:B------:R-:W-:Y:S02]  /*36960*/  IMAD.MOV.U32 R85, RZ, RZ, R32 ;  /* 0x000000ffff557224 */ /* 0x000fe400078e0020 */
[----:B------:R-:W-:Y:S02]  /*36970*/  IMAD.MOV.U32 R33, RZ, RZ, R34 ;  /* 0x000000ffff217224 */ /* 0x000fe400078e0022 */
[----:B------:R-:W-:-:S07]  /*36980*/  IMAD.MOV.U32 R32, RZ, RZ, R35 ;  /* 0x000000ffff207224 */ /* 0x000fce00078e0023 */
.L_x_2948:
[----:B------:R-:W-:Y:S05]  /*36990*/  BSYNC.RECONVERGENT B0 ;  /* 0x0000000000007941 */ /* 0x000fea0003800200 */
.L_x_2946:
        /* <DEDUP_REMOVED lines=9> */
.L_x_2950:
[----:B------:R-:W-:Y:S02]  /*36a30*/  IMAD.MOV.U32 R35, RZ, RZ, R30 ;  /* 0x000000ffff237224 */ /* 0x000fe400078e001e */
[----:B------:R-:W-:Y:S02]  /*36a40*/  IMAD.MOV.U32 R34, RZ, RZ, R31 ;  /* 0x000000ffff227224 */ /* 0x000fe400078e001f */
[----:B------:R-:W-:Y:S02]  /*36a50*/  IMAD.MOV.U32 R30, RZ, RZ, R33 ;  /* 0x000000ffff1e7224 */ /* 0x000fe400078e0021 */
[----:B------:R-:W-:-:S07]  /*36a60*/  IMAD.MOV.U32 R31, RZ, RZ, R32 ;  /* 0x000000ffff1f7224 */ /* 0x000fce00078e0020 */
.L_x_2951:
[----:B------:R-:W-:Y:S05]  /*36a70*/  BSYNC.RECONVERGENT B0 ;  /* 0x0000000000007941 */ /* 0x000fea0003800200 */
.L_x_2949:
        /* <DEDUP_REMOVED lines=9> */
.L_x_2953:
[----:B------:R-:W-:Y:S02]  /*36b10*/  IMAD.MOV.U32 R32, RZ, RZ, R29 ;  /* 0x000000ffff207224 */ /* 0x000fe400078e001d */
[----:B------:R-:W-:Y:S02]  /*36b20*/  IMAD.MOV.U32 R33, RZ, RZ, R28 ;  /* 0x000000ffff217224 */ /* 0x000fe400078e001c */
[----:B------:R-:W-:Y:S02]  /*36b30*/  IMAD.MOV.U32 R29, RZ, RZ, R30 ;  /* 0x000000ffff1d7224 */ /* 0x000fe400078e001e */
[----:B------:R-:W-:-:S07]  /*36b40*/  IMAD.MOV.U32 R28, RZ, RZ, R31 ;  /* 0x000000ffff1c7224 */ /* 0x000fce00078e001f */
.L_x_2954:
[----:B------:R-:W-:Y:S05]  /*36b50*/  BSYNC.RECONVERGENT B0 ;  /* 0x0000000000007941 */ /* 0x000fea0003800200 */
.L_x_2952:
        /* <DEDUP_REMOVED lines=9> */
.L_x_2956:
[----:B------:R-:W-:Y:S02]  /*36bf0*/  IMAD.MOV.U32 R31, RZ, RZ, R26 ;  /* 0x000000ffff1f7224 */ /* 0x000fe400078e001a */
[----:B------:R-:W-:Y:S02]  /*36c00*/  IMAD.MOV.U32 R30, RZ, RZ, R27 ;  /* 0x000000ffff1e7224 */ /* 0x000fe400078e001b */
[----:B------:R-:W-:Y:S02]  /*36c10*/  IMAD.MOV.U32 R26, RZ, RZ, R29 ;  /* 0x000000ffff1a7224 */ /* 0x000fe400078e001d */
[----:B------:R-:W-:-:S07]  /*36c20*/  IMAD.MOV.U32 R27, RZ, RZ, R28 ;  /* 0x000000ffff1b7224 */ /* 0x000fce00078e001c */
.L_x_2957:
[----:B------:R-:W-:Y:S05]  /*36c30*/  BSYNC.RECONVERGENT B0 ;  /* 0x0000000000007941 */ /* 0x000fea0003800200 */
.L_x_2955:
        /* <DEDUP_REMOVED lines=9> */
.L_x_2959:
[----:B------:R-:W-:Y:S02]  /*36cd0*/  IMAD.MOV.U32 R28, RZ, RZ, R25 ;  /* 0x000000ffff1c7224 */ /* 0x000fe400078e0019 */
[----:B------:R-:W-:Y:S02]  /*36ce0*/  IMAD.MOV.U32 R29, RZ, RZ, R24 ;  /* 0x000000ffff1d7224 */ /* 0x000fe400078e0018 */
[----:B------:R-:W-:Y:S02]  /*36cf0*/  IMAD.MOV.U32 R25, RZ, RZ, R26 ;  /* 0x000000ffff197224 */ /* 0x000fe400078e001a */
[----:B------:R-:W-:-:S07]  /*36d00*/  IMAD.MOV.U32 R24, RZ, RZ, R27 ;  /* 0x000000ffff187224 */ /* 0x000fce00078e001b */
.L_x_2960:
[----:B------:R-:W-:Y:S05]  /*36d10*/  BSYNC.RECONVERGENT B0 ;  /* 0x0000000000007941 */ /* 0x000fea0003800200 */
.L_x_2958:
        /* <DEDUP_REMOVED lines=9> */
.L_x_2962:
[----:B------:R-:W-:Y:S02]  /*36db0*/  IMAD.MOV.U32 R27, RZ, RZ, R22 ;  /* 0x000000ffff1b7224 */ /* 0x000fe400078e0016 */
[----:B------:R-:W-:Y:S02]  /*36dc0*/  IMAD.MOV.U32 R26, RZ, RZ, R23 ;  /* 0x000000ffff1a7224 */ /* 0x000fe400078e0017 */
[----:B------:R-:W-:Y:S02]  /*36dd0*/  IMAD.MOV.U32 R22, RZ, RZ, R25 ;  /* 0x000000ffff167224 */ /* 0x000fe400078e0019 */
[----:B------:R-:W-:-:S07]  /*36de0*/  IMAD.MOV.U32 R23, RZ, RZ, R24 ;  /* 0x000000ffff177224 */ /* 0x000fce00078e0018 */
.L_x_2963:
[----:B------:R-:W-:Y:S05]  /*36df0*/  BSYNC.RECONVERGENT B0 ;  /* 0x0000000000007941 */ /* 0x000fea0003800200 */
.L_x_2961:
        /* <DEDUP_REMOVED lines=9> */
.L_x_2965:
[----:B------:R-:W-:Y:S02]  /*36e90*/  IMAD.MOV.U32 R24, RZ, RZ, R21 ;  /* 0x000000ffff187224 */ /* 0x000fe400078e0015 */
[----:B------:R-:W-:Y:S02]  /*36ea0*/  IMAD.MOV.U32 R25, RZ, RZ, R20 ;  /* 0x000000ffff197224 */ /* 0x000fe400078e0014 */
[----:B------:R-:W-:Y:S02]  /*36eb0*/  IMAD.MOV.U32 R21, RZ, RZ, R22 ;  /* 0x000000ffff157224 */ /* 0x000fe400078e0016 */
[----:B------:R-:W-:-:S07]  /*36ec0*/  IMAD.MOV.U32 R20, RZ, RZ, R23 ;  /* 0x000000ffff147224 */ /* 0x000fce00078e0017 */
.L_x_2966:
[----:B------:R-:W-:Y:S05]  /*36ed0*/  BSYNC.RECONVERGENT B0 ;  /* 0x0000000000007941 */ /* 0x000fea0003800200 */
.L_x_2964:
        /* <DEDUP_REMOVED lines=9> */
.L_x_2968:
[----:B------:R-:W-:Y:S02]  /*36f70*/  IMAD.MOV.U32 R23, RZ, RZ, R18 ;  /* 0x000000ffff177224 */ /* 0x000fe400078e0012 */
[----:B------:R-:W-:Y:S02]  /*36f80*/  IMAD.MOV.U32 R22, RZ, RZ, R19 ;  /* 0x000000ffff167224 */ /* 0x000fe400078e0013 */
[----:B------:R-:W-:Y:S02]  /*36f90*/  IMAD.MOV.U32 R18, RZ, RZ, R21 ;  /* 0x000000ffff127224 */ /* 0x000fe400078e0015 */
[----:B------:R-:W-:-:S07]  /*36fa0*/  IMAD.MOV.U32 R19, RZ, RZ, R20 ;  /* 0x000000ffff137224 */ /* 0x000fce00078e0014 */
.L_x_2969:
[----:B------:R-:W-:Y:S05]  /*36fb0*/  BSYNC.RECONVERGENT B0 ;  /* 0x0000000000007941 */ /* 0x000fea0003800200 */
.L_x_2967:
        /* <DEDUP_REMOVED lines=9> */
.L_x_2971:
[----:B------:R-:W-:Y:S02]  /*37050*/  IMAD.MOV.U32 R20, RZ, RZ, R17 ;  /* 0x000000ffff147224 */ /* 0x000fe400078e0011 */
[----:B------:R-:W-:Y:S02]  /*37060*/  IMAD.MOV.U32 R21, RZ, RZ, R16 ;  /* 0x000000ffff157224 */ /* 0x000fe400078e0010 */
[----:B------:R-:W-:Y:S02]  /*37070*/  IMAD.MOV.U32 R17, RZ, RZ, R18 ;  /* 0x000000ffff117224 */ /* 0x000fe400078e0012 */
[----:B------:R-:W-:-:S07]  /*37080*/  IMAD.MOV.U32 R16, RZ, RZ, R19 ;  /* 0x000000ffff107224 */ /* 0x000fce00078e0013 */
.L_x_2972:
[----:B------:R-:W-:Y:S05]  /*37090*/  BSYNC.RECONVERGENT B0 ;  /* 0x0000000000007941 */ /* 0x000fea0003800200 */
.L_x_2970:
        /* <DEDUP_REMOVED lines=9> */
.L_x_2974:
[----:B------:R-:W-:Y:S02]  /*37130*/  IMAD.MOV.U32 R19, RZ, RZ, R14 ;  /* 0x000000ffff137224 */ /* 0x000fe400078e000e */
[----:B------:R-:W-:Y:S02]  /*37140*/  IMAD.MOV.U32 R18, RZ, RZ, R15 ;  /* 0x000000ffff127224 */ /* 0x000fe400078e000f */
[----:B------:R-:W-:Y:S02]  /*37150*/  IMAD.MOV.U32 R14, RZ, RZ, R17 ;  /* 0x000000ffff0e7224 */ /* 0x000fe400078e0011 */
[----:B------:R-:W-:-:S07]  /*37160*/  IMAD.MOV.U32 R15, RZ, RZ, R16 ;  /* 0x000000ffff0f7224 */ /* 0x000fce00078e0010 */
.L_x_2975:
[----:B------:R-:W-:Y:S05]  /*37170*/  BSYNC.RECONVERGENT B0 ;  /* 0x0000000000007941 */ /* 0x000fea0003800200 */
.L_x_2973:
        /* <DEDUP_REMOVED lines=9> */
.L_x_2977:
[----:B------:R-:W-:Y:S02]  /*37210*/  IMAD.MOV.U32 R16, RZ, RZ, R13 ;  /* 0x000000ffff107224 */ /* 0x000fe400078e000d */
[----:B------:R-:W-:Y:S02]  /*37220*/  IMAD.MOV.U32 R17, RZ, RZ, R0 ;  /* 0x000000ffff117224 */ /* 0x000fe400078e0000 */
[----:B------:R-:W-:Y:S02]  /*37230*/  IMAD.MOV.U32 R13, RZ, RZ, R14 ;  /* 0x000000ffff0d7224 */ /* 0x000fe400078e000e */
[----:B------:R-:W-:-:S07]  /*37240*/  IMAD.MOV.U32 R0, RZ, RZ, R15 ;  /* 0x000000ffff007224 */ /* 0x000fce00078e000f */
.L_x_2978:
[----:B------:R-:W-:Y:S05]  /*37250*/  BSYNC.RECONVERGENT B0 ;  /* 0x0000000000007941 */ /* 0x000fea0003800200 */
.L_x_2976:
        /* <DEDUP_REMOVED lines=9> */
.L_x_2980:
[----:B------:R-:W-:Y:S02]  /*372f0*/  IMAD.MOV.U32 R15, RZ, RZ, R12 ;  /* 0x000000ffff0f7224 */ /* 0x000fe400078e000c */
[----:B------:R-:W-:Y:S02]  /*37300*/  IMAD.MOV.U32 R14, RZ, RZ, R11 ;  /* 0x000000ffff0e7224 */ /* 0x000fe400078e000b */
[----:B------:R-:W-:Y:S02]  /*37310*/  IMAD.MOV.U32 R12, RZ, RZ, R13 ;  /* 0x000000ffff0c7224 */ /* 0x000fe400078e000d */
[----:B------:R-:W-:-:S07]  /*37320*/  IMAD.MOV.U32 R11, RZ, RZ, R0 ;  /* 0x000000ffff0b7224 */ /* 0x000fce00078e0000 */
.L_x_2981:
[----:B------:R-:W-:Y:S05]  /*37330*/  BSYNC.RECONVERGENT B0 ;  /* 0x0000000000007941 */ /* 0x000fea0003800200 */
.L_x_2979:
        /* <DEDUP_REMOVED lines=9> */
.L_x_2983:
[----:B------:R-:W-:Y:S02]  /*373d0*/  IMAD.MOV.U32 R0, RZ, RZ, R9 ;  /* 0x000000ffff007224 */ /* 0x000fe400078e0009 */
[----:B------:R-:W-:Y:S02]  /*373e0*/  IMAD.MOV.U32 R13, RZ, RZ, R10 ;  /* 0x000000ffff0d7224 */ /* 0x000fe400078e000a */
[----:B------:R-:W-:Y:S02]  /*373f0*/  IMAD.MOV.U32 R9, RZ, RZ, R12 ;  /* 0x000000ffff097224 */ /* 0x000fe400078e000c */
[----:B------:R-:W-:-:S07]  /*37400*/  IMAD.MOV.U32 R10, RZ, RZ, R11 ;  /* 0x000000ffff0a7224 */ /* 0x000fce00078e000b */
.L_x_2984:
[----:B------:R-:W-:Y:S05]  /*37410*/  BSYNC.RECONVERGENT B0 ;  /* 0x0000000000007941 */ /* 0x000fea0003800200 */
.L_x_2982:
        /* <DEDUP_REMOVED lines=9> */
.L_x_2986:
[----:B------:R-:W-:Y:S02]  /*374b0*/  IMAD.MOV.U32 R11, RZ, RZ, R8 ;  /* 0x000000ffff0b7224 */ /* 0x000fe400078e0008 */
[----:B------:R-:W-:Y:S02]  /*374c0*/  IMAD.MOV.U32 R12, RZ, RZ, R7 ;  /* 0x000000ffff0c7224 */ /* 0x000fe400078e0007 */
[----:B------:R-:W-:Y:S02]  /*374d0*/  IMAD.MOV.U32 R8, RZ, RZ, R9 ;  /* 0x000000ffff087224 */ /* 0x000fe400078e0009 */
[----:B------:R-:W-:-:S07]  /*374e0*/  IMAD.MOV.U32 R7, RZ, RZ, R10 ;  /* 0x000000ffff077224 */ /* 0x000fce00078e000a */
.L_x_2987:
[----:B------:R-:W-:Y:S05]  /*374f0*/  BSYNC.RECONVERGENT B0 ;  /* 0x0000000000007941 */ /* 0x000fea0003800200 */
.L_x_2985:
        /* <DEDUP_REMOVED lines=9> */
.L_x_2989:
[----:B------:R-:W-:Y:S02]  /*37590*/  IMAD.MOV.U32 R10, RZ, RZ, R135 ;  /* 0x000000ffff0a7224 */ /* 0x000fe400078e0087 */
[----:B------:R-:W-:Y:S02]  /*375a0*/  IMAD.MOV.U32 R9, RZ, RZ, R134 ;  /* 0x000000ffff097224 */ /* 0x000fe400078e0086 */
[----:B------:R-:W-:Y:S02]  /*375b0*/  IMAD.MOV.U32 R135, RZ, RZ, R8 ;  /* 0x000000ffff877224 */ /* 0x000fe400078e0008 */
[----:B------:R-:W-:-:S07]  /*375c0*/  IMAD.MOV.U32 R134, RZ, RZ, R7 ;  /* 0x000000ffff867224 */ /* 0x000fce00078e0007 */
.L_x_2990:
[----:B------:R-:W-:Y:S05]  /*375d0*/  BSYNC.RECONVERGENT B0 ;  /* 0x0000000000007941 */ /* 0x000fea0003800200 */
.L_x_2988:
        /* <DEDUP_REMOVED lines=9> */
.L_x_2992:
[----:B------:R-:W-:Y:S02]  /*37670*/  IMAD.MOV.U32 R7, RZ, RZ, R36 ;  /* 0x000000ffff077224 */ /* 0x000fe400078e0024 */
[----:B------:R-:W-:Y:S02]  /*37680*/  IMAD.MOV.U32 R8, RZ, RZ, R133 ;  /* 0x000000ffff087224 */ /* 0x000fe400078e0085 */
[----:B------:R-:W-:Y:S02]  /*37690*/  IMAD.MOV.U32 R36, RZ, RZ, R135 ;  /* 0x000000ffff247224 */ /* 0x000fe400078e0087 */
[----:B------:R-:W-:-:S07]  /*376a0*/  IMAD.MOV.U32 R133, RZ, RZ, R134 ;  /* 0x000000ffff857224 */ /* 0x000fce00078e0086 */
.L_x_2993:
[----:B------:R-:W-:Y:S05]  /*376b0*/  BSYNC.RECONVERGENT B0 ;  /* 0x0000000000007941 */ /* 0x000fea0003800200 */
.L_x_2991:
        /* <DEDUP_REMOVED lines=9> */
.L_x_2995:
[----:B------:R-:W-:Y:S02]  /*37750*/  IMAD.MOV.U32 R134, RZ, RZ, R39 ;  /* 0x000000ffff867224 */ /* 0x000fe400078e0027 */
[----:B------:R-:W-:Y:S02]  /*37760*/  IMAD.MOV.U32 R135, RZ, RZ, R132 ;  /* 0x000000ffff877224 */ /* 0x000fe400078e0084 */
[----:B------:R-:W-:Y:S02]  /*37770*/  IMAD.MOV.U32 R39, RZ, RZ, R36 ;  /* 0x000000ffff277224 */ /* 0x000fe400078e0024 */
[----:B------:R-:W-:-:S07]  /*37780*/  IMAD.MOV.U32 R132, RZ, RZ, R133 ;  /* 0x000000ffff847224 */ /* 0x000fce00078e0085 */
.L_x_2996:
[----:B------:R-:W-:Y:S05]  /*37790*/  BSYNC.RECONVERGENT B0 ;  /* 0x0000000000007941 */ /* 0x000fea0003800200 */
.L_x_2994:
        /* <DEDUP_REMOVED lines=9> */
.L_x_2998:
[----:B------:R-:W-:Y:S02]  /*37830*/  IMAD.MOV.U32 R133, RZ, RZ, R38 ;  /* 0x000000ffff857224 */ /* 0x000fe400078e0026 */
[----:B------:R-:W-:Y:S02]  /*37840*/  IMAD.MOV.U32 R36, RZ, RZ, R131 ;  /* 0x000000ffff247224 */ /* 0x000fe400078e0083 */
[----:B------:R-:W-:Y:S02]  /*37850*/  IMAD.MOV.U32 R38, RZ, RZ, R39 ;  /* 0x000000ffff267224 */ /* 0x000fe400078e0027 */
[----:B------:R-:W-:-:S07]  /*37860*/  IMAD.MOV.U32 R131, RZ, RZ, R132 ;  /* 0x000000ffff837224 */ /* 0x000fce00078e0084 */
.L_x_2999:
[----:B------:R-:W-:Y:S05]  /*37870*/  BSYNC.RECONVERGENT B0 ;  /* 0x0000000000007941 */ /* 0x000fea0003800200 */
.L_x_2997:
        /* <DEDUP_REMOVED lines=9> */
.L_x_3001:
[----:B------:R-:W-:Y:S02]  /*37910*/  IMAD.MOV.U32 R132, RZ, RZ, R41 ;  /* 0x000000ffff847224 */ /* 0x000fe400078e0029 */
[----:B------:R-:W-:Y:S02]  /*37920*/  IMAD.MOV.U32 R39, RZ, RZ, R130 ;  /* 0x000000ffff277224 */ /* 0x000fe400078e0082 */
[----:B------:R-:W-:Y:S02]  /*37930*/  IMAD.MOV.U32 R41, RZ, RZ, R38 ;  /* 0x000000ffff297224 */ /* 0x000fe400078e0026 */
[----:B------:R-:W-:-:S07]  /*37940*/  IMAD.MOV.U32 R130, RZ, RZ, R131 ;  /* 0x000000ffff827224 */ /* 0x000fce00078e0083 */
.L_x_3002:
[----:B------:R-:W-:Y:S05]  /*37950*/  BSYNC.RECONVERGENT B0 ;  /* 0x0000000000007941 */ /* 0x000fea0003800200 */
.L_x_3000:
        /* <DEDUP_REMOVED lines=9> */
.L_x_3004:
[----:B------:R-:W-:Y:S02]  /*379f0*/  IMAD.MOV.U32 R131, RZ, RZ, R40 ;  /* 0x000000ffff837224 */ /* 0x000fe400078e0028 */
[----:B------:R-:W-:Y:S02]  /*37a00*/  IMAD.MOV.U32 R38, RZ, RZ, R129 ;  /* 0x000000ffff267224 */ /* 0x000fe400078e0081 */
[----:B------:R-:W-:Y:S02]  /*37a10*/  IMAD.MOV.U32 R40, RZ, RZ, R41 ;  /* 0x000000ffff287224 */ /* 0x000fe400078e0029 */
[----:B------:R-:W-:-:S07]  /*37a20*/  IMAD.MOV.U32 R129, RZ, RZ, R130 ;  /* 0x000000ffff817224 */ /* 0x000fce00078e0082 */
.L_x_3005:
[----:B------:R-:W-:Y:S05]  /*37a30*/  BSYNC.RECONVERGENT B0 ;  /* 0x0000000000007941 */ /* 0x000fea0003800200 */
.L_x_3003:
        /* <DEDUP_REMOVED lines=9> */
.L_x_3007:
[----:B------:R-:W-:Y:S02]  /*37ad0*/  IMAD.MOV.U32 R130, RZ, RZ, R43 ;  /* 0x000000ffff827224 */ /* 0x000fe400078e002b */
[----:B------:R-:W-:Y:S02]  /*37ae0*/  IMAD.MOV.U32 R41, RZ, RZ, R128 ;  /* 0x000000ffff297224 */ /* 0x000fe400078e0080 */
[----:B------:R-:W-:Y:S02]  /*37af0*/  IMAD.MOV.U32 R43, RZ, RZ, R40 ;  /* 0x000000ffff2b7224 */ /* 0x000fe400078e0028 */
[----:B------:R-:W-:-:S07]  /*37b00*/  IMAD.MOV.U32 R128, RZ, RZ, R129 ;  /* 0x000000ffff807224 */ /* 0x000fce00078e0081 */
.L_x_3008:
[----:B------:R-:W-:Y:S05]  /*37b10*/  BSYNC.RECONVERGENT B0 ;  /* 0x0000000000007941 */ /* 0x000fea0003800200 */
.L_x_3006:
        /* <DEDUP_REMOVED lines=9> */
.L_x_3010:
[----:B------:R-:W-:Y:S02]  /*37bb0*/  IMAD.MOV.U32 R129, RZ, RZ, R42 ;  /* 0x000000ffff817224 */ /* 0x000fe400078e002a */
[----:B------:R-:W-:Y:S02]  /*37bc0*/  IMAD.MOV.U32 R40, RZ, RZ, R127 ;  /* 0x000000ffff287224 */ /* 0x000fe400078e007f */
[----:B------:R-:W-:Y:S02]  /*37bd0*/  IMAD.MOV.U32 R42, RZ, RZ, R43 ;  /* 0x000000ffff2a7224 */ /* 0x000fe400078e002b */
[----:B------:R-:W-:-:S07]  /*37be0*/  IMAD.MOV.U32 R127, RZ, RZ, R128 ;  /* 0x000000ffff7f7224 */ /* 0x000fce00078e0080 */
.L_x_3011:
[----:B------:R-:W-:Y:S05]  /*37bf0*/  BSYNC.RECONVERGENT B0 ;  /* 0x0000000000007941 */ /* 0x000fea0003800200 */
.L_x_3009:
        /* <DEDUP_REMOVED lines=9> */
.L_x_3013:
[----:B------:R-:W-:Y:S02]  /*37c90*/  IMAD.MOV.U32 R128, RZ, RZ, R45 ;  /* 0x000000ffff807224 */ /* 0x000fe400078e002d */
[----:B------:R-:W-:Y:S02]  /*37ca0*/  IMAD.MOV.U32 R43, RZ, RZ, R126 ;  /* 0x000000ffff2b7224 */ /* 0x000fe400078e007e */
[----:B------:R-:W-:Y:S02]  /*37cb0*/  IMAD.MOV.U32 R45, RZ, RZ, R42 ;  /* 0x000000ffff2d7224 */ /* 0x000fe400078e002a */
[----:B------:R-:W-:-:S07]  /*37cc0*/  IMAD.MOV.U32 R126, RZ, RZ, R127 ;  /* 0x000000ffff7e7224 */ /* 0x000fce00078e007f */
.L_x_3014:
[----:B------:R-:W-:Y:S05]  /*37cd0*/  BSYNC.RECONVERGENT B0 ;  /* 0x0000000000007941 */ /* 0x000fea0003800200 */
.L_x_3012:
        /* <DEDUP_REMOVED lines=9> */
.L_x_3016:
[----:B------:R-:W-:Y:S02]  /*37d70*/  IMAD.MOV.U32 R127, RZ, RZ, R44 ;  /* 0x000000ffff7f7224 */ /* 0x000fe400078e002c */
[----:B------:R-:W-:Y:S02]  /*37d80*/  IMAD.MOV.U32 R42, RZ, RZ, R125 ;  /* 0x000000ffff2a7224 */ /* 0x000fe400078e007d */
[----:B------:R-:W-:Y:S02]  /*37d90*/  IMAD.MOV.U32 R44, RZ, RZ, R45 ;  /* 0x000000ffff2c7224 */ /* 0x000fe400078e002d */
[----:B------:R-:W-:-:S07]  /*37da0*/  IMAD.MOV.U32 R125, RZ, RZ, R126 ;  /* 0x000000ffff7d7224 */ /* 0x000fce00078e007e */
.L_x_3017:
[----:B------:R-:W-:Y:S05]  /*37db0*/  BSYNC.RECONVERGENT B0 ;  /* 0x0000000000007941 */ /* 0x000fea0003800200 */
.L_x_3015:
        /* <DEDUP_REMOVED lines=9> */
.L_x_3019:
[----:B------:R-:W-:Y:S02]  /*37e50*/  IMAD.MOV.U32 R126, RZ, RZ, R47 ;  /* 0x000000ffff7e7224 */ /* 0x000fe400078e002f */
[----:B------:R-:W-:Y:S02]  /*37e60*/  IMAD.MOV.U32 R45, RZ, RZ, R124 ;  /* 0x000000ffff2d7224 */ /* 0x000fe400078e007c */
[----:B------:R-:W-:Y:S02]  /*37e70*/  IMAD.MOV.U32 R47, RZ, RZ, R44 ;  /* 0x000000ffff2f7224 */ /* 0x000fe400078e002c */
[----:B------:R-:W-:-:S07]  /*37e80*/  IMAD.MOV.U32 R124, RZ, RZ, R125 ;  /* 0x000000ffff7c7224 */ /* 0x000fce00078e007d */
.L_x_3020:
[----:B------:R-:W-:Y:S05]  /*37e90*/  BSYNC.RECONVERGENT B0 ;  /* 0x0000000000007941 */ /* 0x000fea0003800200 */
.L_x_3018:
        /* <DEDUP_REMOVED lines=9> */
.L_x_3022:
[----:B------:R-:W-:Y:S02]  /*37f30*/  IMAD.MOV.U32 R125, RZ, RZ, R46 ;  /* 0x000000ffff7d7224 */ /* 0x000fe400078e002e */
[----:B------:R-:W-:Y:S02]  /*37f40*/  IMAD.MOV.U32 R44, RZ, RZ, R123 ;  /* 0x000000ffff2c7224 */ /* 0x000fe400078e007b */
[----:B------:R-:W-:Y:S02]  /*37f50*/  IMAD.MOV.U32 R46, RZ, RZ, R47 ;  /* 0x000000ffff2e7224 */ /* 0x000fe400078e002f */
[----:B------:R-:W-:-:S07]  /*37f60*/  IMAD.MOV.U32 R123, RZ, RZ, R124 ;  /* 0x000000ffff7b7224 */ /* 0x000fce00078e007c */
.L_x_3023:
[----:B------:R-:W-:Y:S05]  /*37f70*/  BSYNC.RECONVERGENT B0 ;  /* 0x0000000000007941 */ /* 0x000fea0003800200 */
.L_x_3021:
        /* <DEDUP_REMOVED lines=9> */
.L_x_3025:
[----:B------:R-:W-:Y:S02]  /*38010*/  IMAD.MOV.U32 R124, RZ, RZ, R49 ;  /* 0x000000ffff7c7224 */ /* 0x000fe400078e0031 */
[----:B------:R-:W-:Y:S02]  /*38020*/  IMAD.MOV.U32 R47, RZ, RZ, R122 ;  /* 0x000000ffff2f7224 */ /* 0x000fe400078e007a */
[----:B------:R-:W-:Y:S02]  /*38030*/  IMAD.MOV.U32 R49, RZ, RZ, R46 ;  /* 0x000000ffff317224 */ /* 0x000fe400078e002e */
[----:B------:R-:W-:-:S07]  /*38040*/  IMAD.MOV.U32 R122, RZ, RZ, R123 ;  /* 0x000000ffff7a7224 */ /* 0x000fce00078e007b */
.L_x_3026:
[----:B------:R-:W-:Y:S05]  /*38050*/  BSYNC.RECONVERGENT B0 ;  /* 0x0000000000007941 */ /* 0x000fea0003800200 */
.L_x_3024:
        /* <DEDUP_REMOVED lines=9> */
.L_x_3028:
[----:B------:R-:W-:Y:S02]  /*380f0*/  IMAD.MOV.U32 R123, RZ, RZ, R48 ;  /* 0x000000ffff7b7224 */ /* 0x000fe400078e0030 */
[----:B------:R-:W-:Y:S02]  /*38100*/  IMAD.MOV.U32 R46, RZ, RZ, R121 ;  /* 0x000000ffff2e7224 */ /* 0x000fe400078e0079 */
[----:B------:R-:W-:Y:S02]  /*38110*/  IMAD.MOV.U32 R48, RZ, RZ, R49 ;  /* 0x000000ffff307224 */ /* 0x000fe400078e0031 */
[----:B------:R-:W-:-:S07]  /*38120*/  IMAD.MOV.U32 R121, RZ, RZ, R122 ;  /* 0x000000ffff797224 */ /* 0x000fce00078e007a */
.L_x_3029:
[----:B------:R-:W-:Y:S05]  /*38130*/  BSYNC.RECONVERGENT B0 ;  /* 0x0000000000007941 */ /* 0x000fea0003800200 */
.L_x_3027:
        /* <DEDUP_REMOVED lines=9> */
.L_x_3031:
[----:B------:R-:W-:Y:S02]  /*381d0*/  IMAD.MOV.U32 R122, RZ, RZ, R51 ;  /* 0x000000ffff7a7224 */ /* 0x000fe400078e0033 */
[----:B------:R-:W-:Y:S02]  /*381e0*/  IMAD.MOV.U32 R49, RZ, RZ, R120 ;  /* 0x000000ffff317224 */ /* 0x000fe400078e0078 */
[----:B------:R-:W-:Y:S02]  /*381f0*/  IMAD.MOV.U32 R51, RZ, RZ, R48 ;  /* 0x000000ffff337224 */ /* 0x000fe400078e0030 */
[----:B------:R-:W-:-:S07]  /*38200*/  IMAD.MOV.U32 R120, RZ, RZ, R121 ;  /* 0x000000ffff787224 */ /* 0x000fce00078e0079 */
.L_x_3032:
[----:B------:R-:W-:Y:S05]  /*38210*/  BSYNC.RECONVERGENT B0 ;  /* 0x0000000000007941 */ /* 0x000fea0003800200 */
.L_x_3030:
        /* <DEDUP_REMOVED lines=9> */
.L_x_3034:
[----:B------:R-:W-:Y:S02]  /*382b0*/  IMAD.MOV.U32 R121, RZ, RZ, R50 ;  /* 0x000000ffff797224 */ /* 0x000fe400078e0032 */
[----:B------:R-:W-:Y:S02]  /*382c0*/  IMAD.MOV.U32 R48, RZ, RZ, R119 ;  /* 0x000000ffff307224 */ /* 0x000fe400078e0077 */
[----:B------:R-:W-:Y:S02]  /*382d0*/  IMAD.MOV.U32 R50, RZ, RZ, R51 ;  /* 0x000000ffff327224 */ /* 0x000fe400078e0033 */
[----:B------:R-:W-:-:S07]  /*382e0*/  IMAD.MOV.U32 R119, RZ, RZ, R120 ;  /* 0x000000ffff777224 */ /* 0x000fce00078e0078 */
.L_x_3035:
[----:B------:R-:W-:Y:S05]  /*382f0*/  BSYNC.RECONVERGENT B0 ;  /* 0x0000000000007941 */ /* 0x000fea0003800200 */
.L_x_3033:
        /* <DEDUP_REMOVED lines=9> */
.L_x_3037:
[----:B------:R-:W-:Y:S02]  /*38390*/  IMAD.MOV.U32 R120, RZ, RZ, R37 ;  /* 0x000000ffff787224 */ /* 0x000fe400078e0025 */
[----:B------:R-:W-:Y:S02]  /*383a0*/  IMAD.MOV.U32 R51, RZ, RZ, R98 ;  /* 0x000000ffff337224 */ /* 0x000fe400078e0062 */
[----:B------:R-:W-:Y:S02]  /*383b0*/  IMAD.MOV.U32 R37, RZ, RZ, R50 ;  /* 0x000000ffff257224 */ /* 0x000fe400078e0032 */
[----:B------:R-:W-:-:S07]  /*383c0*/  IMAD.MOV.U32 R98, RZ, RZ, R119 ;  /* 0x000000ffff627224 */ /* 0x000fce00078e0077 */
.L_x_3038:
[----:B------:R-:W-:Y:S05]  /*383d0*/  BSYNC.RECONVERGENT B0 ;  /* 0x0000000000007941 */ /* 0x000fea0003800200 */
.L_x_3036:
        /* <DEDUP_REMOVED lines=18> */
.L_x_3040:
[----:B------:R-:W-:Y:S01]  /*38500*/  IMAD.MOV.U32 R50, RZ, RZ, R117 ;  /* 0x000000ffff327224 */ /* 0x000fe200078e0075 */
[----:B------:R-:W-:Y:S01]  /*38510*/  MOV R117, R118 ;  /* 0x0000007600757202 */ /* 0x000fe20000000f00 */
[----:B------:R-:W-:Y:S02]  /*38520*/  IMAD.MOV.U32 R119, RZ, RZ, R52 ;  /* 0x000000ffff777224 */ /* 0x000fe400078e0034 */
[----:B------:R-:W-:-:S07]  /*38530*/  IMAD.MOV.U32 R52, RZ, RZ, R53 ;  /* 0x000000ffff347224 */ /* 0x000fce00078e0035 */
.L_x_3041:
[----:B------:R-:W-:Y:S05]  /*38540*/  BSYNC.RECONVERGENT B0 ;  /* 0x0000000000007941 */ /* 0x000fea0003800200 */
.L_x_3039:
        /* <DEDUP_REMOVED lines=9> */
.L_x_3043:
[----:B------:R-:W-:Y:S01]  /*385e0*/  IMAD.MOV.U32 R53, RZ, RZ, R116 ;  /* 0x000000ffff357224 */ /* 0x000fe200078e0074 */
[----:B------:R-:W-:Y:S01]  /*385f0*/  MOV R116, R117 ;  /* 0x0000007500747202 */ /* 0x000fe20000000f00 */
[----:B------:R-:W-:Y:S02]  /*38600*/  IMAD.MOV.U32 R118, RZ, RZ, R55 ;  /* 0x000000ffff767224 */ /* 0x000fe400078e0037 */
[----:B------:R-:W-:-:S07]  /*38610*/  IMAD.MOV.U32 R55, RZ, RZ, R52 ;  /* 0x000000ffff377224 */ /* 0x000fce00078e0034 */
.L_x_3044:
[----:B------:R-:W-:Y:S05]  /*38620*/  BSYNC.RECONVERGENT B0 ;  /* 0x0000000000007941 */ /* 0x000fea0003800200 */
.L_x_3042:
        /* <DEDUP_REMOVED lines=9> */
.L_x_3046:
[----:B------:R-:W-:Y:S01]  /*386c0*/  IMAD.MOV.U32 R52, RZ, RZ, R115 ;  /* 0x000000ffff347224 */ /* 0x000fe200078e0073 */
[----:B------:R-:W-:Y:S01]  /*386d0*/  MOV R115, R116 ;  /* 0x0000007400737202 */ /* 0x000fe20000000f00 */
[----:B------:R-:W-:Y:S02]  /*386e0*/  IMAD.MOV.U32 R117, RZ, RZ, R54 ;  /* 0x000000ffff757224 */ /* 0x000fe400078e0036 */
[----:B------:R-:W-:-:S07]  /*386f0*/  IMAD.MOV.U32 R54, RZ, RZ, R55 ;  /* 0x000000ffff367224 */ /* 0x000fce00078e0037 */
.L_x_3047:
[----:B------:R-:W-:Y:S05]  /*38700*/  BSYNC.RECONVERGENT B0 ;  /* 0x0000000000007941 */ /* 0x000fea0003800200 */
.L_x_3045:
        /* <DEDUP_REMOVED lines=9> */
.L_x_3049:
[----:B------:R-:W-:Y:S01]  /*387a0*/  IMAD.MOV.U32 R55, RZ, RZ, R114 ;  /* 0x000000ffff377224 */ /* 0x000fe200078e0072 */
[----:B------:R-:W-:Y:S01]  /*387b0*/  MOV R114, R115 ;  /* 0x0000007300727202 */ /* 0x000fe20000000f00 */
[----:B------:R-:W-:Y:S02]  /*387c0*/  IMAD.MOV.U32 R116, RZ, RZ, R57 ;  /* 0x000000ffff747224 */ /* 0x000fe400078e0039 */
[----:B------:R-:W-:-:S07]  /*387d0*/  IMAD.MOV.U32 R57, RZ, RZ, R54 ;  /* 0x000000ffff397224 */ /* 0x000fce00078e0036 */
.L_x_3050:
[----:B------:R-:W-:Y:S05]  /*387e0*/  BSYNC.RECONVERGENT B0 ;  /* 0x0000000000007941 */ /* 0x000fea0003800200 */
.L_x_3048:
        /* <DEDUP_REMOVED lines=9> */
.L_x_3052:
[----:B------:R-:W-:Y:S01]  /*38880*/  IMAD.MOV.U32 R54, RZ, RZ, R113 ;  /* 0x000000ffff367224 */ /* 0x000fe200078e0071 */
[----:B------:R-:W-:Y:S01]  /*38890*/  MOV R113, R114 ;  /* 0x0000007200717202 */ /* 0x000fe20000000f00 */
[----:B------:R-:W-:Y:S02]  /*388a0*/  IMAD.MOV.U32 R115, RZ, RZ, R56 ;  /* 0x000000ffff737224 */ /* 0x000fe400078e0038 */
[----:B------:R-:W-:-:S07]  /*388b0*/  IMAD.MOV.U32 R56, RZ, RZ, R57 ;  /* 0x000000ffff387224 */ /* 0x000fce00078e0039 */
.L_x_3053:
[----:B------:R-:W-:Y:S05]  /*388c0*/  BSYNC.RECONVERGENT B0 ;  /* 0x0000000000007941 */ /* 0x000fea0003800200 */
.L_x_3051:
        /* <DEDUP_REMOVED lines=9> */
.L_x_3055:
[----:B------:R-:W-:Y:S01]  /*38960*/  IMAD.MOV.U32 R57, RZ, RZ, R112 ;  /* 0x000000ffff397224 */ /* 0x000fe200078e0070 */
[----:B------:R-:W-:Y:S01]  /*38970*/  MOV R112, R113 ;  /* 0x0000007100707202 */ /* 0x000fe20000000f00 */
[----:B------:R-:W-:Y:S02]  /*38980*/  IMAD.MOV.U32 R114, RZ, RZ, R59 ;  /* 0x000000ffff727224 */ /* 0x000fe400078e003b */
[----:B------:R-:W-:-:S07]  /*38990*/  IMAD.MOV.U32 R59, RZ, RZ, R56 ;  /* 0x000000ffff3b7224 */ /* 0x000fce00078e0038 */
.L_x_3056:
[----:B------:R-:W-:Y:S05]  /*389a0*/  BSYNC.RECONVERGENT B0 ;  /* 0x0000000000007941 */ /* 0x000fea0003800200 */
.L_x_3054:
        /* <DEDUP_REMOVED lines=9> */
.L_x_3058:
[----:B------:R-:W-:Y:S01]  /*38a40*/  IMAD.MOV.U32 R56, RZ, RZ, R111 ;  /* 0x000000ffff387224 */ /* 0x000fe200078e006f */
[----:B------:R-:W-:Y:S01]  /*38a50*/  MOV R111, R112 ;  /* 0x00000070006f7202 */ /* 0x000fe20000000f00 */
[----:B------:R-:W-:Y:S02]  /*38a60*/  IMAD.MOV.U32 R113, RZ, RZ, R58 ;  /* 0x000000ffff717224 */ /* 0x000fe400078e003a */
[----:B------:R-:W-:-:S07]  /*38a70*/  IMAD.MOV.U32 R58, RZ, RZ, R59 ;  /* 0x000000ffff3a7224 */ /* 0x000fce00078e003b */
.L_x_3059:
[----:B------:R-:W-:Y:S05]  /*38a80*/  BSYNC.RECONVERGENT B0 ;  /* 0x0000000000007941 */ /* 0x000fea0003800200 */
.L_x_3057:
        /* <DEDUP_REMOVED lines=9> */
.L_x_3061:
[----:B------:R-:W-:Y:S01]  /*38b20*/  IMAD.MOV.U32 R59, RZ, RZ, R110 ;  /* 0x000000ffff3b7224 */ /* 0x000fe200078e006e */
[----:B------:R-:W-:Y:S01]  /*38b30*/  MOV R110, R111 ;  /* 0x0000006f006e7202 */ /* 0x000fe20000000f00 */
[----:B------:R-:W-:Y:S02]  /*38b40*/  IMAD.MOV.U32 R112, RZ, RZ, R61 ;  /* 0x000000ffff707224 */ /* 0x000fe400078e003d */
[----:B------:R-:W-:-:S07]  /*38b50*/  IMAD.MOV.U32 R61, RZ, RZ, R58 ;  /* 0x000000ffff3d7224 */ /* 0x000fce00078e003a */
.L_x_3062:
[----:B------:R-:W-:Y:S05]  /*38b60*/  BSYNC.RECONVERGENT B0 ;  /* 0x0000000000007941 */ /* 0x000fea0003800200 */
.L_x_3060:
        /* <DEDUP_REMOVED lines=9> */
.L_x_3064:
[----:B------:R-:W-:Y:S01]  /*38c00*/  IMAD.MOV.U32 R58, RZ, RZ, R109 ;  /* 0x000000ffff3a7224 */ /* 0x000fe200078e006d */
[----:B------:R-:W-:Y:S01]  /*38c10*/  MOV R109, R110 ;  /* 0x0000006e006d7202 */ /* 0x000fe20000000f00 */
[----:B------:R-:W-:Y:S02]  /*38c20*/  IMAD.MOV.U32 R111, RZ, RZ, R60 ;  /* 0x000000ffff6f7224 */ /* 0x000fe400078e003c */
[----:B------:R-:W-:-:S07]  /*38c30*/  IMAD.MOV.U32 R60, RZ, RZ, R61 ;  /* 0x000000ffff3c7224 */ /* 0x000fce00078e003d */
.L_x_3065:
[----:B------:R-:W-:Y:S05]  /*38c40*/  BSYNC.RECONVERGENT B0 ;  /* 0x0000000000007941 */ /* 0x000fea0003800200 */
.L_x_3063:
        /* <DEDUP_REMOVED lines=9> */
.L_x_3067:
[----:B------:R-:W-:Y:S01]  /*38ce0*/  IMAD.MOV.U32 R61, RZ, RZ, R108 ;  /* 0x000000ffff3d7224 */ /* 0x000fe200078e006c */
[----:B------:R-:W-:Y:S01]  /*38cf0*/  MOV R108, R109 ;  /* 0x0000006d006c7202 */ /* 0x000fe20000000f00 */
[----:B------:R-:W-:Y:S02]  /*38d00*/  IMAD.MOV.U32 R110, RZ, RZ, R63 ;  /* 0x000000ffff6e7224 */ /* 0x000fe400078e003f */
[----:B------:R-:W-:-:S07]  /*38d10*/  IMAD.MOV.U32 R63, RZ, RZ, R60 ;  /* 0x000000ffff3f7224 */ /* 0x000fce00078e003c */
.L_x_3068:
[----:B------:R-:W-:Y:S05]  /*38d20*/  BSYNC.RECONVERGENT B0 ;  /* 0x0000000000007941 */ /* 0x000fea0003800200 */
.L_x_3066:
        /* <DEDUP_REMOVED lines=9> */
.L_x_3070:
[----:B------:R-:W-:Y:S01]  /*38dc0*/  IMAD.MOV.U32 R60, RZ, RZ, R107 ;  /* 0x000000ffff3c7224 */ /* 0x000fe200078e006b */
[----:B------:R-:W-:Y:S01]  /*38dd0*/  MOV R107, R108 ;  /* 0x0000006c006b7202 */ /* 0x000fe20000000f00 */
[----:B------:R-:W-:Y:S02]  /*38de0*/  IMAD.MOV.U32 R109, RZ, RZ, R62 ;  /* 0x000000ffff6d7224 */ /* 0x000fe400078e003e */
[----:B------:R-:W-:-:S07]  /*38df0*/  IMAD.MOV.U32 R62, RZ, RZ, R63 ;  /* 0x000000ffff3e7224 */ /* 0x000fce00078e003f */
.L_x_3071:
[----:B------:R-:W-:Y:S05]  /*38e00*/  BSYNC.RECONVERGENT B0 ;  /* 0x0000000000007941 */ /* 0x000fea0003800200 */
.L_x_3069:
        /* <DEDUP_REMOVED lines=9> */
.L_x_3073:
[----:B------:R-:W-:Y:S01]  /*38ea0*/  IMAD.MOV.U32 R63, RZ, RZ, R106 ;  /* 0x000000ffff3f7224 */ /* 0x000fe200078e006a */
[----:B------:R-:W-:Y:S01]  /*38eb0*/  MOV R106, R107 ;  /* 0x0000006b006a7202 */ /* 0x000fe20000000f00 */
[----:B------:R-:W-:Y:S02]  /*38ec0*/  IMAD.MOV.U32 R108, RZ, RZ, R65 ;  /* 0x000000ffff6c7224 */ /* 0x000fe400078e0041 */
[----:B------:R-:W-:-:S07]  /*38ed0*/  IMAD.MOV.U32 R65, RZ, RZ, R62 ;  /* 0x000000ffff417224 */ /* 0x000fce00078e003e */
.L_x_3074:
[----:B------:R-:W-:Y:S05]  /*38ee0*/  BSYNC.RECONVERGENT B0 ;  /* 0x0000000000007941 */ /* 0x000fea0003800200 */
.L_x_3072:
        /* <DEDUP_REMOVED lines=9> */
.L_x_3076:
[----:B------:R-:W-:Y:S01]  /*38f80*/  IMAD.MOV.U32 R62, RZ, RZ, R105 ;  /* 0x000000ffff3e7224 */ /* 0x000fe200078e0069 */
[----:B------:R-:W-:Y:S01]  /*38f90*/  MOV R105, R106 ;  /* 0x0000006a00697202 */ /* 0x000fe20000000f00 */
[----:B------:R-:W-:Y:S02]  /*38fa0*/  IMAD.MOV.U32 R107, RZ, RZ, R64 ;  /* 0x000000ffff6b7224 */ /* 0x000fe400078e0040 */
[----:B------:R-:W-:-:S07]  /*38fb0*/  IMAD.MOV.U32 R64, RZ, RZ, R65 ;  /* 0x000000ffff407224 */ /* 0x000fce00078e0041 */
.L_x_3077:
[----:B------:R-:W-:Y:S05]  /*38fc0*/  BSYNC.RECONVERGENT B0 ;  /* 0x0000000000007941 */ /* 0x000fea0003800200 */
.L_x_3075:
        /* <DEDUP_REMOVED lines=9> */
.L_x_3079:
[----:B------:R-:W-:Y:S01]  /*39060*/  IMAD.MOV.U32 R65, RZ, RZ, R104 ;  /* 0x000000ffff417224 */ /* 0x000fe200078e0068 */
[----:B------:R-:W-:Y:S01]  /*39070*/  MOV R104, R105 ;  /* 0x0000006900687202 */ /* 0x000fe20000000f00 */
[----:B------:R-:W-:Y:S02]  /*39080*/  IMAD.MOV.U32 R106, RZ, RZ, R67 ;  /* 0x000000ffff6a7224 */ /* 0x000fe400078e0043 */
[----:B------:R-:W-:-:S07]  /*39090*/  IMAD.MOV.U32 R67, RZ, RZ, R64 ;  /* 0x000000ffff437224 */ /* 0x000fce00078e0040 */
.L_x_3080:
[----:B------:R-:W-:Y:S05]  /*390a0*/  BSYNC.RECONVERGENT B0 ;  /* 0x0000000000007941 */ /* 0x000fea0003800200 */
.L_x_3078:
        /* <DEDUP_REMOVED lines=9> */
.L_x_3082:
[----:B------:R-:W-:Y:S01]  /*39140*/  IMAD.MOV.U32 R64, RZ, RZ, R103 ;  /* 0x000000ffff407224 */ /* 0x000fe200078e0067 */
[----:B------:R-:W-:Y:S01]  /*39150*/  MOV R103, R104 ;  /* 0x0000006800677202 */ /* 0x000fe20000000f00 */
[----:B------:R-:W-:Y:S02]  /*39160*/  IMAD.MOV.U32 R105, RZ, RZ, R66 ;  /* 0x000000ffff697224 */ /* 0x000fe400078e0042 */
[----:B------:R-:W-:-:S07]  /*39170*/  IMAD.MOV.U32 R66, RZ, RZ, R67 ;  /* 0x000000ffff427224 */ /* 0x000fce00078e0043 */
.L_x_3083:
[----:B------:R-:W-:Y:S05]  /*39180*/  BSYNC.RECONVERGENT B0 ;  /* 0x0000000000007941 */ /* 0x000fea0003800200 */
.L_x_3081:
        /* <DEDUP_REMOVED lines=9> */
.L_x_3085:
[----:B------:R-:W-:Y:S01]  /*39220*/  IMAD.MOV.U32 R67, RZ, RZ, R102 ;  /* 0x000000ffff437224 */ /* 0x000fe200078e0066 */
[----:B------:R-:W-:Y:S01]  /*39230*/  MOV R102, R103 ;  /* 0x0000006700667202 */ /* 0x000fe20000000f00 */
[----:B------:R-:W-:Y:S02]  /*39240*/  IMAD.MOV.U32 R104, RZ, RZ, R69 ;  /* 0x000000ffff687224 */ /* 0x000fe400078e0045 */
[----:B------:R-:W-:-:S07]  /*39250*/  IMAD.MOV.U32 R69, RZ, RZ, R66 ;  /* 0x000000ffff457224 */ /* 0x000fce00078e0042 */
.L_x_3086:
[----:B------:R-:W-:Y:S05]  /*39260*/  BSYNC.RECONVERGENT B0 ;  /* 0x0000000000007941 */ /* 0x000fea0003800200 */
.L_x_3084:
        /* <DEDUP_REMOVED lines=9> */
.L_x_3088:
[----:B------:R-:W-:Y:S01]  /*39300*/  IMAD.MOV.U32 R66, RZ, RZ, R101 ;  /* 0x000000ffff427224 */ /* 0x000fe200078e0065 */
[----:B------:R-:W-:Y:S01]  /*39310*/  MOV R101, R102 ;  /* 0x0000006600657202 */ /* 0x000fe20000000f00 */
[----:B------:R-:W-:Y:S02]  /*39320*/  IMAD.MOV.U32 R103, RZ, RZ, R68 ;  /* 0x000000ffff677224 */ /* 0x000fe400078e0044 */
[----:B------:R-:W-:-:S07]  /*39330*/  IMAD.MOV.U32 R68, RZ, RZ, R69 ;  /* 0x000000ffff447224 */ /* 0x000fce00078e0045 */
.L_x_3089:
[----:B------:R-:W-:Y:S05]  /*39340*/  BSYNC.RECONVERGENT B0 ;  /* 0x0000000000007941 */ /* 0x000fea0003800200 */
.L_x_3087:
        /* <DEDUP_REMOVED lines=9> */
.L_x_3091:
[----:B------:R-:W-:Y:S01]  /*393e0*/  IMAD.MOV.U32 R69, RZ, RZ, R100 ;  /* 0x000000ffff457224 */ /* 0x000fe200078e0064 */
[----:B------:R-:W-:Y:S01]  /*393f0*/  MOV R100, R101 ;  /* 0x0000006500647202 */ /* 0x000fe20000000f00 */
[----:B------:R-:W-:Y:S02]  /*39400*/  IMAD.MOV.U32 R102, RZ, RZ, R71 ;  /* 0x000000ffff667224 */ /* 0x000fe400078e0047 */
[----:B------:R-:W-:-:S07]  /*39410*/  IMAD.MOV.U32 R71, RZ, RZ, R68 ;  /* 0x000000ffff477224 */ /* 0x000fce00078e0044 */
.L_x_3092:
[----:B------:R-:W-:Y:S05]  /*39420*/  BSYNC.RECONVERGENT B0 ;  /* 0x0000000000007941 */ /* 0x000fea0003800200 */
.L_x_3090:
        /* <DEDUP_REMOVED lines=9> */
.L_x_3094:
[----:B------:R-:W-:Y:S01]  /*394c0*/  IMAD.MOV.U32 R68, RZ, RZ, R99 ;  /* 0x000000ffff447224 */ /* 0x000fe200078e0063 */
[----:B------:R-:W-:Y:S01]  /*394d0*/  MOV R99, R100 ;  /* 0x0000006400637202 */ /* 0x000fe20000000f00 */
[----:B------:R-:W-:Y:S02]  /*394e0*/  IMAD.MOV.U32 R101, RZ, RZ, R70 ;  /* 0x000000ffff657224 */ /* 0x000fe400078e0046 */
[----:B------:R-:W-:-:S07]  /*394f0*/  IMAD.MOV.U32 R70, RZ, RZ, R71 ;  /* 0x000000ffff467224 */ /* 0x000fce00078e0047 */
.L_x_3095:
[----:B------:R-:W-:Y:S05]  /*39500*/  BSYNC.RECONVERGENT B0 ;  /* 0x0000000000007941 */ /* 0x000fea0003800200 */
.L_x_3093:
        /* <DEDUP_REMOVED lines=9> */
.L_x_3097:
[----:B------:R-:W-:Y:S01]  /*395a0*/  IMAD.MOV.U32 R71, RZ, RZ, R96 ;  /* 0x000000ffff477224 */ /* 0x000fe200078e0060 */
[----:B------:R-:W-:Y:S01]  /*395b0*/  MOV R96, R99 ;  /* 0x0000006300607202 */ /* 0x000fe20000000f00 */
[----:B------:R-:W-:Y:S02]  /*395c0*/  IMAD.MOV.U32 R100, RZ, RZ, R73 ;  /* 0x000000ffff647224 */ /* 0x000fe400078e0049 */
[----:B------:R-:W-:-:S07]  /*395d0*/  IMAD.MOV.U32 R73, RZ, RZ, R70 ;  /* 0x000000ffff497224 */ /* 0x000fce00078e0046 */
.L_x_3098:
[----:B------:R-:W-:Y:S05]  /*395e0*/  BSYNC.RECONVERGENT B0 ;  /* 0x0000000000007941 */ /* 0x000fea0003800200 */
.L_x_3096:
        /* <DEDUP_REMOVED lines=9> */
.L_x_3100:
[----:B------:R-:W-:Y:S01]  /*39680*/  IMAD.MOV.U32 R70, RZ, RZ, R97 ;  /* 0x000000ffff467224 */ /* 0x000fe200078e0061 */
[----:B------:R-:W-:Y:S01]  /*39690*/  MOV R97, R96 ;  /* 0x0000006000617202 */ /* 0x000fe20000000f00 */
[----:B------:R-:W-:Y:S02]  /*396a0*/  IMAD.MOV.U32 R99, RZ, RZ, R72 ;  /* 0x000000ffff637224 */ /* 0x000fe400078e0048 */
[----:B------:R-:W-:-:S07]  /*396b0*/  IMAD.MOV.U32 R72, RZ, RZ, R73 ;  /* 0x000000ffff487224 */ /* 0x000fce00078e0049 */
.L_x_3101:
[----:B------:R-:W-:Y:S05]  /*396c0*/  BSYNC.RECONVERGENT B0 ;  /* 0x0000000000007941 */ /* 0x000fea0003800200 */
.L_x_3099:
        /* <DEDUP_REMOVED lines=9> */
.L_x_3103:
[----:B------:R-:W-:Y:S01]  /*39760*/  IMAD.MOV.U32 R73, RZ, RZ, R94 ;  /* 0x000000ffff497224 */ /* 0x000fe200078e005e */
[----:B------:R-:W-:Y:S01]  /*39770*/  MOV R94, R97 ;  /* 0x00000061005e7202 */ /* 0x000fe20000000f00 */
[----:B------:R-:W-:Y:S02]  /*39780*/  IMAD.MOV.U32 R96, RZ, RZ, R75 ;  /* 0x000000ffff607224 */ /* 0x000fe400078e004b */
[----:B------:R-:W-:-:S07]  /*39790*/  IMAD.MOV.U32 R75, RZ, RZ, R72 ;  /* 0x000000ffff4b7224 */ /* 0x000fce00078e0048 */
.L_x_3104:
[----:B------:R-:W-:Y:S05]  /*397a0*/  BSYNC.RECONVERGENT B0 ;  /* 0x0000000000007941 */ /* 0x000fea0003800200 */
.L_x_3102:
        /* <DEDUP_REMOVED lines=9> */
.L_x_3106:
[----:B------:R-:W-:Y:S01]  /*39840*/  IMAD.MOV.U32 R72, RZ, RZ, R95 ;  /* 0x000000ffff487224 */ /* 0x000fe200078e005f */
[----:B------:R-:W-:Y:S01]  /*39850*/  MOV R95, R94 ;  /* 0x0000005e005f7202 */ /* 0x000fe20000000f00 */
[----:B------:R-:W-:Y:S02]  /*39860*/  IMAD.MOV.U32 R97, RZ, RZ, R74 ;  /* 0x000000ffff617224 */ /* 0x000fe400078e004a */
[----:B------:R-:W-:-:S07]  /*39870*/  IMAD.MOV.U32 R74, RZ, RZ, R75 ;  /* 0x000000ffff4a7224 */ /* 0x000fce00078e004b */
.L_x_3107:
[----:B------:R-:W-:Y:S05]  /*39880*/  BSYNC.RECONVERGENT B0 ;  /* 0x0000000000007941 */ /* 0x000fea0003800200 */
.L_x_3105:
        /* <DEDUP_REMOVED lines=9> */
.L_x_3109:
[----:B------:R-:W-:Y:S01]  /*39920*/  IMAD.MOV.U32 R75, RZ, RZ, R92 ;  /* 0x000000ffff4b7224 */ /* 0x000fe200078e005c */
[----:B------:R-:W-:Y:S01]  /*39930*/  MOV R92, R95 ;  /* 0x0000005f005c7202 */ /* 0x000fe20000000f00 */
[----:B------:R-:W-:Y:S02]  /*39940*/  IMAD.MOV.U32 R94, RZ, RZ, R77 ;  /* 0x000000ffff5e7224 */ /* 0x000fe400078e004d */
[----:B------:R-:W-:-:S07]  /*39950*/  IMAD.MOV.U32 R77, RZ, RZ, R74 ;  /* 0x000000ffff4d7224 */ /* 0x000fce00078e004a */
.L_x_3110:
[----:B------:R-:W-:Y:S05]  /*39960*/  BSYNC.RECONVERGENT B0 ;  /* 0x0000000000007941 */ /* 0x000fea0003800200 */
.L_x_3108:
        /* <DEDUP_REMOVED lines=9> */
.L_x_3112:
[----:B------:R-:W-:Y:S01]  /*39a00*/  IMAD.MOV.U32 R74, RZ, RZ, R93 ;  /* 0x000000ffff4a7224 */ /* 0x000fe200078e005d */
[----:B------:R-:W-:Y:S01]  /*39a10*/  MOV R93, R92 ;  /* 0x0000005c005d7202 */ /* 0x000fe20000000f00 */
[----:B------:R-:W-:Y:S02]  /*39a20*/  IMAD.MOV.U32 R95, RZ, RZ, R76 ;  /* 0x000000ffff5f7224 */ /* 0x000fe400078e004c */
[----:B------:R-:W-:-:S07]  /*39a30*/  IMAD.MOV.U32 R76, RZ, RZ, R77 ;  /* 0x000000ffff4c7224 */ /* 0x000fce00078e004d */
.L_x_3113:
[----:B------:R-:W-:Y:S05]  /*39a40*/  BSYNC.RECONVERGENT B0 ;  /* 0x0000000000007941 */ /* 0x000fea0003800200 */
.L_x_3111:
        /* <DEDUP_REMOVED lines=9> */
.L_x_3115:
[----:B------:R-:W-:Y:S01]  /*39ae0*/  IMAD.MOV.U32 R77, RZ, RZ, R90 ;  /* 0x000000ffff4d7224 */ /* 0x000fe200078e005a */
[----:B------:R-:W-:Y:S01]  /*39af0*/  MOV R90, R93 ;  /* 0x0000005d005a7202 */ /* 0x000fe20000000f00 */
[----:B------:R-:W-:Y:S02]  /*39b00*/  IMAD.MOV.U32 R92, RZ, RZ, R79 ;  /* 0x000000ffff5c7224 */ /* 0x000fe400078e004f */
[----:B------:R-:W-:-:S07]  /*39b10*/  IMAD.MOV.U32 R79, RZ, RZ, R76 ;  /* 0x000000ffff4f7224 */ /* 0x000fce00078e004c */
.L_x_3116:
[----:B------:R-:W-:Y:S05]  /*39b20*/  BSYNC.RECONVERGENT B0 ;  /* 0x0000000000007941 */ /* 0x000fea0003800200 */
.L_x_3114:
        /* <DEDUP_REMOVED lines=9> */
.L_x_3118:
[----:B------:R-:W-:Y:S01]  /*39bc0*/  IMAD.MOV.U32 R76, RZ, RZ, R91 ;  /* 0x000000ffff4c7224 */ /* 0x000fe200078e005b */
[----:B------:R-:W-:Y:S01]  /*39bd0*/  MOV R91, R90 ;  /* 0x0000005a005b7202 */ /* 0x000fe20000000f00 */
[----:B------:R-:W-:Y:S02]  /*39be0*/  IMAD.MOV.U32 R93, RZ, RZ, R78 ;  /* 0x000000ffff5d7224 */ /* 0x000fe400078e004e */
[----:B------:R-:W-:-:S07]  /*39bf0*/  IMAD.MOV.U32 R78, RZ, RZ, R79 ;  /* 0x000000ffff4e7224 */ /* 0x000fce00078e004f */
.L_x_3119:
[----:B------:R-:W-:Y:S05]  /*39c00*/  BSYNC.RECONVERGENT B0 ;  /* 0x0000000000007941 */ /* 0x000fea0003800200 */
.L_x_3117:
        /* <DEDUP_REMOVED lines=9> */
.L_x_3121:
[----:B------:R-:W-:Y:S01]  /*39ca0*/  IMAD.MOV.U32 R79, RZ, RZ, R88 ;  /* 0x000000ffff4f7224 */ /* 0x000fe200078e0058 */
[----:B------:R-:W-:Y:S01]  /*39cb0*/  MOV R88, R91 ;  /* 0x0000005b00587202 */ /* 0x000fe20000000f00 */
[----:B------:R-:W-:Y:S02]  /*39cc0*/  IMAD.MOV.U32 R90, RZ, RZ, R81 ;  /* 0x000000ffff5a7224 */ /* 0x000fe400078e0051 */
[----:B------:R-:W-:-:S07]  /*39cd0*/  IMAD.MOV.U32 R81, RZ, RZ, R78 ;  /* 0x000000ffff517224 */ /* 0x000fce00078e004e */
.L_x_3122:
[----:B------:R-:W-:Y:S05]  /*39ce0*/  BSYNC.RECONVERGENT B0 ;  /* 0x0000000000007941 */ /* 0x000fea0003800200 */
.L_x_3120:
        /* <DEDUP_REMOVED lines=9> */
.L_x_3124:
[----:B------:R-:W-:Y:S01]  /*39d80*/  IMAD.MOV.U32 R78, RZ, RZ, R89 ;  /* 0x000000ffff4e7224 */ /* 0x000fe200078e0059 */
[----:B------:R-:W-:Y:S01]  /*39d90*/  MOV R89, R88 ;  /* 0x0000005800597202 */ /* 0x000fe20000000f00 */
[----:B------:R-:W-:Y:S02]  /*39da0*/  IMAD.MOV.U32 R91, RZ, RZ, R80 ;  /* 0x000000ffff5b7224 */ /* 0x000fe400078e0050 */
[----:B------:R-:W-:-:S07]  /*39db0*/  IMAD.MOV.U32 R80, RZ, RZ, R81 ;  /* 0x000000ffff507224 */ /* 0x000fce00078e0051 */
.L_x_3125:
[----:B------:R-:W-:Y:S05]  /*39dc0*/  BSYNC.RECONVERGENT B0 ;  /* 0x0000000000007941 */ /* 0x000fea0003800200 */
.L_x_3123:
        /* <DEDUP_REMOVED lines=9> */
.L_x_3127:
[----:B------:R-:W-:Y:S01]  /*39e60*/  IMAD.MOV.U32 R81, RZ, RZ, R86 ;  /* 0x000000ffff517224 */ /* 0x000fe200078e0056 */
[----:B------:R-:W-:Y:S01]  /*39e70*/  MOV R86, R89 ;  /* 0x0000005900567202 */ /* 0x000fe20000000f00 */
[----:B------:R-:W-:Y:S02]  /*39e80*/  IMAD.MOV.U32 R88, RZ, RZ, R83 ;  /* 0x000000ffff587224 */ /* 0x000fe400078e0053 */
[----:B------:R-:W-:-:S07]  /*39e90*/  IMAD.MOV.U32 R83, RZ, RZ, R80 ;  /* 0x000000ffff537224 */ /* 0x000fce00078e0050 */
.L_x_3128:
[----:B------:R-:W-:Y:S05]  /*39ea0*/  BSYNC.RECONVERGENT B0 ;  /* 0x0000000000007941 */ /* 0x000fea0003800200 */
.L_x_3126:
        /* <DEDUP_REMOVED lines=9> */
.L_x_3130:
[----:B------:R-:W-:Y:S01]  /*39f40*/  IMAD.MOV.U32 R80, RZ, RZ, R87 ;  /* 0x000000ffff507224 */ /* 0x000fe200078e0057 */
[----:B------:R-:W-:Y:S01]  /*39f50*/  MOV R87, R86 ;  /* 0x0000005600577202 */ /* 0x000fe20000000f00 */
[----:B------:R-:W-:Y:S02]  /*39f60*/  IMAD.MOV.U32 R89, RZ, RZ, R82 ;  /* 0x000000ffff597224 */ /* 0x000fe400078e0052 */
[----:B------:R-:W-:-:S07]  /*39f70*/  IMAD.MOV.U32 R82, RZ, RZ, R83 ;  /* 0x000000ffff527224 */ /* 0x000fce00078e0053 */
.L_x_3131:
[----:B------:R-:W-:Y:S05]  /*39f80*/  BSYNC.RECONVERGENT B0 ;  /* 0x0000000000007941 */ /* 0x000fea0003800200 */
.L_x_3129:
        /* <DEDUP_REMOVED lines=9> */
.L_x_3133:
[----:B------:R-:W-:Y:S01]  /*3a020*/  IMAD.MOV.U32 R83, RZ, RZ, R84 ;  /* 0x000000ffff537224 */ /* 0x000fe200078e0054 */
[----:B------:R-:W-:Y:S01]  /*3a030*/  MOV R84, R87 ;  /* 0x0000005700547202 */ /* 0x000fe20000000f00 */
[----:B------:R-:W-:Y:S02]  /*3a040*/  IMAD.MOV.U32 R86, RZ, RZ, R85 ;  /* 0x000000ffff567224 */ /* 0x000fe400078e0055 */
[----:B------:R-:W-:-:S07]  /*3a050*/  IMAD.MOV.U32 R85, RZ, RZ, R82 ;  /* 0x000000ffff557224 */ /* 0x000fce00078e0052 */
.L_x_3134:
[----:B------:R-:W-:Y:S05]  /*3a060*/  BSYNC.RECONVERGENT B0 ;  /* 0x0000000000007941 */ /* 0x000fea0003800200 */
.L_x_3132:
        /* <DEDUP_REMOVED lines=9> */
.L_x_3136:
[----:B------:R-:W-:Y:S01]  /*3a100*/  IMAD.MOV.U32 R82, RZ, RZ, R35 ;  /* 0x000000ffff527224 */ /* 0x000fe200078e0023 */
[----:B------:R-:W-:Y:S01]  /*3a110*/  MOV R35, R84 ;  /* 0x0000005400237202 */ /* 0x000fe20000000f00 */
[----:B------:R-:W-:Y:S02]  /*3a120*/  IMAD.MOV.U32 R87, RZ, RZ, R34 ;  /* 0x000000ffff577224 */ /* 0x000fe400078e0022 */
[----:B------:R-:W-:-:S07]  /*3a130*/  IMAD.MOV.U32 R34, RZ, RZ, R85 ;  /* 0x000000ffff227224 */ /* 0x000fce00078e0055 */
.L_x_3137:
[----:B------:R-:W-:Y:S05]  /*3a140*/  BSYNC.RECONVERGENT B0 ;  /* 0x0000000000007941 */ /* 0x000fea0003800200 */
.L_x_3135:
        /* <DEDUP_REMOVED lines=9> */
.L_x_3139:
[----:B------:R-:W-:Y:S01]  /*3a1e0*/  IMAD.MOV.U32 R85, RZ, RZ, R32 ;  /* 0x000000ffff557224 */ /* 0x000fe200078e0020 */
[----:B------:R-:W-:Y:S01]  /*3a1f0*/  MOV R32, R35 ;  /* 0x0000002300207202 */ /* 0x000fe20000000f00 */
[----:B------:R-:W-:Y:S02]  /*3a200*/  IMAD.MOV.U32 R84, RZ, RZ, R33 ;  /* 0x000000ffff547224 */ /* 0x000fe400078e0021 */
[----:B------:R-:W-:-:S07]  /*3a210*/  IMAD.MOV.U32 R33, RZ, RZ, R34 ;  /* 0x000000ffff217224 */ /* 0x000fce00078e0022 */
.L_x_3140:
[----:B------:R-:W-:Y:S05]  /*3a220*/  BSYNC.RECONVERGENT B0 ;  /* 0x0000000000007941 */ /* 0x000fea0003800200 */
.L_x_3138:
        /* <DEDUP_REMOVED lines=9> */
.L_x_3142:
[----:B------:R-:W-:Y:S01]  /*3a2c0*/  IMAD.MOV.U32 R34, RZ, RZ, R31 ;  /* 0x000000ffff227224 */ /* 0x000fe200078e001f */
[----:B------:R-:W-:Y:S01]  /*3a2d0*/  MOV R31, R32 ;  /* 0x00000020001f7202 */ /* 0x000fe20000000f00 */
[----:B------:R-:W-:Y:S02]  /*3a2e0*/  IMAD.MOV.U32 R35, RZ, RZ, R30 ;  /* 0x000000ffff237224 */ /* 0x000fe400078e001e */
[----:B------:R-:W-:-:S07]  /*3a2f0*/  IMAD.MOV.U32 R30, RZ, RZ, R33 ;  /* 0x000000ffff1e7224 */ /* 0x000fce00078e0021 */
.L_x_3143:
[----:B------:R-:W-:Y:S05]  /*3a300*/  BSYNC.RECONVERGENT B0 ;  /* 0x0000000000007941 */ /* 0x000fea0003800200 */
.L_x_3141:
        /* <DEDUP_REMOVED lines=9> */
.L_x_3145:
[----:B------:R-:W-:Y:S01]  /*3a3a0*/  IMAD.MOV.U32 R33, RZ, RZ, R28 ;  /* 0x000000ffff217224 */ /* 0x000fe200078e001c */
[----:B------:R-:W-:Y:S01]  /*3a3b0*/  MOV R28, R31 ;  /* 0x0000001f001c7202 */ /* 0x000fe20000000f00 */
[----:B------:R-:W-:Y:S02]  /*3a3c0*/  IMAD.MOV.U32 R32, RZ, RZ, R29 ;  /* 0x000000ffff207224 */ /* 0x000fe400078e001d */
[----:B------:R-:W-:-:S07]  /*3a3d0*/  IMAD.MOV.U32 R29, RZ, RZ, R30 ;  /* 0x000000ffff1d7224 */ /* 0x000fce00078e001e */
.L_x_3146:
[----:B------:R-:W-:Y:S05]  /*3a3e0*/  BSYNC.RECONVERGENT B0 ;  /* 0x0000000000007941 */ /* 0x000fea0003800200 */
.L_x_3144:
        /* <DEDUP_REMOVED lines=9> */
.L_x_3148:
[----:B------:R-:W-:Y:S01]  /*3a480*/  IMAD.MOV.U32 R30, RZ, RZ, R27 ;  /* 0x000000ffff1e7224 */ /* 0x000fe200078e001b */
[----:B------:R-:W-:Y:S01]  /*3a490*/  MOV R27, R28 ;  /* 0x0000001c001b7202 */ /* 0x000fe20000000f00 */
[----:B------:R-:W-:Y:S02]  /*3a4a0*/  IMAD.MOV.U32 R31, RZ, RZ, R26 ;  /* 0x000000ffff1f7224 */ /* 0x000fe400078e001a */
[----:B------:R-:W-:-:S07]  /*3a4b0*/  IMAD.MOV.U32 R26, RZ, RZ, R29 ;  /* 0x000000ffff1a7224 */ /* 0x000fce00078e001d */
.L_x_3149:
[----:B------:R-:W-:Y:S05]  /*3a4c0*/  BSYNC.RECONVERGENT B0 ;  /* 0x0000000000007941 */ /* 0x000fea0003800200 */
.L_x_3147:
        /* <DEDUP_REMOVED lines=9> */
.L_x_3151:
[----:B------:R-:W-:Y:S01]  /*3a560*/  IMAD.MOV.U32 R29, RZ, RZ, R24 ;  /* 0x000000ffff1d7224 */ /* 0x000fe200078e0018 */
[----:B------:R-:W-:Y:S01]  /*3a570*/  MOV R24, R27 ;  /* 0x0000001b00187202 */ /* 0x000fe20000000f00 */
[----:B------:R-:W-:Y:S02]  /*3a580*/  IMAD.MOV.U32 R28, RZ, RZ, R25 ;  /* 0x000000ffff1c7224 */ /* 0x000fe400078e0019 */
[----:B------:R-:W-:-:S07]  /*3a590*/  IMAD.MOV.U32 R25, RZ, RZ, R26 ;  /* 0x000000ffff197224 */ /* 0x000fce00078e001a */
.L_x_3152:
[----:B------:R-:W-:Y:S05]  /*3a5a0*/  BSYNC.RECONVERGENT B0 ;  /* 0x0000000000007941 */ /* 0x000fea0003800200 */
.L_x_3150:
        /* <DEDUP_REMOVED lines=9> */
.L_x_3154:
[----:B------:R-:W-:Y:S01]  /*3a640*/  IMAD.MOV.U32 R26, RZ, RZ, R23 ;  /* 0x000000ffff1a7224 */ /* 0x000fe200078e0017 */
[----:B------:R-:W-:Y:S01]  /*3a650*/  MOV R23, R24 ;  /* 0x0000001800177202 */ /* 0x000fe20000000f00 */
[----:B------:R-:W-:Y:S02]  /*3a660*/  IMAD.MOV.U32 R27, RZ, RZ, R22 ;  /* 0x000000ffff1b7224 */ /* 0x000fe400078e0016 */
[----:B------:R-:W-:-:S07]  /*3a670*/  IMAD.MOV.U32 R22, RZ, RZ, R25 ;  /* 0x000000ffff167224 */ /* 0x000fce00078e0019 */
.L_x_3155:
[----:B------:R-:W-:Y:S05]  /*3a680*/  BSYNC.RECONVERGENT B0 ;  /* 0x0000000000007941 */ /* 0x000fea0003800200 */
.L_x_3153:
        /* <DEDUP_REMOVED lines=9> */
.L_x_3157:
[----:B------:R-:W-:Y:S01]  /*3a720*/  IMAD.MOV.U32 R25, RZ, RZ, R20 ;  /* 0x000000ffff197224 */ /* 0x000fe200078e0014 */
[----:B------:R-:W-:Y:S01]  /*3a730*/  MOV R20, R23 ;  /* 0x0000001700147202 */ /* 0x000fe20000000f00 */
[----:B------:R-:W-:Y:S02]  /*3a740*/  IMAD.MOV.U32 R24, RZ, RZ, R21 ;  /* 0x000000ffff187224 */ /* 0x000fe400078e0015 */
[----:B------:R-:W-:-:S07]  /*3a750*/  IMAD.MOV.U32 R21, RZ, RZ, R22 ;  /* 0x000000ffff157224 */ /* 0x000fce00078e0016 */
.L_x_3158:
[----:B------:R-:W-:Y:S05]  /*3a760*/  BSYNC.RECONVERGENT B0 ;  /* 0x0000000000007941 */ /* 0x000fea0003800200 */
.L_x_3156:
        /* <DEDUP_REMOVED lines=9> */
.L_x_3160:
[----:B------:R-:W-:Y:S01]  /*3a800*/  IMAD.MOV.U32 R22, RZ, RZ, R19 ;  /* 0x000000ffff167224 */ /* 0x000fe200078e0013 */
[----:B------:R-:W-:Y:S01]  /*3a810*/  MOV R19, R20 ;  /* 0x0000001400137202 */ /* 0x000fe20000000f00 */
[----:B------:R-:W-:Y:S02]  /*3a820*/  IMAD.MOV.U32 R23, RZ, RZ, R18 ;  /* 0x000000ffff177224 */ /* 0x000fe400078e0012 */
[----:B------:R-:W-:-:S07]  /*3a830*/  IMAD.MOV.U32 R18, RZ, RZ, R21 ;  /* 0x000000ffff127224 */ /* 0x000fce00078e0015 */
.L_x_3161:
[----:B------:R-:W-:Y:S05]  /*3a840*/  BSYNC.RECONVERGENT B0 ;  /* 0x0000000000007941 */ /* 0x000fea0003800200 */
.L_x_3159:
        /* <DEDUP_REMOVED lines=9> */
.L_x_3163:
[----:B------:R-:W-:Y:S01]  /*3a8e0*/  IMAD.MOV.U32 R21, RZ, RZ, R16 ;  /* 0x000000ffff157224 */ /* 0x000fe200078e0010 */
[----:B------:R-:W-:Y:S01]  /*3a8f0*/  MOV R16, R19 ;  /* 0x0000001300107202 */ /* 0x000fe20000000f00 */
[----:B------:R-:W-:Y:S02]  /*3a900*/  IMAD.MOV.U32 R20, RZ, RZ, R17 ;  /* 0x000000ffff147224 */ /* 0x000fe400078e0011 */
[----:B------:R-:W-:-:S07]  /*3a910*/  IMAD.MOV.U32 R17, RZ, RZ, R18 ;  /* 0x000000ffff117224 */ /* 0x000fce00078e0012 */
.L_x_3164:
[----:B------:R-:W-:Y:S05]  /*3a920*/  BSYNC.RECONVERGENT B0 ;  /* 0x0000000000007941 */ /* 0x000fea0003800200 */
.L_x_3162:
        /* <DEDUP_REMOVED lines=9> */
.L_x_3166:
[----:B------:R-:W-:Y:S01]  /*3a9c0*/  IMAD.MOV.U32 R18, RZ, RZ, R15 ;  /* 0x000000ffff127224 */ /* 0x000fe200078e000f */
[----:B------:R-:W-:Y:S01]  /*3a9d0*/  MOV R15, R16 ;  /* 0x00000010000f7202 */ /* 0x000fe20000000f00 */
[----:B------:R-:W-:Y:S02]  /*3a9e0*/  IMAD.MOV.U32 R19, RZ, RZ, R14 ;  /* 0x000000ffff137224 */ /* 0x000fe400078e000e */
[----:B------:R-:W-:-:S07]  /*3a9f0*/  IMAD.MOV.U32 R14, RZ, RZ, R17 ;  /* 0x000000ffff0e7224 */ /* 0x000fce00078e0011 */
.L_x_3167:
[----:B------:R-:W-:Y:S05]  /*3aa00*/  BSYNC.RECONVERGENT B0 ;  /* 0x0000000000007941 */ /* 0x000fea0003800200 */
.L_x_3165:
        /* <DEDUP_REMOVED lines=9> */
.L_x_3169:
[----:B------:R-:W-:Y:S01]  /*3aaa0*/  IMAD.MOV.U32 R17, RZ, RZ, R0 ;  /* 0x000000ffff117224 */ /* 0x000fe200078e0000 */
[----:B------:R-:W-:Y:S01]  /*3aab0*/  MOV R0, R15 ;  /* 0x0000000f00007202 */ /* 0x000fe20000000f00 */
[----:B------:R-:W-:Y:S02]  /*3aac0*/  IMAD.MOV.U32 R16, RZ, RZ, R13 ;  /* 0x000000ffff107224 */ /* 0x000fe400078e000d */
[----:B------:R-:W-:-:S07]  /*3aad0*/  IMAD.MOV.U32 R13, RZ, RZ, R14 ;  /* 0x000000ffff0d7224 */ /* 0x000fce00078e000e */
.L_x_3170:
[----:B------:R-:W-:Y:S05]  /*3aae0*/  BSYNC.RECONVERGENT B0 ;  /* 0x0000000000007941 */ /* 0x000fea0003800200 */
.L_x_3168:
        /* <DEDUP_REMOVED lines=9> */
.L_x_3172:
[----:B------:R-:W-:Y:S01]  /*3ab80*/  IMAD.MOV.U32 R14, RZ, RZ, R11 ;  /* 0x000000ffff0e7224 */ /* 0x000fe200078e000b */
[----:B------:R-:W-:Y:S01]  /*3ab90*/  MOV R11, R0 ;  /* 0x00000000000b7202 */ /* 0x000fe20000000f00 */
[----:B------:R-:W-:Y:S02]  /*3aba0*/  IMAD.MOV.U32 R15, RZ, RZ, R12 ;  /* 0x000000ffff0f7224 */ /* 0x000fe400078e000c */
[----:B------:R-:W-:-:S07]  /*3abb0*/  IMAD.MOV.U32 R12, RZ, RZ, R13 ;  /* 0x000000ffff0c7224 */ /* 0x000fce00078e000d */
.L_x_3173:
[----:B------:R-:W-:Y:S05]  /*3abc0*/  BSYNC.RECONVERGENT B0 ;  /* 0x0000000000007941 */ /* 0x000fea0003800200 */
.L_x_3171:
        /* <DEDUP_REMOVED lines=9> */
.L_x_3175:
[----:B------:R-:W-:Y:S01]  /*3ac60*/  IMAD.MOV.U32 R13, RZ, RZ, R10 ;  /* 0x000000ffff0d7224 */ /* 0x000fe200078e000a */
[----:B------:R-:W-:Y:S01]  /*3ac70*/  MOV R10, R11 ;  /* 0x0000000b000a7202 */ /* 0x000fe20000000f00 */
[----:B------:R-:W-:Y:S02]  /*3ac80*/  IMAD.MOV.U32 R0, RZ, RZ, R9 ;  /* 0x000000ffff007224 */ /* 0x000fe400078e0009 */
[----:B------:R-:W-:-:S07]  /*3ac90*/  IMAD.MOV.U32 R9, RZ, RZ, R12 ;  /* 0x000000ffff097224 */ /* 0x000fce00078e000c */
.L_x_3176:
[----:B------:R-:W-:Y:S05]  /*3aca0*/  BSYNC.RECONVERGENT B0 ;  /* 0x0000000000007941 */ /* 0x000fea0003800200 */
.L_x_3174:
        /* <DEDUP_REMOVED lines=9> */
.L_x_3178:
[----:B------:R-:W-:Y:S01]  /*3ad40*/  IMAD.MOV.U32 R12, RZ, RZ, R7 ;  /* 0x000000ffff0c7224 */ /* 0x000fe200078e0007 */
[----:B------:R-:W-:Y:S01]  /*3ad50*/  MOV R7, R10 ;  /* 0x0000000a00077202 */ /* 0x000fe20000000f00 */
[----:B------:R-:W-:Y:S02]  /*3ad60*/  IMAD.MOV.U32 R11, RZ, RZ, R8 ;  /* 0x000000ffff0b7224 */ /* 0x000fe400078e0008 */
[----:B------:R-:W-:-:S07]  /*3ad70*/  IMAD.MOV.U32 R8, RZ, RZ, R9 ;  /* 0x000000ffff087224 */ /* 0x000fce00078e0009 */
.L_x_3179:
[----:B------:R-:W-:Y:S05]  /*3ad80*/  BSYNC.RECONVERGENT B0 ;  /* 0x0000000000007941 */ /* 0x000fea0003800200 */
.L_x_3177:
        /* <DEDUP_REMOVED lines=9> */
.L_x_3181:
[----:B------:R-:W-:Y:S01]  /*3ae20*/  IMAD.MOV.U32 R9, RZ, RZ, R134 ;  /* 0x000000ffff097224 */ /* 0x000fe200078e0086 */
[----:B------:R-:W-:Y:S01]  /*3ae30*/  MOV R134, R7 ;  /* 0x0000000700867202 */ /* 0x000fe20000000f00 */
[----:B------:R-:W-:Y:S02]  /*3ae40*/  IMAD.MOV.U32 R10, RZ, RZ, R135 ;  /* 0x000000ffff0a7224 */ /* 0x000fe400078e0087 */
[----:B------:R-:W-:-:S07]  /*3ae50*/  IMAD.MOV.U32 R135, RZ, RZ, R8 ;  /* 0x000000ffff877224 */ /* 0x000fce00078e0008 */
.L_x_3182:
[----:B------:R-:W-:Y:S05]  /*3ae60*/  BSYNC.RECONVERGENT B0 ;  /* 0x0000000000007941 */ /* 0x000fea0003800200 */
.L_x_3180:
        /* <DEDUP_REMOVED lines=9> */
.L_x_3184:
[----:B------:R-:W-:Y:S01]  /*3af00*/  IMAD.MOV.U32 R8, RZ, RZ, R133 ;  /* 0x000000ffff087224 */ /* 0x000fe200078e0085 */
[----:B------:R-:W-:Y:S01]  /*3af10*/  MOV R133, R134 ;  /* 0x0000008600857202 */ /* 0x000fe20000000f00 */
[----:B------:R-:W-:Y:S02]  /*3af20*/  IMAD.MOV.U32 R7, RZ, RZ, R36 ;  /* 0x000000ffff077224 */ /* 0x000fe400078e0024 */
[----:B------:R-:W-:-:S07]  /*3af30*/  IMAD.MOV.U32 R36, RZ, RZ, R135 ;  /* 0x000000ffff247224 */ /* 0x000fce00078e0087 */
.L_x_3185:
[----:B------:R-:W-:Y:S05]  /*3af40*/  BSYNC.RECONVERGENT B0 ;  /* 0x0000000000007941 */ /* 0x000fea0003800200 */
.L_x_3183:
        /* <DEDUP_REMOVED lines=9> */
.L_x_3187:
[----:B------:R-:W-:Y:S01]  /*3afe0*/  IMAD.MOV.U32 R135, RZ, RZ, R132 ;  /* 0x000000ffff877224 */ /* 0x000fe200078e0084 */
[----:B------:R-:W-:Y:S01]  /*3aff0*/  MOV R132, R133 ;  /* 0x0000008500847202 */ /* 0x000fe20000000f00 */
[----:B------:R-:W-:Y:S02]  /*3b000*/  IMAD.MOV.U32 R134, RZ, RZ, R39 ;  /* 0x000000ffff867224 */ /* 0x000fe400078e0027 */
[----:B------:R-:W-:-:S07]  /*3b010*/  IMAD.MOV.U32 R39, RZ, RZ, R36 ;  /* 0x000000ffff277224 */ /* 0x000fce00078e0024 */
.L_x_3188:
[----:B------:R-:W-:Y:S05]  /*3b020*/  BSYNC.RECONVERGENT B0 ;  /* 0x0000000000007941 */ /* 0x000fea0003800200 */
.L_x_3186:
        /* <DEDUP_REMOVED lines=9> */
.L_x_3190:
[----:B------:R-:W-:Y:S01]  /*3b0c0*/  IMAD.MOV.U32 R36, RZ, RZ, R131 ;  /* 0x000000ffff247224 */ /* 0x000fe200078e0083 */
[----:B------:R-:W-:Y:S01]  /*3b0d0*/  MOV R131, R132 ;  /* 0x0000008400837202 */ /* 0x000fe20000000f00 */
[----:B------:R-:W-:Y:S02]  /*3b0e0*/  IMAD.MOV.U32 R133, RZ, RZ, R38 ;  /* 0x000000ffff857224 */ /* 0x000fe400078e0026 */
[----:B------:R-:W-:-:S07]  /*3b0f0*/  IMAD.MOV.U32 R38, RZ, RZ, R39 ;  /* 0x000000ffff267224 */ /* 0x000fce00078e0027 */
.L_x_3191:
[----:B------:R-:W-:Y:S05]  /*3b100*/  BSYNC.RECONVERGENT B0 ;  /* 0x0000000000007941 */ /* 0x000fea0003800200 */
.L_x_3189:
        /* <DEDUP_REMOVED lines=9> */
.L_x_3193:
[----:B------:R-:W-:Y:S01]  /*3b1a0*/  IMAD.MOV.U32 R39, RZ, RZ, R130 ;  /* 0x000000ffff277224 */ /* 0x000fe200078e0082 */
[----:B------:R-:W-:Y:S01]  /*3b1b0*/  MOV R130, R131 ;  /* 0x0000008300827202 */ /* 0x000fe20000000f00 */
[----:B------:R-:W-:Y:S02]  /*3b1c0*/  IMAD.MOV.U32 R132, RZ, RZ, R41 ;  /* 0x000000ffff847224 */ /* 0x000fe400078e0029 */
[----:B------:R-:W-:-:S07]  /*3b1d0*/  IMAD.MOV.U32 R41, RZ, RZ, R38 ;  /* 0x000000ffff297224 */ /* 0x000fce00078e0026 */
.L_x_3194:
[----:B------:R-:W-:Y:S05]  /*3b1e0*/  BSYNC.RECONVERGENT B0 ;  /* 0x0000000000007941 */ /* 0x000fea0003800200 */
.L_x_3192:
        /* <DEDUP_REMOVED lines=9> */
.L_x_3196:
[----:B------:R-:W-:Y:S01]  /*3b280*/  IMAD.MOV.U32 R38, RZ, RZ, R129 ;  /* 0x000000ffff267224 */ /* 0x000fe200078e0081 */
[----:B------:R-:W-:Y:S01]  /*3b290*/  MOV R129, R130 ;  /* 0x0000008200817202 */ /* 0x000fe20000000f00 */
[----:B------:R-:W-:Y:S02]  /*3b2a0*/  IMAD.MOV.U32 R131, RZ, RZ, R40 ;  /* 0x000000ffff837224 */ /* 0x000fe400078e0028 */
[----:B------:R-:W-:-:S07]  /*3b2b0*/  IMAD.MOV.U32 R40, RZ, RZ, R41 ;  /* 0x000000ffff287224 */ /* 0x000fce00078e0029 */
.L_x_3197:
[----:B------:R-:W-:Y:S05]  /*3b2c0*/  BSYNC.RECONVERGENT B0 ;  /* 0x0000000000007941 */ /* 0x000fea0003800200 */
.L_x_3195:
        /* <DEDUP_REMOVED lines=9> */
.L_x_3199:
[----:B------:R-:W-:Y:S01]  /*3b360*/  IMAD.MOV.U32 R41, RZ, RZ, R128 ;  /* 0x000000ffff297224 */ /* 0x000fe200078e0080 */
[----:B------:R-:W-:Y:S01]  /*3b370*/  MOV R128, R129 ;  /* 0x0000008100807202 */ /* 0x000fe20000000f00 */
[----:B------:R-:W-:Y:S02]  /*3b380*/  IMAD.MOV.U32 R130, RZ, RZ, R43 ;  /* 0x000000ffff827224 */ /* 0x000fe400078e002b */
[----:B------:R-:W-:-:S07]  /*3b390*/  IMAD.MOV.U32 R43, RZ, RZ, R40 ;  /* 0x000000ffff2b7224 */ /* 0x000fce00078e0028 */
.L_x_3200:
[----:B------:R-:W-:Y:S05]  /*3b3a0*/  BSYNC.RECONVERGENT B0 ;  /* 0x0000000000007941 */ /* 0x000fea0003800200 */
.L_x_3198:
        /* <DEDUP_REMOVED lines=9> */
.L_x_3202:
[----:B------:R-:W-:Y:S01]  /*3b440*/  IMAD.MOV.U32 R40, RZ, RZ, R127 ;  /* 0x000000ffff287224 */ /* 0x000fe200078e007f */
[----:B------:R-:W-:Y:S01]  /*3b450*/  MOV R127, R128 ;  /* 0x00000080007f7202 */ /* 0x000fe20000000f00 */
[----:B------:R-:W-:Y:S02]  /*3b460*/  IMAD.MOV.U32 R129, RZ, RZ, R42 ;  /* 0x000000ffff817224 */ /* 0x000fe400078e002a */
[----:B------:R-:W-:-:S07]  /*3b470*/  IMAD.MOV.U32 R42, RZ, RZ, R43 ;  /* 0x000000ffff2a7224 */ /* 0x000fce00078e002b */
.L_x_3203:
[----:B------:R-:W-:Y:S05]  /*3b480*/  BSYNC.RECONVERGENT B0 ;  /* 0x0000000000007941 */ /* 0x000fea0003800200 */
.L_x_3201:
        /* <DEDUP_REMOVED lines=9> */
.L_x_3205:
[----:B------:R-:W-:Y:S01]  /*3b520*/  IMAD.MOV.U32 R43, RZ, RZ, R126 ;  /* 0x000000ffff2b7224 */ /* 0x000fe200078e007e */
[----:B------:R-:W-:Y:S01]  /*3b530*/  MOV R126, R127 ;  /* 0x0000007f007e7202 */ /* 0x000fe20000000f00 */
[----:B------:R-:W-:Y:S02]  /*3b540*/  IMAD.MOV.U32 R128, RZ, RZ, R45 ;  /* 0x000000ffff807224 */ /* 0x000fe400078e002d */
[----:B------:R-:W-:-:S07]  /*3b550*/  IMAD.MOV.U32 R45, RZ, RZ, R42 ;  /* 0x000000ffff2d7224 */ /* 0x000fce00078e002a */
.L_x_3206:
[----:B------:R-:W-:Y:S05]  /*3b560*/  BSYNC.RECONVERGENT B0 ;  /* 0x0000000000007941 */ /* 0x000fea0003800200 */
.L_x_3204:
        /* <DEDUP_REMOVED lines=9> */
.L_x_3208:
[----:B------:R-:W-:Y:S01]  /*3b600*/  IMAD.MOV.U32 R42, RZ, RZ, R125 ;  /* 0x000000ffff2a7224 */ /* 0x000fe200078e007d */
[----:B------:R-:W-:Y:S01]  /*3b610*/  MOV R125, R126 ;  /* 0x0000007e007d7202 */ /* 0x000fe20000000f00 */
[----:B------:R-:W-:Y:S02]  /*3b620*/  IMAD.MOV.U32 R127, RZ, RZ, R44 ;  /* 0x000000ffff7f7224 */ /* 0x000fe400078e002c */
[----:B------:R-:W-:-:S07]  /*3b630*/  IMAD.MOV.U32 R44, RZ, RZ, R45 ;  /* 0x000000ffff2c7224 */ /* 0x000fce00078e002d */
.L_x_3209:
[----:B------:R-:W-:Y:S05]  /*3b640*/  BSYNC.RECONVERGENT B0 ;  /* 0x0000000000007941 */ /* 0x000fea0003800200 */
.L_x_3207:
        /* <DEDUP_REMOVED lines=9> */
.L_x_3211:
[----:B------:R-:W-:Y:S01]  /*3b6e0*/  IMAD.MOV.U32 R45, RZ, RZ, R124 ;  /* 0x000000ffff2d7224 */ /* 0x000fe200078e007c */
[----:B------:R-:W-:Y:S01]  /*3b6f0*/  MOV R124, R125 ;  /* 0x0000007d007c7202 */ /* 0x000fe20000000f00 */
[----:B------:R-:W-:Y:S02]  /*3b700*/  IMAD.MOV.U32 R126, RZ, RZ, R47 ;  /* 0x000000ffff7e7224 */ /* 0x000fe400078e002f */
[----:B------:R-:W-:-:S07]  /*3b710*/  IMAD.MOV.U32 R47, RZ, RZ, R44 ;  /* 0x000000ffff2f7224 */ /* 0x000fce00078e002c */
.L_x_3212:
[----:B------:R-:W-:Y:S05]  /*3b720*/  BSYNC.RECONVERGENT B0 ;  /* 0x0000000000007941 */ /* 0x000fea0003800200 */
.L_x_3210:
        /* <DEDUP_REMOVED lines=9> */
.L_x_3214:
[----:B------:R-:W-:Y:S01]  /*3b7c0*/  IMAD.MOV.U32 R44, RZ, RZ, R123 ;  /* 0x000000ffff2c7224 */ /* 0x000fe200078e007b */
[----:B------:R-:W-:Y:S01]  /*3b7d0*/  MOV R123, R124 ;  /* 0x0000007c007b7202 */ /* 0x000fe20000000f00 */
[----:B------:R-:W-:Y:S02]  /*3b7e0*/  IMAD.MOV.U32 R125, RZ, RZ, R46 ;  /* 0x000000ffff7d7224 */ /* 0x000fe400078e002e */
[----:B------:R-:W-:-:S07]  /*3b7f0*/  IMAD.MOV.U32 R46, RZ, RZ, R47 ;  /* 0x000000ffff2e7224 */ /* 0x000fce00078e002f */
.L_x_3215:
[----:B------:R-:W-:Y:S05]  /*3b800*/  BSYNC.RECONVERGENT B0 ;  /* 0x0000000000007941 */ /* 0x000fea0003800200 */
.L_x_3213:
        /* <DEDUP_REMOVED lines=9> */
.L_x_3217:
[----:B------:R-:W-:Y:S01]  /*3b8a0*/  IMAD.MOV.U32 R47, RZ, RZ, R122 ;  /* 0x000000ffff2f7224 */ /* 0x000fe200078e007a */
[----:B------:R-:W-:Y:S01]  /*3b8b0*/  MOV R122, R123 ;  /* 0x0000007b007a7202 */ /* 0x000fe20000000f00 */
[----:B------:R-:W-:Y:S02]  /*3b8c0*/  IMAD.MOV.U32 R124, RZ, RZ, R49 ;  /* 0x000000ffff7c7224 */ /* 0x000fe400078e0031 */
[----:B------:R-:W-:-:S07]  /*3b8d0*/  IMAD.MOV.U32 R49, RZ, RZ, R46 ;  /* 0x000000ffff317224 */ /* 0x000fce00078e002e */
.L_x_3218:
[----:B------:R-:W-:Y:S05]  /*3b8e0*/  BSYNC.RECONVERGENT B0 ;  /* 0x0000000000007941 */ /* 0x000fea0003800200 */
.L_x_3216:
        /* <DEDUP_REMOVED lines=9> */
.L_x_3220:
[----:B------:R-:W-:Y:S01]  /*3b980*/  IMAD.MOV.U32 R46, RZ, RZ, R121 ;  /* 0x000000ffff2e7224 */ /* 0x000fe200078e0079 */
[----:B------:R-:W-:Y:S01]  /*3b990*/  MOV R121, R122 ;  /* 0x0000007a00797202 */ /* 0x000fe20000000f00 */
[----:B------:R-:W-:Y:S02]  /*3b9a0*/  IMAD.MOV.U32 R123, RZ, RZ, R48 ;  /* 0x000000ffff7b7224 */ /* 0x000fe400078e0030 */
[----:B------:R-:W-:-:S07]  /*3b9b0*/  IMAD.MOV.U32 R48, RZ, RZ, R49 ;  /* 0x000000ffff307224 */ /* 0x000fce00078e0031 */
.L_x_3221:
[----:B------:R-:W-:Y:S05]  /*3b9c0*/  BSYNC.RECONVERGENT B0 ;  /* 0x0000000000007941 */ /* 0x000fea0003800200 */
.L_x_3219:
        /* <DEDUP_REMOVED lines=9> */
.L_x_3223:
[----:B------:R-:W-:Y:S01]  /*3ba60*/  IMAD.MOV.U32 R49, RZ, RZ, R120 ;  /* 0x000000ffff317224 */ /* 0x000fe200078e0078 */
[----:B------:R-:W-:Y:S01]  /*3ba70*/  MOV R120, R121 ;  /* 0x0000007900787202 */ /* 0x000fe20000000f00 */
[----:B------:R-:W-:Y:S02]  /*3ba80*/  IMAD.MOV.U32 R122, RZ, RZ, R51 ;  /* 0x000000ffff7a7224 */ /* 0x000fe400078e0033 */
[----:B------:R-:W-:-:S07]  /*3ba90*/  IMAD.MOV.U32 R51, RZ, RZ, R48 ;  /* 0x000000ffff337224 */ /* 0x000fce00078e0030 */
.L_x_3224:
[----:B------:R-:W-:Y:S05]  /*3baa0*/  BSYNC.RECONVERGENT B0 ;  /* 0x0000000000007941 */ /* 0x000fea0003800200 */
.L_x_3222:
        /* <DEDUP_REMOVED lines=9> */
.L_x_3226:
[----:B------:R-:W-:Y:S01]  /*3bb40*/  IMAD.MOV.U32 R48, RZ, RZ, R37 ;  /* 0x000000ffff307224 */ /* 0x000fe200078e0025 */
[----:B------:R-:W-:Y:S01]  /*3bb50*/  MOV R37, R120 ;  /* 0x0000007800257202 */ /* 0x000fe20000000f00 */
[----:B------:R-:W-:Y:S02]  /*3bb60*/  IMAD.MOV.U32 R121, RZ, RZ, R98 ;  /* 0x000000ffff797224 */ /* 0x000fe400078e0062 */
[----:B------:R-:W-:-:S07]  /*3bb70*/  IMAD.MOV.U32 R98, RZ, RZ, R51 ;  /* 0x000000ffff627224 */ /* 0x000fce00078e0033 */
.L_x_3227:
[----:B------:R-:W-:Y:S05]  /*3bb80*/  BSYNC.RECONVERGENT B0 ;  /* 0x0000000000007941 */ /* 0x000fea0003800200 */
.L_x_3225:
        /* <DEDUP_REMOVED lines=18> */
.L_x_3229:
[----:B------:R-:W-:Y:S01]  /*3bcb0*/  MOV R120, R53 ;  /* 0x0000003500787202 */ /* 0x000fe20000000f00 */
[----:B------:R-:W-:Y:S02]  /*3bcc0*/  IMAD.MOV.U32 R51, RZ, RZ, R118 ;  /* 0x000000ffff337224 */ /* 0x000fe400078e0076 */
[----:B------:R-:W-:Y:S02]  /*3bcd0*/  IMAD.MOV.U32 R53, RZ, RZ, R50 ;  /* 0x000000ffff357224 */ /* 0x000fe400078e0032 */
[----:B------:R-:W-:-:S07]  /*3bce0*/  IMAD.MOV.U32 R118, RZ, RZ, R119 ;  /* 0x000000ffff767224 */ /* 0x000fce00078e0077 */
.L_x_3230:
[----:B------:R-:W-:Y:S05]  /*3bcf0*/  BSYNC.RECONVERGENT B0 ;  /* 0x0000000000007941 */ /* 0x000fea0003800200 */
.L_x_3228:
        /* <DEDUP_REMOVED lines=9> */
.L_x_3232:
[----:B------:R-:W-:Y:S01]  /*3bd90*/  MOV R119, R52 ;  /* 0x0000003400777202 */ /* 0x000fe20000000f00 */
[----:B------:R-:W-:Y:S02]  /*3bda0*/  IMAD.MOV.U32 R50, RZ, RZ, R117 ;  /* 0x000000ffff327224 */ /* 0x000fe400078e0075 */
[----:B------:R-:W-:Y:S02]  /*3bdb0*/  IMAD.MOV.U32 R52, RZ, RZ, R53 ;  /* 0x000000ffff347224 */ /* 0x000fe400078e0035 */
[----:B------:R-:W-:-:S07]  /*3bdc0*/  IMAD.MOV.U32 R117, RZ, RZ, R118 ;  /* 0x000000ffff757224 */ /* 0x000fce00078e0076 */
.L_x_3233:
[----:B------:R-:W-:Y:S05]  /*3bdd0*/  BSYNC.RECONVERGENT B0 ;  /* 0x0000000000007941 */ /* 0x000fea0003800200 */
.L_x_3231:
        /* <DEDUP_REMOVED lines=9> */
.L_x_3235:
[----:B------:R-:W-:Y:S01]  /*3be70*/  MOV R118, R55 ;  /* 0x0000003700767202 */ /* 0x000fe20000000f00 */
[----:B------:R-:W-:Y:S02]  /*3be80*/  IMAD.MOV.U32 R53, RZ, RZ, R116 ;  /* 0x000000ffff357224 */ /* 0x000fe400078e0074 */
[----:B------:R-:W-:Y:S02]  /*3be90*/  IMAD.MOV.U32 R55, RZ, RZ, R52 ;  /* 0x000000ffff377224 */ /* 0x000fe400078e0034 */
[----:B------:R-:W-:-:S07]  /*3bea0*/  IMAD.MOV.U32 R116, RZ, RZ, R117 ;  /* 0x000000ffff747224 */ /* 0x000fce00078e0075 */
.L_x_3236:
[----:B------:R-:W-:Y:S05]  /*3beb0*/  BSYNC.RECONVERGENT B0 ;  /* 0x0000000000007941 */ /* 0x000fea0003800200 */
.L_x_3234:
        /* <DEDUP_REMOVED lines=9> */
.L_x_3238:
[----:B------:R-:W-:Y:S01]  /*3bf50*/  MOV R117, R54 ;  /* 0x0000003600757202 */ /* 0x000fe20000000f00 */
[----:B------:R-:W-:Y:S02]  /*3bf60*/  IMAD.MOV.U32 R52, RZ, RZ, R115 ;  /* 0x000000ffff347224 */ /* 0x000fe400078e0073 */
[----:B------:R-:W-:Y:S02]  /*3bf70*/  IMAD.MOV.U32 R54, RZ, RZ, R55 ;  /* 0x000000ffff367224 */ /* 0x000fe400078e0037 */
[----:B------:R-:W-:-:S07]  /*3bf80*/  IMAD.MOV.U32 R115, RZ, RZ, R116 ;  /* 0x000000ffff737224 */ /* 0x000fce00078e0074 */
.L_x_3239:
[----:B------:R-:W-:Y:S05]  /*3bf90*/  BSYNC.RECONVERGENT B0 ;  /* 0x0000000000007941 */ /* 0x000fea0003800200 */
.L_x_3237:
        /* <DEDUP_REMOVED lines=9> */
.L_x_3241:
[----:B------:R-:W-:Y:S01]  /*3c030*/  MOV R116, R57 ;  /* 0x0000003900747202 */ /* 0x000fe20000000f00 */
[----:B------:R-:W-:Y:S02]  /*3c040*/  IMAD.MOV.U32 R55, RZ, RZ, R114 ;  /* 0x000000ffff377224 */ /* 0x000fe400078e0072 */
[----:B------:R-:W-:Y:S02]  /*3c050*/  IMAD.MOV.U32 R57, RZ, RZ, R54 ;  /* 0x000000ffff397224 */ /* 0x000fe400078e0036 */
[----:B------:R-:W-:-:S07]  /*3c060*/  IMAD.MOV.U32 R114, RZ, RZ, R115 ;  /* 0x000000ffff727224 */ /* 0x000fce00078e0073 */
.L_x_3242:
[----:B------:R-:W-:Y:S05]  /*3c070*/  BSYNC.RECONVERGENT B0 ;  /* 0x0000000000007941 */ /* 0x000fea0003800200 */
.L_x_3240:
        /* <DEDUP_REMOVED lines=9> */
.L_x_3244:
[----:B------:R-:W-:Y:S01]  /*3c110*/  MOV R115, R56 ;  /* 0x0000003800737202 */ /* 0x000fe20000000f00 */
[----:B------:R-:W-:Y:S02]  /*3c120*/  IMAD.MOV.U32 R54, RZ, RZ, R113 ;  /* 0x000000ffff367224 */ /* 0x000fe400078e0071 */
[----:B------:R-:W-:Y:S02]  /*3c130*/  IMAD.MOV.U32 R56, RZ, RZ, R57 ;  /* 0x000000ffff387224 */ /* 0x000fe400078e0039 */
[----:B------:R-:W-:-:S07]  /*3c140*/  IMAD.MOV.U32 R113, RZ, RZ, R114 ;  /* 0x000000ffff717224 */ /* 0x000fce00078e0072 */
.L_x_3245:
[----:B------:R-:W-:Y:S05]  /*3c150*/  BSYNC.RECONVERGENT B0 ;  /* 0x0000000000007941 */ /* 0x000fea0003800200 */
.L_x_3243:
        /* <DEDUP_REMOVED lines=9> */
.L_x_3247:
[----:B------:R-:W-:Y:S01]  /*3c1f0*/  MOV R114, R59 ;  /* 0x0000003b00727202 */ /* 0x000fe20000000f00 */
[----:B------:R-:W-:Y:S02]  /*3c200*/  IMAD.MOV.U32 R57, RZ, RZ, R112 ;  /* 0x000000ffff397224 */ /* 0x000fe400078e0070 */
[----:B------:R-:W-:Y:S02]  /*3c210*/  IMAD.MOV.U32 R59, RZ, RZ, R56 ;  /* 0x000000ffff3b7224 */ /* 0x000fe400078e0038 */
[----:B------:R-:W-:-:S07]  /*3c220*/  IMAD.MOV.U32 R112, RZ, RZ, R113 ;  /* 0x000000ffff707224 */ /* 0x000fce00078e0071 */
.L_x_3248:
[----:B------:R-:W-:Y:S05]  /*3c230*/  BSYNC.RECONVERGENT B0 ;  /* 0x0000000000007941 */ /* 0x000fea0003800200 */
.L_x_3246:
        /* <DEDUP_REMOVED lines=9> */
.L_x_3250:
[----:B------:R-:W-:Y:S01]  /*3c2d0*/  MOV R113, R58 ;  /* 0x0000003a00717202 */ /* 0x000fe20000000f00 */
[----:B------:R-:W-:Y:S02]  /*3c2e0*/  IMAD.MOV.U32 R56, RZ, RZ, R111 ;  /* 0x000000ffff387224 */ /* 0x000fe400078e006f */
[----:B------:R-:W-:Y:S02]  /*3c2f0*/  IMAD.MOV.U32 R58, RZ, RZ, R59 ;  /* 0x000000ffff3a7224 */ /* 0x000fe400078e003b */
[----:B------:R-:W-:-:S07]  /*3c300*/  IMAD.MOV.U32 R111, RZ, RZ, R112 ;  /* 0x000000ffff6f7224 */ /* 0x000fce00078e0070 */
.L_x_3251:
[----:B------:R-:W-:Y:S05]  /*3c310*/  BSYNC.RECONVERGENT B0 ;  /* 0x0000000000007941 */ /* 0x000fea0003800200 */
.L_x_3249:
        /* <DEDUP_REMOVED lines=9> */
.L_x_3253:
[----:B------:R-:W-:Y:S01]  /*3c3b0*/  MOV R112, R61 ;  /* 0x0000003d00707202 */ /* 0x000fe20000000f00 */
[----:B------:R-:W-:Y:S02]  /*3c3c0*/  IMAD.MOV.U32 R59, RZ, RZ, R110 ;  /* 0x000000ffff3b7224 */ /* 0x000fe400078e006e */
[----:B------:R-:W-:Y:S02]  /*3c3d0*/  IMAD.MOV.U32 R61, RZ, RZ, R58 ;  /* 0x000000ffff3d7224 */ /* 0x000fe400078e003a */
[----:B------:R-:W-:-:S07]  /*3c3e0*/  IMAD.MOV.U32 R110, RZ, RZ, R111 ;  /* 0x000000ffff6e7224 */ /* 0x000fce00078e006f */
.L_x_3254:
[----:B------:R-:W-:Y:S05]  /*3c3f0*/  BSYNC.RECONVERGENT B0 ;  /* 0x0000000000007941 */ /* 0x000fea0003800200 */
.L_x_3252:
        /* <DEDUP_REMOVED lines=9> */
.L_x_3256:
[----:B------:R-:W-:Y:S01]  /*3c490*/  MOV R111, R60 ;  /* 0x0000003c006f7202 */ /* 0x000fe20000000f00 */
[----:B------:R-:W-:Y:S02]  /*3c4a0*/  IMAD.MOV.U32 R58, RZ, RZ, R109 ;  /* 0x000000ffff3a7224 */ /* 0x000fe400078e006d */
[----:B------:R-:W-:Y:S02]  /*3c4b0*/  IMAD.MOV.U32 R60, RZ, RZ, R61 ;  /* 0x000000ffff3c7224 */ /* 0x000fe400078e003d */
[----:B------:R-:W-:-:S07]  /*3c4c0*/  IMAD.MOV.U32 R109, RZ, RZ, R110 ;  /* 0x000000ffff6d7224 */ /* 0x000fce00078e006e */
.L_x_3257:
[----:B------:R-:W-:Y:S05]  /*3c4d0*/  BSYNC.RECONVERGENT B0 ;  /* 0x0000000000007941 */ /* 0x000fea0003800200 */
.L_x_3255:
        /* <DEDUP_REMOVED lines=9> */
.L_x_3259:
[----:B------:R-:W-:Y:S01]  /*3c570*/  MOV R110, R63 ;  /* 0x0000003f006e7202 */ /* 0x000fe20000000f00 */
[----:B------:R-:W-:Y:S02]  /*3c580*/  IMAD.MOV.U32 R61, RZ, RZ, R108 ;  /* 0x000000ffff3d7224 */ /* 0x000fe400078e006c */
[----:B------:R-:W-:Y:S02]  /*3c590*/  IMAD.MOV.U32 R63, RZ, RZ, R60 ;  /* 0x000000ffff3f7224 */ /* 0x000fe400078e003c */
[----:B------:R-:W-:-:S07]  /*3c5a0*/  IMAD.MOV.U32 R108, RZ, RZ, R109 ;  /* 0x000000ffff6c7224 */ /* 0x000fce00078e006d */
.L_x_3260:
[----:B------:R-:W-:Y:S05]  /*3c5b0*/  BSYNC.RECONVERGENT B0 ;  /* 0x0000000000007941 */ /* 0x000fea0003800200 */
.L_x_3258:
        /* <DEDUP_REMOVED lines=9> */
.L_x_3262:
[----:B------:R-:W-:Y:S01]  /*3c650*/  MOV R109, R62 ;  /* 0x0000003e006d7202 */ /* 0x000fe20000000f00 */
[----:B------:R-:W-:Y:S02]  /*3c660*/  IMAD.MOV.U32 R60, RZ, RZ, R107 ;  /* 0x000000ffff3c7224 */ /* 0x000fe400078e006b */
[----:B------:R-:W-:Y:S02]  /*3c670*/  IMAD.MOV.U32 R62, RZ, RZ, R63 ;  /* 0x000000ffff3e7224 */ /* 0x000fe400078e003f */
[----:B------:R-:W-:-:S07]  /*3c680*/  IMAD.MOV.U32 R107, RZ, RZ, R108 ;  /* 0x000000ffff6b7224 */ /* 0x000fce00078e006c */
.L_x_3263:
[----:B------:R-:W-:Y:S05]  /*3c690*/  BSYNC.RECONVERGENT B0 ;  /* 0x0000000000007941 */ /* 0x000fea0003800200 */
.L_x_3261:
        /* <DEDUP_REMOVED lines=9> */
.L_x_3265:
[----:B------:R-:W-:Y:S01]  /*3c730*/  MOV R108, R65 ;  /* 0x00000041006c7202 */ /* 0x000fe20000000f00 */
[----:B------:R-:W-:Y:S02]  /*3c740*/  IMAD.MOV.U32 R63, RZ, RZ, R106 ;  /* 0x000000ffff3f7224 */ /* 0x000fe400078e006a */
[----:B------:R-:W-:Y:S02]  /*3c750*/  IMAD.MOV.U32 R65, RZ, RZ, R62 ;  /* 0x000000ffff417224 */ /* 0x000fe400078e003e */
[----:B------:R-:W-:-:S07]  /*3c760*/  IMAD.MOV.U32 R106, RZ, RZ, R107 ;  /* 0x000000ffff6a7224 */ /* 0x000fce00078e006b */
.L_x_3266:
[----:B------:R-:W-:Y:S05]  /*3c770*/  BSYNC.RECONVERGENT B0 ;  /* 0x0000000000007941 */ /* 0x000fea0003800200 */
.L_x_3264:
        /* <DEDUP_REMOVED lines=9> */
.L_x_3268:
[----:B------:R-:W-:Y:S01]  /*3c810*/  MOV R107, R64 ;  /* 0x00000040006b7202 */ /* 0x000fe20000000f00 */
[----:B------:R-:W-:Y:S02]  /*3c820*/  IMAD.MOV.U32 R62, RZ, RZ, R105 ;  /* 0x000000ffff3e7224 */ /* 0x000fe400078e0069 */
[----:B------:R-:W-:Y:S02]  /*3c830*/  IMAD.MOV.U32 R64, RZ, RZ, R65 ;  /* 0x000000ffff407224 */ /* 0x000fe400078e0041 */
[----:B------:R-:W-:-:S07]  /*3c840*/  IMAD.MOV.U32 R105, RZ, RZ, R106 ;  /* 0x000000ffff697224 */ /* 0x000fce00078e006a */
.L_x_3269:
[----:B------:R-:W-:Y:S05]  /*3c850*/  BSYNC.RECONVERGENT B0 ;  /* 0x0000000000007941 */ /* 0x000fea0003800200 */
.L_x_3267:
        /* <DEDUP_REMOVED lines=9> */
.L_x_3271:
[----:B------:R-:W-:Y:S01]  /*3c8f0*/  MOV R106, R67 ;  /* 0x00000043006a7202 */ /* 0x000fe20000000f00 */
[----:B------:R-:W-:Y:S02]  /*3c900*/  IMAD.MOV.U32 R65, RZ, RZ, R104 ;  /* 0x000000ffff417224 */ /* 0x000fe400078e0068 */
[----:B------:R-:W-:Y:S02]  /*3c910*/  IMAD.MOV.U32 R67, RZ, RZ, R64 ;  /* 0x000000ffff437224 */ /* 0x000fe400078e0040 */
[----:B------:R-:W-:-:S07]  /*3c920*/  IMAD.MOV.U32 R104, RZ, RZ, R105 ;  /* 0x000000ffff687224 */ /* 0x000fce00078e0069 */
.L_x_3272:
[----:B------:R-:W-:Y:S05]  /*3c930*/  BSYNC.RECONVERGENT B0 ;  /* 0x0000000000007941 */ /* 0x000fea0003800200 */
.L_x_3270:
        /* <DEDUP_REMOVED lines=9> */
.L_x_3274:
[----:B------:R-:W-:Y:S01]  /*3c9d0*/  MOV R105, R66 ;  /* 0x0000004200697202 */ /* 0x000fe20000000f00 */
[----:B------:R-:W-:Y:S02]  /*3c9e0*/  IMAD.MOV.U32 R64, RZ, RZ, R103 ;  /* 0x000000ffff407224 */ /* 0x000fe400078e0067 */
[----:B------:R-:W-:Y:S02]  /*3c9f0*/  IMAD.MOV.U32 R66, RZ, RZ, R67 ;  /* 0x000000ffff427224 */ /* 0x000fe400078e0043 */
[----:B------:R-:W-:-:S07]  /*3ca00*/  IMAD.MOV.U32 R103, RZ, RZ, R104 ;  /* 0x000000ffff677224 */ /* 0x000fce00078e0068 */
.L_x_3275:
[----:B------:R-:W-:Y:S05]  /*3ca10*/  BSYNC.RECONVERGENT B0 ;  /* 0x0000000000007941 */ /* 0x000fea0003800200 */
.L_x_3273:
        /* <DEDUP_REMOVED lines=9> */
.L_x_3277:
[----:B------:R-:W-:Y:S01]  /*3cab0*/  MOV R104, R69 ;  /* 0x0000004500687202 */ /* 0x000fe20000000f00 */
[----:B------:R-:W-:Y:S02]  /*3cac0*/  IMAD.MOV.U32 R67, RZ, RZ, R102 ;  /* 0x000000ffff437224 */ /* 0x000fe400078e0066 */
[----:B------:R-:W-:Y:S02]  /*3cad0*/  IMAD.MOV.U32 R69, RZ, RZ, R66 ;  /* 0x000000ffff457224 */ /* 0x000fe400078e0042 */
[----:B------:R-:W-:-:S07]  /*3cae0*/  IMAD.MOV.U32 R102, RZ, RZ, R103 ;  /* 0x000000ffff667224 */ /* 0x000fce00078e0067 */
.L_x_3278:
[----:B------:R-:W-:Y:S05]  /*3caf0*/  BSYNC.RECONVERGENT B0 ;  /* 0x0000000000007941 */ /* 0x000fea0003800200 */
.L_x_3276:
        /* <DEDUP_REMOVED lines=9> */
.L_x_3280:
[----:B------:R-:W-:Y:S01]  /*3cb90*/  MOV R103, R68 ;  /* 0x0000004400677202 */ /* 0x000fe20000000f00 */
[----:B------:R-:W-:Y:S02]  /*3cba0*/  IMAD.MOV.U32 R66, RZ, RZ, R101 ;  /* 0x000000ffff427224 */ /* 0x000fe400078e0065 */
[----:B------:R-:W-:Y:S02]  /*3cbb0*/  IMAD.MOV.U32 R68, RZ, RZ, R69 ;  /* 0x000000ffff447224 */ /* 0x000fe400078e0045 */
[----:B------:R-:W-:-:S07]  /*3cbc0*/  IMAD.MOV.U32 R101, RZ, RZ, R102 ;  /* 0x000000ffff657224 */ /* 0x000fce00078e0066 */
.L_x_3281:
[----:B------:R-:W-:Y:S05]  /*3cbd0*/  BSYNC.RECONVERGENT B0 ;  /* 0x0000000000007941 */ /* 0x000fea0003800200 */
.L_x_3279:
        /* <DEDUP_REMOVED lines=9> */
.L_x_3283:
[----:B------:R-:W-:Y:S01]  /*3cc70*/  MOV R102, R71 ;  /* 0x0000004700667202 */ /* 0x000fe20000000f00 */
[----:B------:R-:W-:Y:S02]  /*3cc80*/  IMAD.MOV.U32 R69, RZ, RZ, R100 ;  /* 0x000000ffff457224 */ /* 0x000fe400078e0064 */
[----:B------:R-:W-:Y:S02]  /*3cc90*/  IMAD.MOV.U32 R71, RZ, RZ, R68 ;  /* 0x000000ffff477224 */ /* 0x000fe400078e0044 */
[----:B------:R-:W-:-:S07]  /*3cca0*/  IMAD.MOV.U32 R100, RZ, RZ, R101 ;  /* 0x000000ffff647224 */ /* 0x000fce00078e0065 */
.L_x_3284:
[----:B------:R-:W-:Y:S05]  /*3ccb0*/  BSYNC.RECONVERGENT B0 ;  /* 0x0000000000007941 */ /* 0x000fea0003800200 */
.L_x_3282:
        /* <DEDUP_REMOVED lines=9> */
.L_x_3286:
[----:B------:R-:W-:Y:S01]  /*3cd50*/  MOV R101, R70 ;  /* 0x0000004600657202 */ /* 0x000fe20000000f00 */
[----:B------:R-:W-:Y:S02]  /*3cd60*/  IMAD.MOV.U32 R68, RZ, RZ, R99 ;  /* 0x000000ffff447224 */ /* 0x000fe400078e0063 */
[----:B------:R-:W-:Y:S02]  /*3cd70*/  IMAD.MOV.U32 R70, RZ, RZ, R71 ;  /* 0x000000ffff467224 */ /* 0x000fe400078e0047 */
[----:B------:R-:W-:-:S07]  /*3cd80*/  IMAD.MOV.U32 R99, RZ, RZ, R100 ;  /* 0x000000ffff637224 */ /* 0x000fce00078e0064 */
.L_x_3287:
[----:B------:R-:W-:Y:S05]  /*3cd90*/  BSYNC.RECONVERGENT B0 ;  /* 0x0000000000007941 */ /* 0x000fea0003800200 */
.L_x_3285:
        /* <DEDUP_REMOVED lines=9> */
.L_x_3289:
[----:B------:R-:W-:Y:S01]  /*3ce30*/  MOV R100, R73 ;  /* 0x0000004900647202 */ /* 0x000fe20000000f00 */
[----:B------:R-:W-:Y:S02]  /*3ce40*/  IMAD.MOV.U32 R71, RZ, RZ, R96 ;  /* 0x000000ffff477224 */ /* 0x000fe400078e0060 */
[----:B------:R-:W-:Y:S02]  /*3ce50*/  IMAD.MOV.U32 R73, RZ, RZ, R70 ;  /* 0x000000ffff497224 */ /* 0x000fe400078e0046 */
[----:B------:R-:W-:-:S07]  /*3ce60*/  IMAD.MOV.U32 R96, RZ, RZ, R99 ;  /* 0x000000ffff607224 */ /* 0x000fce00078e0063 */
.L_x_3290:
[----:B------:R-:W-:Y:S05]  /*3ce70*/  BSYNC.RECONVERGENT B0 ;  /* 0x0000000000007941 */ /* 0x000fea0003800200 */
.L_x_3288:
        /* <DEDUP_REMOVED lines=9> */
.L_x_3292:
[----:B------:R-:W-:Y:S01]  /*3cf10*/  MOV R99, R72 ;  /* 0x0000004800637202 */ /* 0x000fe20000000f00 */
[----:B------:R-:W-:Y:S02]  /*3cf20*/  IMAD.MOV.U32 R70, RZ, RZ, R97 ;  /* 0x000000ffff467224 */ /* 0x000fe400078e0061 */
[----:B------:R-:W-:Y:S02]  /*3cf30*/  IMAD.MOV.U32 R72, RZ, RZ, R73 ;  /* 0x000000ffff487224 */ /* 0x000fe400078e0049 */
[----:B------:R-:W-:-:S07]  /*3cf40*/  IMAD.MOV.U32 R97, RZ, RZ, R96 ;  /* 0x000000ffff617224 */ /* 0x000fce00078e0060 */
.L_x_3293:
[----:B------:R-:W-:Y:S05]  /*3cf50*/  BSYNC.RECONVERGENT B0 ;  /* 0x0000000000007941 */ /* 0x000fea0003800200 */
.L_x_3291:
        /* <DEDUP_REMOVED lines=9> */
.L_x_3295:
[----:B------:R-:W-:Y:S01]  /*3cff0*/  MOV R96, R75 ;  /* 0x0000004b00607202 */ /* 0x000fe20000000f00 */
[----:B------:R-:W-:Y:S02]  /*3d000*/  IMAD.MOV.U32 R73, RZ, RZ, R94 ;  /* 0x000000ffff497224 */ /* 0x000fe400078e005e */
[----:B------:R-:W-:Y:S02]  /*3d010*/  IMAD.MOV.U32 R75, RZ, RZ, R72 ;  /* 0x000000ffff4b7224 */ /* 0x000fe400078e0048 */
[----:B------:R-:W-:-:S07]  /*3d020*/  IMAD.MOV.U32 R94, RZ, RZ, R97 ;  /* 0x000000ffff5e7224 */ /* 0x000fce00078e0061 */
.L_x_3296:
[----:B------:R-:W-:Y:S05]  /*3d030*/  BSYNC.RECONVERGENT B0 ;  /* 0x0000000000007941 */ /* 0x000fea0003800200 */
.L_x_3294:
        /* <DEDUP_REMOVED lines=9> */
.L_x_3298:
[----:B------:R-:W-:Y:S01]  /*3d0d0*/  MOV R97, R74 ;  /* 0x0000004a00617202 */ /* 0x000fe20000000f00 */
[----:B------:R-:W-:Y:S02]  /*3d0e0*/  IMAD.MOV.U32 R72, RZ, RZ, R95 ;  /* 0x000000ffff487224 */ /* 0x000fe400078e005f */
[----:B------:R-:W-:Y:S02]  /*3d0f0*/  IMAD.MOV.U32 R74, RZ, RZ, R75 ;  /* 0x000000ffff4a7224 */ /* 0x000fe400078e004b */
[----:B------:R-:W-:-:S07]  /*3d100*/  IMAD.MOV.U32 R95, RZ, RZ, R94 ;  /* 0x000000ffff5f7224 */ /* 0x000fce00078e005e */
.L_x_3299:
[----:B------:R-:W-:Y:S05]  /*3d110*/  BSYNC.RECONVERGENT B0 ;  /* 0x0000000000007941 */ /* 0x000fea0003800200 */
.L_x_3297:
        /* <DEDUP_REMOVED lines=9> */
.L_x_3301:
[----:B------:R-:W-:Y:S01]  /*3d1b0*/  MOV R94, R77 ;  /* 0x0000004d005e7202 */ /* 0x000fe20000000f00 */
[----:B------:R-:W-:Y:S02]  /*3d1c0*/  IMAD.MOV.U32 R75, RZ, RZ, R92 ;  /* 0x000000ffff4b7224 */ /* 0x000fe400078e005c */
[----:B------:R-:W-:Y:S02]  /*3d1d0*/  IMAD.MOV.U32 R77, RZ, RZ, R74 ;  /* 0x000000ffff4d7224 */ /* 0x000fe400078e004a */
[----:B------:R-:W-:-:S07]  /*3d1e0*/  IMAD.MOV.U32 R92, RZ, RZ, R95 ;  /* 0x000000ffff5c7224 */ /* 0x000fce00078e005f */
.L_x_3302:
[----:B------:R-:W-:Y:S05]  /*3d1f0*/  BSYNC.RECONVERGENT B0 ;  /* 0x0000000000007941 */ /* 0x000fea0003800200 */
.L_x_3300:
        /* <DEDUP_REMOVED lines=9> */
.L_x_3304:
[----:B------:R-:W-:Y:S01]  /*3d290*/  MOV R95, R76 ;  /* 0x0000004c005f7202 */ /* 0x000fe20000000f00 */
[----:B------:R-:W-:Y:S02]  /*3d2a0*/  IMAD.MOV.U32 R74, RZ, RZ, R93 ;  /* 0x000000ffff4a7224 */ /* 0x000fe400078e005d */
[----:B------:R-:W-:Y:S02]  /*3d2b0*/  IMAD.MOV.U32 R76, RZ, RZ, R77 ;  /* 0x000000ffff4c7224 */ /* 0x000fe400078e004d */
[----:B------:R-:W-:-:S07]  /*3d2c0*/  IMAD.MOV.U32 R93, RZ, RZ, R92 ;  /* 0x000000ffff5d7224 */ /* 0x000fce00078e005c */
.L_x_3305:
[----:B------:R-:W-:Y:S05]  /*3d2d0*/  BSYNC.RECONVERGENT B0 ;  /* 0x0000000000007941 */ /* 0x000fea0003800200 */
.L_x_3303:
        /* <DEDUP_REMOVED lines=9> */
.L_x_3307:
[----:B------:R-:W-:Y:S01]  /*3d370*/  MOV R92, R79 ;  /* 0x0000004f005c7202 */ /* 0x000fe20000000f00 */
[----:B------:R-:W-:Y:S02]  /*3d380*/  IMAD.MOV.U32 R77, RZ, RZ, R90 ;  /* 0x000000ffff4d7224 */ /* 0x000fe400078e005a */
[----:B------:R-:W-:Y:S02]  /*3d390*/  IMAD.MOV.U32 R79, RZ, RZ, R76 ;  /* 0x000000ffff4f7224 */ /* 0x000fe400078e004c */
[----:B------:R-:W-:-:S07]  /*3d3a0*/  IMAD.MOV.U32 R90, RZ, RZ, R93 ;  /* 0x000000ffff5a7224 */ /* 0x000fce00078e005d */
.L_x_3308:
[----:B------:R-:W-:Y:S05]  /*3d3b0*/  BSYNC.RECONVERGENT B0 ;  /* 0x0000000000007941 */ /* 0x000fea0003800200 */
.L_x_3306:
        /* <DEDUP_REMOVED lines=9> */
.L_x_3310:
[----:B------:R-:W-:Y:S01]  /*3d450*/  MOV R93, R78 ;  /* 0x0000004e005d7202 */ /* 0x000fe20000000f00 */
[----:B------:R-:W-:Y:S02]  /*3d460*/  IMAD.MOV.U32 R76, RZ, RZ, R91 ;  /* 0x000000ffff4c7224 */ /* 0x000fe400078e005b */
[----:B------:R-:W-:Y:S02]  /*3d470*/  IMAD.MOV.U32 R78, RZ, RZ, R79 ;  /* 0x000000ffff4e7224 */ /* 0x000fe400078e004f */
[----:B------:R-:W-:-:S07]  /*3d480*/  IMAD.MOV.U32 R91, RZ, RZ, R90 ;  /* 0x000000ffff5b7224 */ /* 0x000fce00078e005a */
.L_x_3311:
[----:B------:R-:W-:Y:S05]  /*3d490*/  BSYNC.RECONVERGENT B0 ;  /* 0x0000000000007941 */ /* 0x000fea0003800200 */
.L_x_3309:
        /* <DEDUP_REMOVED lines=9> */
.L_x_3313:
[----:B------:R-:W-:Y:S01]  /*3d530*/  MOV R90, R81 ;  /* 0x00000051005a7202 */ /* 0x000fe20000000f00 */
[----:B------:R-:W-:Y:S02]  /*3d540*/  IMAD.MOV.U32 R79, RZ, RZ, R88 ;  /* 0x000000ffff4f7224 */ /* 0x000fe400078e0058 */
[----:B------:R-:W-:Y:S02]  /*3d550*/  IMAD.MOV.U32 R81, RZ, RZ, R78 ;  /* 0x000000ffff517224 */ /* 0x000fe400078e004e */
[----:B------:R-:W-:-:S07]  /*3d560*/  IMAD.MOV.U32 R88, RZ, RZ, R91 ;  /* 0x000000ffff587224 */ /* 0x000fce00078e005b */
.L_x_3314:
[----:B------:R-:W-:Y:S05]  /*3d570*/  BSYNC.RECONVERGENT B0 ;  /* 0x0000000000007941 */ /* 0x000fea0003800200 */
.L_x_3312:
        /* <DEDUP_REMOVED lines=9> */
.L_x_3316:
[----:B------:R-:W-:Y:S01]  /*3d610*/  MOV R91, R80 ;  /* 0x00000050005b7202 */ /* 0x000fe20000000f00 */
[----:B------:R-:W-:Y:S02]  /*3d620*/  IMAD.MOV.U32 R78, RZ, RZ, R89 ;  /* 0x000000ffff4e7224 */ /* 0x000fe400078e0059 */
[----:B------:R-:W-:Y:S02]  /*3d630*/  IMAD.MOV.U32 R80, RZ, RZ, R81 ;  /* 0x000000ffff507224 */ /* 0x000fe400078e0051 */
[----:B------:R-:W-:-:S07]  /*3d640*/  IMAD.MOV.U32 R89, RZ, RZ, R88 ;  /* 0x000000ffff597224 */ /* 0x000fce00078e0058 */
.L_x_3317:
[----:B------:R-:W-:Y:S05]  /*3d650*/  BSYNC.RECONVERGENT B0 ;  /* 0x0000000000007941 */ /* 0x000fea0003800200 */
.L_x_3315:
        /* <DEDUP_REMOVED lines=9> */
.L_x_3319:
[----:B------:R-:W-:Y:S01]  /*3d6f0*/  MOV R88, R83 ;  /* 0x0000005300587202 */ /* 0x000fe20000000f00 */
[----:B------:R-:W-:Y:S02]  /*3d700*/  IMAD.MOV.U32 R81, RZ, RZ, R86 ;  /* 0x000000ffff517224 */ /* 0x000fe400078e0056 */
[----:B------:R-:W-:Y:S02]  /*3d710*/  IMAD.MOV.U32 R83, RZ, RZ, R80 ;  /* 0x000000ffff537224 */ /* 0x000fe400078e0050 */
[----:B------:R-:W-:-:S07]  /*3d720*/  IMAD.MOV.U32 R86, RZ, RZ, R89 ;  /* 0x000000ffff567224 */ /* 0x000fce00078e0059 */
.L_x_3320:
[----:B------:R-:W-:Y:S05]  /*3d730*/  BSYNC.RECONVERGENT B0 ;  /* 0x0000000000007941 */ /* 0x000fea0003800200 */
.L_x_3318:
        /* <DEDUP_REMOVED lines=9> */
.L_x_3322:
[----:B------:R-:W-:Y:S01]  /*3d7d0*/  MOV R89, R82 ;  /* 0x0000005200597202 */ /* 0x000fe20000000f00 */
[----:B------:R-:W-:Y:S02]  /*3d7e0*/  IMAD.MOV.U32 R80, RZ, RZ, R87 ;  /* 0x000000ffff507224 */ /* 0x000fe400078e0057 */
[----:B------:R-:W-:Y:S02]  /*3d7f0*/  IMAD.MOV.U32 R82, RZ, RZ, R83 ;  /* 0x000000ffff527224 */ /* 0x000fe400078e0053 */
[----:B------:R-:W-:-:S07]  /*3d800*/  IMAD.MOV.U32 R87, RZ, RZ, R86 ;  /* 0x000000ffff577224 */ /* 0x000fce00078e0056 */
.L_x_3323:
[----:B------:R-:W-:Y:S05]  /*3d810*/  BSYNC.RECONVERGENT B0 ;  /* 0x0000000000007941 */ /* 0x000fea0003800200 */
.L_x_3321:
        /* <DEDUP_REMOVED lines=9> */
.L_x_3325:
[----:B------:R-:W-:Y:S01]  /*3d8b0*/  MOV R86, R85 ;  /* 0x0000005500567202 */ /* 0x000fe20000000f00 */
[----:B------:R-:W-:Y:S02]  /*3d8c0*/  IMAD.MOV.U32 R83, RZ, RZ, R84 ;  /* 0x000000ffff537224 */ /* 0x000fe400078e0054 */
[----:B------:R-:W-:Y:S02]  /*3d8d0*/  IMAD.MOV.U32 R85, RZ, RZ, R82 ;  /* 0x000000ffff557224 */ /* 0x000fe400078e0052 */
[----:B------:R-:W-:-:S07]  /*3d8e0*/  IMAD.MOV.U32 R84, RZ, RZ, R87 ;  /* 0x000000ffff547224 */ /* 0x000fce00078e0057 */
.L_x_3326:
[----:B------:R-:W-:Y:S05]  /*3d8f0*/  BSYNC.RECONVERGENT B0 ;  /* 0x0000000000007941 */ /* 0x000fea0003800200 */
.L_x_3324:
        /* <DEDUP_REMOVED lines=9> */
.L_x_3328:
[----:B------:R-:W-:Y:S01]  /*3d990*/  MOV R87, R34 ;  /* 0x0000002200577202 */ /* 0x000fe20000000f00 */
[----:B------:R-:W-:Y:S02]  /*3d9a0*/  IMAD.MOV.U32 R82, RZ, RZ, R35 ;  /* 0x000000ffff527224 */ /* 0x000fe400078e0023 */
[----:B------:R-:W-:Y:S02]  /*3d9b0*/  IMAD.MOV.U32 R34, RZ, RZ, R85 ;  /* 0x000000ffff227224 */ /* 0x000fe400078e0055 */
[----:B------:R-:W-:-:S07]  /*3d9c0*/  IMAD.MOV.U32 R35, RZ, RZ, R84 ;  /* 0x000000ffff237224 */ /* 0x000fce00078e0054 */
.L_x_3329:
[----:B------:R-:W-:Y:S05]  /*3d9d0*/  BSYNC.RECONVERGENT B0 ;  /* 0x0000000000007941 */ /* 0x000fea0003800200 */
.L_x_3327:
        /* <DEDUP_REMOVED lines=9> */
.L_x_3331:
[----:B------:R-:W-:Y:S01]  /*3da70*/  MOV R84, R33 ;  /* 0x0000002100547202 */ /* 0x000fe20000000f00 */
[----:B------:R-:W-:Y:S02]  /*3da80*/  IMAD.MOV.U32 R85, RZ, RZ, R32 ;  /* 0x000000ffff557224 */ /* 0x000fe400078e0020 */
[----:B------:R-:W-:Y:S02]  /*3da90*/  IMAD.MOV.U32 R33, RZ, RZ, R34 ;  /* 0x000000ffff217224 */ /* 0x000fe400078e0022 */
[----:B------:R-:W-:-:S07]  /*3daa0*/  IMAD.MOV.U32 R32, RZ, RZ, R35 ;  /* 0x000000ffff207224 */ /* 0x000fce00078e0023 */
.L_x_3332:
[----:B------:R-:W-:Y:S05]  /*3dab0*/  BSYNC.RECONVERGENT B0 ;  /* 0x0000000000007941 */ /* 0x000fea0003800200 */
.L_x_3330:
        /* <DEDUP_REMOVED lines=9> */
.L_x_3334:
[----:B------:R-:W-:Y:S01]  /*3db50*/  MOV R35, R30 ;  /* 0x0000001e00237202 */ /* 0x000fe20000000f00 */
[----:B------:R-:W-:Y:S02]  /*3db60*/  IMAD.MOV.U32 R34, RZ, RZ, R31 ;  /* 0x000000ffff227224 */ /* 0x000fe400078e001f */
[----:B------:R-:W-:Y:S02]  /*3db70*/  IMAD.MOV.U32 R30, RZ, RZ, R33 ;  /* 0x000000ffff1e7224 */ /* 0x000fe400078e0021 */
[----:B------:R-:W-:-:S07]  /*3db80*/  IMAD.MOV.U32 R31, RZ, RZ, R32 ;  /* 0x000000ffff1f7224 */ /* 0x000fce00078e0020 */
.L_x_3335:
[----:B------:R-:W-:Y:S05]  /*3db90*/  BSYNC.RECONVERGENT B0 ;  /* 0x0000000000007941 */ /* 0x000fea0003800200 */
.L_x_3333:
        /* <DEDUP_REMOVED lines=9> */
.L_x_3337:
[----:B------:R-:W-:Y:S01]  /*3dc30*/  MOV R32, R29 ;  /* 0x0000001d00207202 */ /* 0x000fe20000000f00 */
[----:B------:R-:W-:Y:S02]  /*3dc40*/  IMAD.MOV.U32 R33, RZ, RZ, R28 ;  /* 0x000000ffff217224 */ /* 0x000fe400078e001c */
[----:B------:R-:W-:Y:S02]  /*3dc50*/  IMAD.MOV.U32 R29, RZ, RZ, R30 ;  /* 0x000000ffff1d7224 */ /* 0x000fe400078e001e */
[----:B------:R-:W-:-:S07]  /*3dc60*/  IMAD.MOV.U32 R28, RZ, RZ, R31 ;  /* 0x000000ffff1c7224 */ /* 0x000fce00078e001f */
.L_x_3338:
[----:B------:R-:W-:Y:S05]  /*3dc70*/  BSYNC.RECONVERGENT B0 ;  /* 0x0000000000007941 */ /* 0x000fea0003800200 */
.L_x_3336:
        /* <DEDUP_REMOVED lines=9> */
.L_x_3340:
[----:B------:R-:W-:Y:S01]  /*3dd10*/  MOV R31, R26 ;  /* 0x0000001a001f7202 */ /* 0x000fe20000000f00 */
[----:B------:R-:W-:Y:S02]  /*3dd20*/  IMAD.MOV.U32 R30, RZ, RZ, R27 ;  /* 0x000000ffff1e7224 */ /* 0x000fe400078e001b */
[----:B------:R-:W-:Y:S02]  /*3dd30*/  IMAD.MOV.U32 R26, RZ, RZ, R29 ;  /* 0x000000ffff1a7224 */ /* 0x000fe400078e001d */
[----:B------:R-:W-:-:S07]  /*3dd40*/  IMAD.MOV.U32 R27, RZ, RZ, R28 ;  /* 0x000000ffff1b7224 */ /* 0x000fce00078e001c */
.L_x_3341:
[----:B------:R-:W-:Y:S05]  /*3dd50*/  BSYNC.RECONVERGENT B0 ;  /* 0x0000000000007941 */ /* 0x000fea0003800200 */
.L_x_3339:
        /* <DEDUP_REMOVED lines=9> */
.L_x_3343:
[----:B------:R-:W-:Y:S01]  /*3ddf0*/  MOV R28, R25 ;  /* 0x00000019001c7202 */ /* 0x000fe20000000f00 */
[----:B------:R-:W-:Y:S02]  /*3de00*/  IMAD.MOV.U32 R29, RZ, RZ, R24 ;  /* 0x000000ffff1d7224 */ /* 0x000fe400078e0018 */
[----:B------:R-:W-:Y:S02]  /*3de10*/  IMAD.MOV.U32 R25, RZ, RZ, R26 ;  /* 0x000000ffff197224 */ /* 0x000fe400078e001a */
[----:B------:R-:W-:-:S07]  /*3de20*/  IMAD.MOV.U32 R24, RZ, RZ, R27 ;  /* 0x000000ffff187224 */ /* 0x000fce00078e001b */
.L_x_3344:
[----:B------:R-:W-:Y:S05]  /*3de30*/  BSYNC.RECONVERGENT B0 ;  /* 0x0000000000007941 */ /* 0x000fea0003800200 */
.L_x_3342:
        /* <DEDUP_REMOVED lines=9> */
.L_x_3346:
[----:B------:R-:W-:Y:S01]  /*3ded0*/  MOV R27, R22 ;  /* 0x00000016001b7202 */ /* 0x000fe20000000f00 */
[----:B------:R-:W-:Y:S02]  /*3dee0*/  IMAD.MOV.U32 R26, RZ, RZ, R23 ;  /* 0x000000ffff1a7224 */ /* 0x000fe400078e0017 */
[----:B------:R-:W-:Y:S02]  /*3def0*/  IMAD.MOV.U32 R22, RZ, RZ, R25 ;  /* 0x000000ffff167224 */ /* 0x000fe400078e0019 */
[----:B------:R-:W-:-:S07]  /*3df00*/  IMAD.MOV.U32 R23, RZ, RZ, R24 ;  /* 0x000000ffff177224 */ /* 0x000fce00078e0018 */
.L_x_3347:
[----:B------:R-:W-:Y:S05]  /*3df10*/  BSYNC.RECONVERGENT B0 ;  /* 0x0000000000007941 */ /* 0x000fea0003800200 */
.L_x_3345:
        /* <DEDUP_REMOVED lines=9> */
.L_x_3349:
[----:B------:R-:W-:Y:S01]  /*3dfb0*/  MOV R24, R21 ;  /* 0x0000001500187202 */ /* 0x000fe20000000f00 */
[----:B------:R-:W-:Y:S02]  /*3dfc0*/  IMAD.MOV.U32 R25, RZ, RZ, R20 ;  /* 0x000000ffff197224 */ /* 0x000fe400078e0014 */
[----:B------:R-:W-:Y:S02]  /*3dfd0*/  IMAD.MOV.U32 R21, RZ, RZ, R22 ;  /* 0x000000ffff157224 */ /* 0x000fe400078e0016 */
[----:B------:R-:W-:-:S07]  /*3dfe0*/  IMAD.MOV.U32 R20, RZ, RZ, R23 ;  /* 0x000000ffff147224 */ /* 0x000fce00078e0017 */
.L_x_3350:
[----:B------:R-:W-:Y:S05]  /*3dff0*/  BSYNC.RECONVERGENT B0 ;  /* 0x0000000000007941 */ /* 0x000fea0003800200 */
.L_x_3348:
        /* <DEDUP_REMOVED lines=9> */
.L_x_3352:
[----:B------:R-:W-:Y:S01]  /*3e090*/  MOV R23, R18 ;  /* 0x0000001200177202 */ /* 0x000fe20000000f00 */
[----:B------:R-:W-:Y:S02]  /*3e0a0*/  IMAD.MOV.U32 R22, RZ, RZ, R19 ;  /* 0x000000ffff167224 */ /* 0x000fe400078e0013 */
[----:B------:R-:W-:Y:S02]  /*3e0b0*/  IMAD.MOV.U32 R18, RZ, RZ, R21 ;  /* 0x000000ffff127224 */ /* 0x000fe400078e0015 */
[----:B------:R-:W-:-:S07]  /*3e0c0*/  IMAD.MOV.U32 R19, RZ, RZ, R20 ;  /* 0x000000ffff137224 */ /* 0x000fce00078e0014 */
.L_x_3353:
[----:B------:R-:W-:Y:S05]  /*3e0d0*/  BSYNC.RECONVERGENT B0 ;  /* 0x0000000000007941 */ /* 0x000fea0003800200 */
.L_x_3351:
        /* <DEDUP_REMOVED lines=9> */
.L_x_3355:
[----:B------:R-:W-:Y:S01]  /*3e170*/  MOV R20, R17 ;  /* 0x0000001100147202 */ /* 0x000fe20000000f00 */
[----:B------:R-:W-:Y:S02]  /*3e180*/  IMAD.MOV.U32 R21, RZ, RZ, R16 ;  /* 0x000000ffff157224 */ /* 0x000fe400078e0010 */
[----:B------:R-:W-:Y:S02]  /*3e190*/  IMAD.MOV.U32 R17, RZ, RZ, R18 ;  /* 0x000000ffff117224 */ /* 0x000fe400078e0012 */
[----:B------:R-:W-:-:S07]  /*3e1a0*/  IMAD.MOV.U32 R16, RZ, RZ, R19 ;  /* 0x000000ffff107224 */ /* 0x000fce00078e0013 */
.L_x_3356:
[----:B------:R-:W-:Y:S05]  /*3e1b0*/  BSYNC.RECONVERGENT B0 ;  /* 0x0000000000007941 */ /* 0x000fea0003800200 */
.L_x_3354:
        /* <DEDUP_REMOVED lines=9> */
.L_x_3358:
[----:B------:R-:W-:Y:S01]  /*3e250*/  MOV R19, R14 ;  /* 0x0000000e00137202 */ /* 0x000fe20000000f00 */
[----:B------:R-:W-:Y:S02]  /*3e260*/  IMAD.MOV.U32 R18, RZ, RZ, R15 ;  /* 0x000000ffff127224 */ /* 0x000fe400078e000f */
[----:B------:R-:W-:Y:S02]  /*3e270*/  IMAD.MOV.U32 R14, RZ, RZ, R17 ;  /* 0x000000ffff0e7224 */ /* 0x000fe400078e0011 */
[----:B------:R-:W-:-:S07]  /*3e280*/  IMAD.MOV.U32 R15, RZ, RZ, R16 ;  /* 0x000000ffff0f7224 */ /* 0x000fce00078e0010 */
.L_x_3359:
[----:B------:R-:W-:Y:S05]  /*3e290*/  BSYNC.RECONVERGENT B0 ;  /* 0x0000000000007941 */ /* 0x000fea0003800200 */
.L_x_3357:
        /* <DEDUP_REMOVED lines=9> */
.L_x_3361:
[----:B------:R-:W-:Y:S01]  /*3e330*/  MOV R16, R13 ;  /* 0x0000000d00107202 */ /* 0x000fe20000000f00 */
[----:B------:R-:W-:Y:S02]  /*3e340*/  IMAD.MOV.U32 R17, RZ, RZ, R0 ;  /* 0x000000ffff117224 */ /* 0x000fe400078e0000 */
[----:B------:R-:W-:Y:S02]  /*3e350*/  IMAD.MOV.U32 R13, RZ, RZ, R14 ;  /* 0x000000ffff0d7224 */ /* 0x000fe400078e000e */
[----:B------:R-:W-:-:S07]  /*3e360*/  IMAD.MOV.U32 R0, RZ, RZ, R15 ;  /* 0x000000ffff007224 */ /* 0x000fce00078e000f */
.L_x_3362:
[----:B------:R-:W-:Y:S05]  /*3e370*/  BSYNC.RECONVERGENT B0 ;  /* 0x0000000000007941 */ /* 0x000fea0003800200 */
.L_x_3360:
        /* <DEDUP_REMOVED lines=9> */
.L_x_3364:
[----:B------:R-:W-:Y:S01]  /*3e410*/  MOV R15, R12 ;  /* 0x0000000c000f7202 */ /* 0x000fe20000000f00 */
[----:B------:R-:W-:Y:S02]  /*3e420*/  IMAD.MOV.U32 R14, RZ, RZ, R11 ;  /* 0x000000ffff0e7224 */ /* 0x000fe400078e000b */
[----:B------:R-:W-:Y:S02]  /*3e430*/  IMAD.MOV.U32 R12, RZ, RZ, R13 ;  /* 0x000000ffff0c7224 */ /* 0x000fe400078e000d */
[----:B------:R-:W-:-:S07]  /*3e440*/  IMAD.MOV.U32 R11, RZ, RZ, R0 ;  /* 0x000000ffff0b7224 */ /* 0x000fce00078e0000 */
.L_x_3365:
[----:B------:R-:W-:Y:S05]  /*3e450*/  BSYNC.RECONVERGENT B0 ;  /* 0x0000000000007941 */ /* 0x000fea0003800200 */
.L_x_3363:
        /* <DEDUP_REMOVED lines=9> */
.L_x_3367:
[----:B------:R-:W-:Y:S01]  /*3e4f0*/  MOV R0, R9 ;  /* 0x0000000900007202 */ /* 0x000fe20000000f00 */
[----:B------:R-:W-:Y:S02]  /*3e500*/  IMAD.MOV.U32 R13, RZ, RZ, R10 ;  /* 0x000000ffff0d7224 */ /* 0x000fe400078e000a */
[----:B------:R-:W-:Y:S02]  /*3e510*/  IMAD.MOV.U32 R9, RZ, RZ, R12 ;  /* 0x000000ffff097224 */ /* 0x000fe400078e000c */
[----:B------:R-:W-:-:S07]  /*3e520*/  IMAD.MOV.U32 R10, RZ, RZ, R11 ;  /* 0x000000ffff0a7224 */ /* 0x000fce00078e000b */
.L_x_3368:
[----:B------:R-:W-:Y:S05]  /*3e530*/  BSYNC.RECONVERGENT B0 ;  /* 0x0000000000007941 */ /* 0x000fea0003800200 */
.L_x_3366:
        /* <DEDUP_REMOVED lines=9> */
.L_x_3370:
[----:B------:R-:W-:Y:S01]  /*3e5d0*/  MOV R11, R8 ;  /* 0x00000008000b7202 */ /* 0x000fe20000000f00 */
[----:B------:R-:W-:Y:S02]  /*3e5e0*/  IMAD.MOV.U32 R12, RZ, RZ, R7 ;  /* 0x000000ffff0c7224 */ /* 0x000fe400078e0007 */
[----:B------:R-:W-:Y:S02]  /*3e5f0*/  IMAD.MOV.U32 R8, RZ, RZ, R9 ;  /* 0x000000ffff087224 */ /* 0x000fe400078e0009 */
[----:B------:R-:W-:-:S07]  /*3e600*/  IMAD.MOV.U32 R7, RZ, RZ, R10 ;  /* 0x000000ffff077224 */ /* 0x000fce00078e000a */
.L_x_3371:
[----:B------:R-:W-:Y:S05]  /*3e610*/  BSYNC.RECONVERGENT B0 ;  /* 0x0000000000007941 */ /* 0x000fea0003800200 */
.L_x_3369:
        /* <DEDUP_REMOVED lines=9> */
.L_x_3373:
[----:B------:R-:W-:Y:S01]  /*3e6b0*/  MOV R10, R135 ;  /* 0x00000087000a7202 */ /* 0x000fe20000000f00 */
[----:B------:R-:W-:Y:S02]  /*3e6c0*/  IMAD.MOV.U32 R9, RZ, RZ, R134 ;  /* 0x000000ffff097224 */ /* 0x000fe400078e0086 */
[----:B------:R-:W-:Y:S02]  /*3e6d0*/  IMAD.MOV.U32 R135, RZ, RZ, R8 ;  /* 0x000000ffff877224 */ /* 0x000fe400078e0008 */
[----:B------:R-:W-:-:S07]  /*3e6e0*/  IMAD.MOV.U32 R134, RZ, RZ, R7 ;  /* 0x000000ffff867224 */ /* 0x000fce00078e0007 */
.L_x_3374:
[----:B------:R-:W-:Y:S05]  /*3e6f0*/  BSYNC.RECONVERGENT B0 ;  /* 0x0000000000007941 */ /* 0x000fea0003800200 */
.L_x_3372:
        /* <DEDUP_REMOVED lines=9> */
.L_x_3376:
[----:B------:R-:W-:Y:S01]  /*3e790*/  MOV R7, R36 ;  /* 0x0000002400077202 */ /* 0x000fe20000000f00 */
[----:B------:R-:W-:Y:S02]  /*3e7a0*/  IMAD.MOV.U32 R8, RZ, RZ, R133 ;  /* 0x000000ffff087224 */ /* 0x000fe400078e0085 */
[----:B------:R-:W-:Y:S02]  /*3e7b0*/  IMAD.MOV.U32 R36, RZ, RZ, R135 ;  /* 0x000000ffff247224 */ /* 0x000fe400078e0087 */
[----:B------:R-:W-:-:S07]  /*3e7c0*/  IMAD.MOV.U32 R133, RZ, RZ, R134 ;  /* 0x000000ffff857224 */ /* 0x000fce00078e0086 */
.L_x_3377:
[----:B------:R-:W-:Y:S05]  /*3e7d0*/  BSYNC.RECONVERGENT B0 ;  /* 0x0000000000007941 */ /* 0x000fea0003800200 */
.L_x_3375:
        /* <DEDUP_REMOVED lines=9> */
.L_x_3379:
[----:B------:R-:W-:Y:S01]  /*3e870*/  MOV R134, R39 ;  /* 0x0000002700867202 */ /* 0x000fe20000000f00 */
[----:B------:R-:W-:Y:S02]  /*3e880*/  IMAD.MOV.U32 R135, RZ, RZ, R132 ;  /* 0x000000ffff877224 */ /* 0x000fe400078e0084 */
[----:B------:R-:W-:Y:S02]  /*3e890*/  IMAD.MOV.U32 R39, RZ, RZ, R36 ;  /* 0x000000ffff277224 */ /* 0x000fe400078e0024 */
[----:B------:R-:W-:-:S07]  /*3e8a0*/  IMAD.MOV.U32 R132, RZ, RZ, R133 ;  /* 0x000000ffff847224 */ /* 0x000fce00078e0085 */
.L_x_3380:
[----:B------:R-:W-:Y:S05]  /*3e8b0*/  BSYNC.RECONVERGENT B0 ;  /* 0x0000000000007941 */ /* 0x000fea0003800200 */
.L_x_3378:
        /* <DEDUP_REMOVED lines=9> */
.L_x_3382:
[----:B------:R-:W-:Y:S01]  /*3e950*/  MOV R133, R38 ;  /* 0x0000002600857202 */ /* 0x000fe20000000f00 */
[----:B------:R-:W-:Y:S02]  /*3e960*/  IMAD.MOV.U32 R36, RZ, RZ, R131 ;  /* 0x000000ffff247224 */ /* 0x000fe400078e0083 */
[----:B------:R-:W-:Y:S02]  /*3e970*/  IMAD.MOV.U32 R38, RZ, RZ, R39 ;  /* 0x000000ffff267224 */ /* 0x000fe400078e0027 */
[----:B------:R-:W-:-:S07]  /*3e980*/  IMAD.MOV.U32 R131, RZ, RZ, R132 ;  /* 0x000000ffff837224 */ /* 0x000fce00078e0084 */
.L_x_3383:
[----:B------:R-:W-:Y:S05]  /*3e990*/  BSYNC.RECONVERGENT B0 ;  /* 0x0000000000007941 */ /* 0x000fea0003800200 */
.L_x_3381:
        /* <DEDUP_REMOVED lines=9> */
.L_x_3385:
[----:B------:R-:W-:Y:S01]  /*3ea30*/  MOV R132, R41 ;  /* 0x0000002900847202 */ /* 0x000fe20000000f00 */
[----:B------:R-:W-:Y:S02]  /*3ea40*/  IMAD.MOV.U32 R39, RZ, RZ, R130 ;  /* 0x000000ffff277224 */ /* 0x000fe400078e0082 */
[----:B------:R-:W-:Y:S02]  /*3ea50*/  IMAD.MOV.U32 R41, RZ, RZ, R38 ;  /* 0x000000ffff297224 */ /* 0x000fe400078e0026 */
[----:B------:R-:W-:-:S07]  /*3ea60*/  IMAD.MOV.U32 R130, RZ, RZ, R131 ;  /* 0x000000ffff827224 */ /* 0x000fce00078e0083 */
.L_x_3386:
[----:B------:R-:W-:Y:S05]  /*3ea70*/  BSYNC.RECONVERGENT B0 ;  /* 0x0000000000007941 */ /* 0x000fea0003800200 */
.L_x_3384:
        /* <DEDUP_REMOVED lines=9> */
.L_x_3388:
[----:B------:R-:W-:Y:S01]  /*3eb10*/  MOV R131, R40 ;  /* 0x0000002800837202 */ /* 0x000fe20000000f00 */
[----:B------:R-:W-:Y:S02]  /*3eb20*/  IMAD.MOV.U32 R38, RZ, RZ, R129 ;  /* 0x000000ffff267224 */ /* 0x000fe400078e0081 */
[----:B------:R-:W-:Y:S02]  /*3eb30*/  IMAD.MOV.U32 R40, RZ, RZ, R41 ;  /* 0x000000ffff287224 */ /* 0x000fe400078e0029 */
[----:B------:R-:W-:-:S07]  /*3eb40*/  IMAD.MOV.U32 R129, RZ, RZ, R130 ;  /* 0x000000ffff817224 */ /* 0x000fce00078e0082 */
.L_x_3389:
[----:B------:R-:W-:Y:S05]  /*3eb50*/  BSYNC.RECONVERGENT B0 ;  /* 0x0000000000007941 */ /* 0x000fea0003800200 */
.L_x_3387:
        /* <DEDUP_REMOVED lines=9> */
.L_x_3391:
[----:B------:R-:W-:Y:S01]  /*3ebf0*/  MOV R130, R43 ;  /* 0x0000002b00827202 */ /* 0x000fe20000000f00 */
[----:B------:R-:W-:Y:S02]  /*3ec00*/  IMAD.MOV.U32 R41, RZ, RZ, R128 ;  /* 0x000000ffff297224 */ /* 0x000fe400078e0080 */
[----:B------:R-:W-:Y:S02]  /*3ec10*/  IMAD.MOV.U32 R43, RZ, RZ, R40 ;  /* 0x000000ffff2b7224 */ /* 0x000fe400078e0028 */
[----:B------:R-:W-:-:S07]  /*3ec20*/  IMAD.MOV.U32 R128, RZ, RZ, R129 ;  /* 0x000000ffff807224 */ /* 0x000fce00078e0081 */
.L_x_3392:
[----:B------:R-:W-:Y:S05]  /*3ec30*/  BSYNC.RECONVERGENT B0 ;  /* 0x0000000000007941 */ /* 0x000fea0003800200 */
.L_x_3390:
        /* <DEDUP_REMOVED lines=9> */
.L_x_3394:
[----:B------:R-:W-:Y:S01]  /*3ecd0*/  MOV R129, R42 ;  /* 0x0000002a00817202 */ /* 0x000fe20000000f00 */
[----:B------:R-:W-:Y:S02]  /*3ece0*/  IMAD.MOV.U32 R40, RZ, RZ, R127 ;  /* 0x000000ffff287224 */ /* 0x000fe400078e007f */
[----:B------:R-:W-:Y:S02]  /*3ecf0*/  IMAD.MOV.U32 R42, RZ, RZ, R43 ;  /* 0x000000ffff2a7224 */ /* 0x000fe400078e002b */
[----:B------:R-:W-:-:S07]  /*3ed00*/  IMAD.MOV.U32 R127, RZ, RZ, R128 ;  /* 0x000000ffff7f7224 */ /* 0x000fce00078e0080 */
.L_x_3395:
[----:B------:R-:W-:Y:S05]  /*3ed10*/  BSYNC.RECONVERGENT B0 ;  /* 0x0000000000007941 */ /* 0x000fea0003800200 */
.L_x_3393:
        /* <DEDUP_REMOVED lines=9> */
.L_x_3397:
[----:B------:R-:W-:Y:S01]  /*3edb0*/  MOV R128, R45 ;  /* 0x0000002d00807202 */ /* 0x000fe20000000f00 */
[----:B------:R-:W-:Y:S02]  /*3edc0*/  IMAD.MOV.U32 R43, RZ, RZ, R126 ;  /* 0x000000ffff2b7224 */ /* 0x000fe400078e007e */
[----:B------:R-:W-:Y:S02]  /*3edd0*/  IMAD.MOV.U32 R45, RZ, RZ, R42 ;  /* 0x000000ffff2d7224 */ /* 0x000fe400078e002a */
[----:B------:R-:W-:-:S07]  /*3ede0*/  IMAD.MOV.U32 R126, RZ, RZ, R127 ;  /* 0x000000ffff7e7224 */ /* 0x000fce00078e007f */
.L_x_3398:
[----:B------:R-:W-:Y:S05]  /*3edf0*/  BSYNC.RECONVERGENT B0 ;  /* 0x0000000000007941 */ /* 0x000fea0003800200 */
.L_x_3396:
        /* <DEDUP_REMOVED lines=9> */
.L_x_3400:
[----:B------:R-:W-:Y:S01]  /*3ee90*/  MOV R127, R44 ;  /* 0x0000002c007f7202 */ /* 0x000fe20000000f00 */
[----:B------:R-:W-:Y:S02]  /*3eea0*/  IMAD.MOV.U32 R42, RZ, RZ, R125 ;  /* 0x000000ffff2a7224 */ /* 0x000fe400078e007d */
[----:B------:R-:W-:Y:S02]  /*3eeb0*/  IMAD.MOV.U32 R44, RZ, RZ, R45 ;  /* 0x000000ffff2c7224 */ /* 0x000fe400078e002d */
[----:B------:R-:W-:-:S07]  /*3eec0*/  IMAD.MOV.U32 R125, RZ, RZ, R126 ;  /* 0x000000ffff7d7224 */ /* 0x000fce00078e007e */
.L_x_3401:
[----:B------:R-:W-:Y:S05]  /*3eed0*/  BSYNC.RECONVERGENT B0 ;  /* 0x0000000000007941 */ /* 0x000fea0003800200 */
.L_x_3399:
        /* <DEDUP_REMOVED lines=9> */
.L_x_3403:
[----:B------:R-:W-:Y:S01]  /*3ef70*/  MOV R126, R47 ;  /* 0x0000002f007e7202 */ /* 0x000fe20000000f00 */
[----:B------:R-:W-:Y:S02]  /*3ef80*/  IMAD.MOV.U32 R45, RZ, RZ, R124 ;  /* 0x000000ffff2d7224 */ /* 0x000fe400078e007c */
[----:B------:R-:W-:Y:S02]  /*3ef90*/  IMAD.MOV.U32 R47, RZ, RZ, R44 ;  /* 0x000000ffff2f7224 */ /* 0x000fe400078e002c */
[----:B------:R-:W-:-:S07]  /*3efa0*/  IMAD.MOV.U32 R124, RZ, RZ, R125 ;  /* 0x000000ffff7c7224 */ /* 0x000fce00078e007d */
.L_x_3404:
[----:B------:R-:W-:Y:S05]  /*3efb0*/  BSYNC.RECONVERGENT B0 ;  /* 0x0000000000007941 */ /* 0x000fea0003800200 */
.L_x_3402:
        /* <DEDUP_REMOVED lines=9> */
.L_x_3406:
[----:B------:R-:W-:Y:S01]  /*3f050*/  MOV R125, R46 ;  /* 0x0000002e007d7202 */ /* 0x000fe20000000f00 */
[----:B------:R-:W-:Y:S02]  /*3f060*/  IMAD.MOV.U32 R44, RZ, RZ, R123 ;  /* 0x000000ffff2c7224 */ /* 0x000fe400078e007b */
[----:B------:R-:W-:Y:S02]  /*3f070*/  IMAD.MOV.U32 R46, RZ, RZ, R47 ;  /* 0x000000ffff2e7224 */ /* 0x000fe400078e002f */
[----:B------:R-:W-:-:S07]  /*3f080*/  IMAD.MOV.U32 R123, RZ, RZ, R124 ;  /* 0x000000ffff7b7224 */ /* 0x000fce00078e007c */
.L_x_3407:
[----:B------:R-:W-:Y:S05]  /*3f090*/  BSYNC.RECONVERGENT B0 ;  /* 0x0000000000007941 */ /* 0x000fea0003800200 */
.L_x_3405:
        /* <DEDUP_REMOVED lines=9> */
.L_x_3409:
[----:B------:R-:W-:Y:S01]  /*3f130*/  MOV R124, R49 ;  /* 0x00000031007c7202 */ /* 0x000fe20000000f00 */
[----:B------:R-:W-:Y:S02]  /*3f140*/  IMAD.MOV.U32 R47, RZ, RZ, R122 ;  /* 0x000000ffff2f7224 */ /* 0x000fe400078e007a */
[----:B------:R-:W-:Y:S02]  /*3f150*/  IMAD.MOV.U32 R49, RZ, RZ, R46 ;  /* 0x000000ffff317224 */ /* 0x000fe400078e002e */
[----:B------:R-:W-:-:S07]  /*3f160*/  IMAD.MOV.U32 R122, RZ, RZ, R123 ;  /* 0x000000ffff7a7224 */ /* 0x000fce00078e007b */
.L_x_3410:
[----:B------:R-:W-:Y:S05]  /*3f170*/  BSYNC.RECONVERGENT B0 ;  /* 0x0000000000007941 */ /* 0x000fea0003800200 */
.L_x_3408:
        /* <DEDUP_REMOVED lines=9> */
.L_x_3412:
[----:B------:R-:W-:Y:S01]  /*3f210*/  MOV R123, R48 ;  /* 0x00000030007b7202 */ /* 0x000fe20000000f00 */
[----:B------:R-:W-:Y:S02]  /*3f220*/  IMAD.MOV.U32 R46, RZ, RZ, R121 ;  /* 0x000000ffff2e7224 */ /* 0x000fe400078e0079 */
[----:B------:R-:W-:Y:S02]  /*3f230*/  IMAD.MOV.U32 R48, RZ, RZ, R49 ;  /* 0x000000ffff307224 */ /* 0x000fe400078e0031 */
[----:B------:R-:W-:-:S07]  /*3f240*/  IMAD.MOV.U32 R121, RZ, RZ, R122 ;  /* 0x000000ffff797224 */ /* 0x000fce00078e007a */
.L_x_3413:
[----:B------:R-:W-:Y:S05]  /*3f250*/  BSYNC.RECONVERGENT B0 ;  /* 0x0000000000007941 */ /* 0x000fea0003800200 */
.L_x_3411:
        /* <DEDUP_REMOVED lines=9> */
.L_x_3415:
[----:B------:R-:W-:Y:S01]  /*3f2f0*/  MOV R122, R37 ;  /* 0x00000025007a7202 */ /* 0x000fe20000000f00 */
[----:B------:R-:W-:Y:S02]  /*3f300*/  IMAD.MOV.U32 R49, RZ, RZ, R98 ;  /* 0x000000ffff317224 */ /* 0x000fe400078e0062 */
[----:B------:R-:W-:Y:S02]  /*3f310*/  IMAD.MOV.U32 R37, RZ, RZ, R48 ;  /* 0x000000ffff257224 */ /* 0x000fe400078e0030 */
[----:B------:R-:W-:-:S07]  /*3f320*/  IMAD.MOV.U32 R98, RZ, RZ, R121 ;  /* 0x000000ffff627224 */ /* 0x000fce00078e0079 */
.L_x_3416:
[----:B------:R-:W-:Y:S05]  /*3f330*/  BSYNC.RECONVERGENT B0 ;  /* 0x0000000000007941 */ /* 0x000fea0003800200 */
.L_x_3414:
        /* <DEDUP_REMOVED lines=18> */
.L_x_3418:
[----:B------:R-:W-:Y:S02]  /*3f460*/  IMAD.MOV.U32 R48, RZ, RZ, R119 ;  /* 0x000000ffff307224 */ /* 0x000fe400078e0077 */
[----:B------:R-:W-:Y:S02]  /*3f470*/  IMAD.MOV.U32 R121, RZ, RZ, R50 ;  /* 0x000000ffff797224 */ /* 0x000fe400078e0032 */
[----:B------:R-:W-:Y:S02]  /*3f480*/  IMAD.MOV.U32 R119, RZ, RZ, R120 ;  /* 0x000000ffff777224 */ /* 0x000fe400078e0078 */
[----:B------:R-:W-:-:S07]  /*3f490*/  IMAD.MOV.U32 R50, RZ, RZ, R51 ;  /* 0x000000ffff327224 */ /* 0x000fce00078e0033 */
.L_x_3419:
[----:B------:R-:W-:Y:S05]  /*3f4a0*/  BSYNC.RECONVERGENT B0 ;  /* 0x0000000000007941 */ /* 0x000fea0003800200 */
.L_x_3417:
        /* <DEDUP_REMOVED lines=9> */
.L_x_3421:
[----:B------:R-:W-:Y:S02]  /*3f540*/  IMAD.MOV.U32 R51, RZ, RZ, R118 ;  /* 0x000000ffff337224 */ /* 0x000fe400078e0076 */
[----:B------:R-:W-:Y:S02]  /*3f550*/  IMAD.MOV.U32 R120, RZ, RZ, R53 ;  /* 0x000000ffff787224 */ /* 0x000fe400078e0035 */
[----:B------:R-:W-:Y:S02]  /*3f560*/  IMAD.MOV.U32 R118, RZ, RZ, R119 ;  /* 0x000000ffff767224 */ /* 0x000fe400078e0077 */
[----:B------:R-:W-:-:S07]  /*3f570*/  IMAD.MOV.U32 R53, RZ, RZ, R50 ;  /* 0x000000ffff357224 */ /* 0x000fce00078e0032 */
.L_x_3422:
[----:B------:R-:W-:Y:S05]  /*3f580*/  BSYNC.RECONVERGENT B0 ;  /* 0x0000000000007941 */ /* 0x000fea0003800200 */
.L_x_3420:
        /* <DEDUP_REMOVED lines=9> */
.L_x_3424:
[----:B------:R-:W-:Y:S02]  /*3f620*/  IMAD.MOV.U32 R50, RZ, RZ, R117 ;  /* 0x000000ffff327224 */ /* 0x000fe400078e0075 */
[----:B------:R-:W-:Y:S02]  /*3f630*/  IMAD.MOV.U32 R119, RZ, RZ, R52 ;  /* 0x000000ffff777224 */ /* 0x000fe400078e0034 */
[----:B------:R-:W-:Y:S02]  /*3f640*/  IMAD.MOV.U32 R117, RZ, RZ, R118 ;  /* 0x000000ffff757224 */ /* 0x000fe400078e0076 */
[----:B------:R-:W-:-:S07]  /*3f650*/  IMAD.MOV.U32 R52, RZ, RZ, R53 ;  /* 0x000000ffff347224 */ /* 0x000fce00078e0035 */
.L_x_3425:
[----:B------:R-:W-:Y:S05]  /*3f660*/  BSYNC.RECONVERGENT B0 ;  /* 0x0000000000007941 */ /* 0x000fea0003800200 */
.L_x_3423:
        /* <DEDUP_REMOVED lines=9> */
.L_x_3427:
[----:B------:R-:W-:Y:S02]  /*3f700*/  IMAD.MOV.U32 R53, RZ, RZ, R116 ;  /* 0x000000ffff357224 */ /* 0x000fe400078e0074 */
[----:B------:R-:W-:Y:S02]  /*3f710*/  IMAD.MOV.U32 R118, RZ, RZ, R55 ;  /* 0x000000ffff767224 */ /* 0x000fe400078e0037 */
[----:B------:R-:W-:Y:S02]  /*3f720*/  IMAD.MOV.U32 R116, RZ, RZ, R117 ;  /* 0x000000ffff747224 */ /* 0x000fe400078e0075 */
[----:B------:R-:W-:-:S07]  /*3f730*/  IMAD.MOV.U32 R55, RZ, RZ, R52 ;  /* 0x000000ffff377224 */ /* 0x000fce00078e0034 */
.L_x_3428:
[----:B------:R-:W-:Y:S05]  /*3f740*/  BSYNC.RECONVERGENT B0 ;  /* 0x0000000000007941 */ /* 0x000fea0003800200 */
.L_x_3426:
        /* <DEDUP_REMOVED lines=9> */
.L_x_3430:
[----:B------:R-:W-:Y:S02]  /*3f7e0*/  IMAD.MOV.U32 R52, RZ, RZ, R115 ;  /* 0x000000ffff347224 */ /* 0x000fe400078e0073 */
[----:B------:R-:W-:Y:S02]  /*3f7f0*/  IMAD.MOV.U32 R117, RZ, RZ, R54 ;  /* 0x000000ffff757224 */ /* 0x000fe400078e0036 */
[----:B------:R-:W-:Y:S02]  /*3f800*/  IMAD.MOV.U32 R115, RZ, RZ, R116 ;  /* 0x000000ffff737224 */ /* 0x000fe400078e0074 */
[----:B------:R-:W-:-:S07]  /*3f810*/  IMAD.MOV.U32 R54, RZ, RZ, R55 ;  /* 0x000000ffff367224 */ /* 0x000fce00078e0037 */
.L_x_3431:
[----:B------:R-:W-:Y:S05]  /*3f820*/  BSYNC.RECONVERGENT B0 ;  /* 0x0000000000007941 */ /* 0x000fea0003800200 */
.L_x_3429:
        /* <DEDUP_REMOVED lines=9> */
.L_x_3433:
[----:B------:R-:W-:Y:S02]  /*3f8c0*/  IMAD.MOV.U32 R55, RZ, RZ, R114 ;  /* 0x000000ffff377224 */ /* 0x000fe400078e0072 */
[----:B------:R-:W-:Y:S02]  /*3f8d0*/  IMAD.MOV.U32 R116, RZ, RZ, R57 ;  /* 0x000000ffff747224 */ /* 0x000fe400078e0039 */
[----:B------:R-:W-:Y:S02]  /*3f8e0*/  IMAD.MOV.U32 R114, RZ, RZ, R115 ;  /* 0x000000ffff727224 */ /* 0x000fe400078e0073 */
[----:B------:R-:W-:-:S07]  /*3f8f0*/  IMAD.MOV.U32 R57, RZ, RZ, R54 ;  /* 0x000000ffff397224 */ /* 0x000fce00078e0036 */
.L_x_3434:
[----:B------:R-:W-:Y:S05]  /*3f900*/  BSYNC.RECONVERGENT B0 ;  /* 0x0000000000007941 */ /* 0x000fea0003800200 */
.L_x_3432:
        /* <DEDUP_REMOVED lines=9> */
.L_x_3436:
[----:B------:R-:W-:Y:S02]  /*3f9a0*/  IMAD.MOV.U32 R54, RZ, RZ, R113 ;  /* 0x000000ffff367224 */ /* 0x000fe400078e0071 */
[----:B------:R-:W-:Y:S02]  /*3f9b0*/  IMAD.MOV.U32 R115, RZ, RZ, R56 ;  /* 0x000000ffff737224 */ /* 0x000fe400078e0038 */
[----:B------:R-:W-:Y:S02]  /*3f9c0*/  IMAD.MOV.U32 R113, RZ, RZ, R114 ;  /* 0x000000ffff717224 */ /* 0x000fe400078e0072 */
[----:B------:R-:W-:-:S07]  /*3f9d0*/  IMAD.MOV.U32 R56, RZ, RZ, R57 ;  /* 0x000000ffff387224 */ /* 0x000fce00078e0039 */
.L_x_3437:
[----:B------:R-:W-:Y:S05]  /*3f9e0*/  BSYNC.RECONVERGENT B0 ;  /* 0x0000000000007941 */ /* 0x000fea0003800200 */
.L_x_3435:
        /* <DEDUP_REMOVED lines=9> */
.L_x_3439:
[----:B------:R-:W-:Y:S02]  /*3fa80*/  IMAD.MOV.U32 R57, RZ, RZ, R112 ;  /* 0x000000ffff397224 */ /* 0x000fe400078e0070 */
[----:B------:R-:W-:Y:S02]  /*3fa90*/  IMAD.MOV.U32 R114, RZ, RZ, R59 ;  /* 0x000000ffff727224 */ /* 0x000fe400078e003b */
[----:B------:R-:W-:Y:S02]  /*3faa0*/  IMAD.MOV.U32 R112, RZ, RZ, R113 ;  /* 0x000000ffff707224 */ /* 0x000fe400078e0071 */
[----:B------:R-:W-:-:S07]  /*3fab0*/  IMAD.MOV.U32 R59, RZ, RZ, R56 ;  /* 0x000000ffff3b7224 */ /* 0x000fce00078e0038 */
.L_x_3440:
[----:B------:R-:W-:Y:S05]  /*3fac0*/  BSYNC.RECONVERGENT B0 ;  /* 0x0000000000007941 */ /* 0x000fea0003800200 */
.L_x_3438:
        /* <DEDUP_REMOVED lines=9> */
.L_x_3442:
[----:B------:R-:W-:Y:S02]  /*3fb60*/  IMAD.MOV.U32 R56, RZ, RZ, R111 ;  /* 0x000000ffff387224 */ /* 0x000fe400078e006f */
[----:B------:R-:W-:Y:S02]  /*3fb70*/  IMAD.MOV.U32 R113, RZ, RZ, R58 ;  /* 0x000000ffff717224 */ /* 0x000fe400078e003a */
[----:B------:R-:W-:Y:S02]  /*3fb80*/  IMAD.MOV.U32 R111, RZ, RZ, R112 ;  /* 0x000000ffff6f7224 */ /* 0x000fe400078e0070 */
[----:B------:R-:W-:-:S07]  /*3fb90*/  IMAD.MOV.U32 R58, RZ, RZ, R59 ;  /* 0x000000ffff3a7224 */ /* 0x000fce00078e003b */
.L_x_3443:
[----:B------:R-:W-:Y:S05]  /*3fba0*/  BSYNC.RECONVERGENT B0 ;  /* 0x0000000000007941 */ /* 0x000fea0003800200 */
.L_x_3441:
        /* <DEDUP_REMOVED lines=9> */
.L_x_3445:
[----:B------:R-:W-:Y:S02]  /*3fc40*/  IMAD.MOV.U32 R59, RZ, RZ, R110 ;  /* 0x000000ffff3b7224 */ /* 0x000fe400078e006e */
[----:B------:R-:W-:Y:S02]  /*3fc50*/  IMAD.MOV.U32 R112, RZ, RZ, R61 ;  /* 0x000000ffff707224 */ /* 0x000fe400078e003d */
[----:B------:R-:W-:Y:S02]  /*3fc60*/  IMAD.MOV.U32 R110, RZ, RZ, R111 ;  /* 0x000000ffff6e7224 */ /* 0x000fe400078e006f */
[----:B------:R-:W-:-:S07]  /*3fc70*/  IMAD.MOV.U32 R61, RZ, RZ, R58 ;  /* 0x000000ffff3d7224 */ /* 0x000fce00078e003a */
.L_x_3446:
[----:B------:R-:W-:Y:S05]  /*3fc80*/  BSYNC.RECONVERGENT B0 ;  /* 0x0000000000007941 */ /* 0x000fea0003800200 */
.L_x_3444:
        /* <DEDUP_REMOVED lines=9> */
.L_x_3448:
[----:B------:R-:W-:Y:S02]  /*3fd20*/  IMAD.MOV.U32 R58, RZ, RZ, R109 ;  /* 0x000000ffff3a7224 */ /* 0x000fe400078e006d */
[----:B------:R-:W-:Y:S02]  /*3fd30*/  IMAD.MOV.U32 R111, RZ, RZ, R60 ;  /* 0x000000ffff6f7224 */ /* 0x000fe400078e003c */
[----:B------:R-:W-:Y:S02]  /*3fd40*/  IMAD.MOV.U32 R109, RZ, RZ, R110 ;  /* 0x000000ffff6d7224 */ /* 0x000fe400078e006e */
[----:B------:R-:W-:-:S07]  /*3fd50*/  IMAD.MOV.U32 R60, RZ, RZ, R61 ;  /* 0x000000ffff3c7224 */ /* 0x000fce00078e003d */
.L_x_3449:
[----:B------:R-:W-:Y:S05]  /*3fd60*/  BSYNC.RECONVERGENT B0 ;  /* 0x0000000000007941 */ /* 0x000fea0003800200 */
.L_x_3447:
        /* <DEDUP_REMOVED lines=9> */
.L_x_3451:
[----:B------:R-:W-:Y:S02]  /*3fe00*/  IMAD.MOV.U32 R61, RZ, RZ, R108 ;  /* 0x000000ffff3d7224 */ /* 0x000fe400078e006c */
[----:B------:R-:W-:Y:S02]  /*3fe10*/  IMAD.MOV.U32 R110, RZ, RZ, R63 ;  /* 0x000000ffff6e7224 */ /* 0x000fe400078e003f */
[----:B------:R-:W-:Y:S02]  /*3fe20*/  IMAD.MOV.U32 R108, RZ, RZ, R109 ;  /* 0x000000ffff6c7224 */ /* 0x000fe400078e006d */
[----:B------:R-:W-:-:S07]  /*3fe30*/  IMAD.MOV.U32 R63, RZ, RZ, R60 ;  /* 0x000000ffff3f7224 */ /* 0x000fce00078e003c */
.L_x_3452:
[----:B------:R-:W-:Y:S05]  /*3fe40*/  BSYNC.RECONVERGENT B0 ;  /* 0x0000000000007941 */ /* 0x000fea0003800200 */
.L_x_3450:
        /* <DEDUP_REMOVED lines=9> */
.L_x_3454:
[----:B------:R-:W-:Y:S02]  /*3fee0*/  IMAD.MOV.U32 R60, RZ, RZ, R107 ;  /* 0x000000ffff3c7224 */ /* 0x000fe400078e006b */
[----:B------:R-:W-:Y:S02]  /*3fef0*/  IMAD.MOV.U32 R109, RZ, RZ, R62 ;  /* 0x000000ffff6d7224 */ /* 0x000fe400078e003e */
[----:B------:R-:W-:Y:S02]  /*3ff00*/  IMAD.MOV.U32 R107, RZ, RZ, R108 ;  /* 0x000000ffff6b7224 */ /* 0x000fe400078e006c */
[----:B------:R-:W-:-:S07]  /*3ff10*/  IMAD.MOV.U32 R62, RZ, RZ, R63 ;  /* 0x000000ffff3e7224 */ /* 0x000fce00078e003f */
.L_x_3455:
[----:B------:R-:W-:Y:S05]  /*3ff20*/  BSYNC.RECONVERGENT B0 ;  /* 0x0000000000007941 */ /* 0x000fea0003800200 */
.L_x_3453:
        /* <DEDUP_REMOVED lines=9> */
.L_x_3457:
[----:B------:R-:W-:Y:S02]  /*3ffc0*/  IMAD.MOV.U32 R63, RZ, RZ, R106 ;  /* 0x000000ffff3f7224 */ /* 0x000fe400078e006a */
[----:B------:R-:W-:Y:S02]  /*3ffd0*/  IMAD.MOV.U32 R108, RZ, RZ, R65 ;  /* 0x000000ffff6c7224 */ /* 0x000fe400078e0041 */
[----:B------:R-:W-:Y:S02]  /*3ffe0*/  IMAD.MOV.U32 R106, RZ, RZ, R107 ;  /* 0x000000ffff6a7224 */ /* 0x000fe400078e006b */
[----:B------:R-:W-:-:S07]  /*3fff0*/  IMAD.MOV.U32 R65, RZ, RZ, R62 ;  /* 0x000000ffff417224 */ /* 0x000fce00078e003e */
.L_x_3458:
[----:B------:R-:W-:Y:S05]  /*40000*/  BSYNC.RECONVERGENT B0 ;  /* 0x0000000000007941 */ /* 0x000fea0003800200 */
.L_x_3456:
        /* <DEDUP_REMOVED lines=9> */
.L_x_3460:
[----:B------:R-:W-:Y:S02]  /*400a0*/  IMAD.MOV.U32 R62, RZ, RZ, R105 ;  /* 0x000000ffff3e7224 */ /* 0x000fe400078e0069 */
[----:B------:R-:W-:Y:S02]  /*400b0*/  IMAD.MOV.U32 R107, RZ, RZ, R64 ;  /* 0x000000ffff6b7224 */ /* 0x000fe400078e0040 */
[----:B------:R-:W-:Y:S02]  /*400c0*/  IMAD.MOV.U32 R105, RZ, RZ, R106 ;  /* 0x000000ffff697224 */ /* 0x000fe400078e006a */
[----:B------:R-:W-:-:S07]  /*400d0*/  IMAD.MOV.U32 R64, RZ, RZ, R65 ;  /* 0x000000ffff407224 */ /* 0x000fce00078e0041 */
.L_x_3461:
[----:B------:R-:W-:Y:S05]  /*400e0*/  BSYNC.RECONVERGENT B0 ;  /* 0x0000000000007941 */ /* 0x000fea0003800200 */
.L_x_3459:
        /* <DEDUP_REMOVED lines=9> */
.L_x_3463:
[----:B------:R-:W-:Y:S02]  /*40180*/  IMAD.MOV.U32 R65, RZ, RZ, R104 ;  /* 0x000000ffff417224 */ /* 0x000fe400078e0068 */
[----:B------:R-:W-:Y:S02]  /*40190*/  IMAD.MOV.U32 R106, RZ, RZ, R67 ;  /* 0x000000ffff6a7224 */ /* 0x000fe400078e0043 */
[----:B------:R-:W-:Y:S02]  /*401a0*/  IMAD.MOV.U32 R104, RZ, RZ, R105 ;  /* 0x000000ffff687224 */ /* 0x000fe400078e0069 */
[----:B------:R-:W-:-:S07]  /*401b0*/  IMAD.MOV.U32 R67, RZ, RZ, R64 ;  /* 0x000000ffff437224 */ /* 0x000fce00078e0040 */
.L_x_3464:
[----:B------:R-:W-:Y:S05]  /*401c0*/  BSYNC.RECONVERGENT B0 ;  /* 0x0000000000007941 */ /* 0x000fea0003800200 */
.L_x_3462:
        /* <DEDUP_REMOVED lines=9> */
.L_x_3466:
[----:B------:R-:W-:Y:S02]  /*40260*/  IMAD.MOV.U32 R64, RZ, RZ, R103 ;  /* 0x000000ffff407224 */ /* 0x000fe400078e0067 */
[----:B------:R-:W-:Y:S02]  /*40270*/  IMAD.MOV.U32 R105, RZ, RZ, R66 ;  /* 0x000000ffff697224 */ /* 0x000fe400078e0042 */
[----:B------:R-:W-:Y:S02]  /*40280*/  IMAD.MOV.U32 R103, RZ, RZ, R104 ;  /* 0x000000ffff677224 */ /* 0x000fe400078e0068 */
[----:B------:R-:W-:-:S07]  /*40290*/  IMAD.MOV.U32 R66, RZ, RZ, R67 ;  /* 0x000000ffff427224 */ /* 0x000fce00078e0043 */
.L_x_3467:
[----:B------:R-:W-:Y:S05]  /*402a0*/  BSYNC.RECONVERGENT B0 ;  /* 0x0000000000007941 */ /* 0x000fea0003800200 */
.L_x_3465:
        /* <DEDUP_REMOVED lines=9> */
.L_x_3469:
[----:B------:R-:W-:Y:S02]  /*40340*/  IMAD.MOV.U32 R67, RZ, RZ, R102 ;  /* 0x000000ffff437224 */ /* 0x000fe400078e0066 */
[----:B------:R-:W-:Y:S02]  /*40350*/  IMAD.MOV.U32 R104, RZ, RZ, R69 ;  /* 0x000000ffff687224 */ /* 0x000fe400078e0045 */
[----:B------:R-:W-:Y:S02]  /*40360*/  IMAD.MOV.U32 R102, RZ, RZ, R103 ;  /* 0x000000ffff667224 */ /* 0x000fe400078e0067 */
[----:B------:R-:W-:-:S07]  /*40370*/  IMAD.MOV.U32 R69, RZ, RZ, R66 ;  /* 0x000000ffff457224 */ /* 0x000fce00078e0042 */
.L_x_3470:
[----:B------:R-:W-:Y:S05]  /*40380*/  BSYNC.RECONVERGENT B0 ;  /* 0x0000000000007941 */ /* 0x000fea0003800200 */
.L_x_3468:
        /* <DEDUP_REMOVED lines=9> */
.L_x_3472:
[----:B------:R-:W-:Y:S02]  /*40420*/  IMAD.MOV.U32 R66, RZ, RZ, R101 ;  /* 0x000000ffff427224 */ /* 0x000fe400078e0065 */
[----:B------:R-:W-:Y:S02]  /*40430*/  IMAD.MOV.U32 R103, RZ, RZ, R68 ;  /* 0x000000ffff677224 */ /* 0x000fe400078e0044 */
[----:B------:R-:W-:Y:S02]  /*40440*/  IMAD.MOV.U32 R101, RZ, RZ, R102 ;  /* 0x000000ffff657224 */ /* 0x000fe400078e0066 */
[----:B------:R-:W-:-:S07]  /*40450*/  IMAD.MOV.U32 R68, RZ, RZ, R69 ;  /* 0x000000ffff447224 */ /* 0x000fce00078e0045 */
.L_x_3473:
[----:B------:R-:W-:Y:S05]  /*40460*/  BSYNC.RECONVERGENT B0 ;  /* 0x0000000000007941 */ /* 0x000fea0003800200 */
.L_x_3471:
        /* <DEDUP_REMOVED lines=9> */
.L_x_3475:
[----:B------:R-:W-:Y:S02]  /*40500*/  IMAD.MOV.U32 R69, RZ, RZ, R100 ;  /* 0x000000ffff457224 */ /* 0x000fe400078e0064 */
[----:B------:R-:W-:Y:S02]  /*40510*/  IMAD.MOV.U32 R102, RZ, RZ, R71 ;  /* 0x000000ffff667224 */ /* 0x000fe400078e0047 */
[----:B------:R-:W-:Y:S02]  /*40520*/  IMAD.MOV.U32 R100, RZ, RZ, R101 ;  /* 0x000000ffff647224 */ /* 0x000fe400078e0065 */
[----:B------:R-:W-:-:S07]  /*40530*/  IMAD.MOV.U32 R71, RZ, RZ, R68 ;  /* 0x000000ffff477224 */ /* 0x000fce00078e0044 */
.L_x_3476:
[----:B------:R-:W-:Y:S05]  /*40540*/  BSYNC.RECONVERGENT B0 ;  /* 0x0000000000007941 */ /* 0x000fea0003800200 */
.L_x_3474:
        /* <DEDUP_REMOVED lines=9> */
.L_x_3478:
[----:B------:R-:W-:Y:S02]  /*405e0*/  IMAD.MOV.U32 R68, RZ, RZ, R99 ;  /* 0x000000ffff447224 */ /* 0x000fe400078e0063 */
[----:B------:R-:W-:Y:S02]  /*405f0*/  IMAD.MOV.U32 R101, RZ, RZ, R70 ;  /* 0x000000ffff657224 */ /* 0x000fe400078e0046 */
[----:B------:R-:W-:Y:S02]  /*40600*/  IMAD.MOV.U32 R99, RZ, RZ, R100 ;  /* 0x000000ffff637224 */ /* 0x000fe400078e0064 */
[----:B------:R-:W-:-:S07]  /*40610*/  IMAD.MOV.U32 R70, RZ, RZ, R71 ;  /* 0x000000ffff467224 */ /* 0x000fce00078e0047 */
.L_x_3479:
[----:B------:R-:W-:Y:S05]  /*40620*/  BSYNC.RECONVERGENT B0 ;  /* 0x0000000000007941 */ /* 0x000fea0003800200 */
.L_x_3477:
        /* <DEDUP_REMOVED lines=9> */
.L_x_3481:
[----:B------:R-:W-:Y:S02]  /*406c0*/  IMAD.MOV.U32 R71, RZ, RZ, R96 ;  /* 0x000000ffff477224 */ /* 0x000fe400078e0060 */
[----:B------:R-:W-:Y:S02]  /*406d0*/  IMAD.MOV.U32 R100, RZ, RZ, R73 ;  /* 0x000000ffff647224 */ /* 0x000fe400078e0049 */
[----:B------:R-:W-:Y:S02]  /*406e0*/  IMAD.MOV.U32 R96, RZ, RZ, R99 ;  /* 0x000000ffff607224 */ /* 0x000fe400078e0063 */
[----:B------:R-:W-:-:S07]  /*406f0*/  IMAD.MOV.U32 R73, RZ, RZ, R70 ;  /* 0x000000ffff497224 */ /* 0x000fce00078e0046 */
.L_x_3482:
[----:B------:R-:W-:Y:S05]  /*40700*/  BSYNC.RECONVERGENT B0 ;  /* 0x0000000000007941 */ /* 0x000fea0003800200 */
.L_x_3480:
        /* <DEDUP_REMOVED lines=9> */
.L_x_3484:
[----:B------:R-:W-:Y:S02]  /*407a0*/  IMAD.MOV.U32 R70, RZ, RZ, R97 ;  /* 0x000000ffff467224 */ /* 0x000fe400078e0061 */
[----:B------:R-:W-:Y:S02]  /*407b0*/  IMAD.MOV.U32 R99, RZ, RZ, R72 ;  /* 0x000000ffff637224 */ /* 0x000fe400078e0048 */
[----:B------:R-:W-:Y:S02]  /*407c0*/  IMAD.MOV.U32 R97, RZ, RZ, R96 ;  /* 0x000000ffff617224 */ /* 0x000fe400078e0060 */
[----:B------:R-:W-:-:S07]  /*407d0*/  IMAD.MOV.U32 R72, RZ, RZ, R73 ;  /* 0x000000ffff487224 */ /* 0x000fce00078e0049 */
.L_x_3485:
[----:B------:R-:W-:Y:S05]  /*407e0*/  BSYNC.RECONVERGENT B0 ;  /* 0x0000000000007941 */ /* 0x000fea0003800200 */
.L_x_3483:
        /* <DEDUP_REMOVED lines=9> */
.L_x_3487:
[----:B------:R-:W-:Y:S02]  /*40880*/  IMAD.MOV.U32 R73, RZ, RZ, R94 ;  /* 0x000000ffff497224 */ /* 0x000fe400078e005e */
[----:B------:R-:W-:Y:S02]  /*40890*/  IMAD.MOV.U32 R96, RZ, RZ, R75 ;  /* 0x000000ffff607224 */ /* 0x000fe400078e004b */
[----:B------:R-:W-:Y:S02]  /*408a0*/  IMAD.MOV.U32 R94, RZ, RZ, R97 ;  /* 0x000000ffff5e7224 */ /* 0x000fe400078e0061 */
[----:B------:R-:W-:-:S07]  /*408b0*/  IMAD.MOV.U32 R75, RZ, RZ, R72 ;  /* 0x000000ffff4b7224 */ /* 0x000fce00078e0048 */
.L_x_3488:
[----:B------:R-:W-:Y:S05]  /*408c0*/  BSYNC.RECONVERGENT B0 ;  /* 0x0000000000007941 */ /* 0x000fea0003800200 */
.L_x_3486:
        /* <DEDUP_REMOVED lines=9> */
.L_x_3490:
[----:B------:R-:W-:Y:S02]  /*40960*/  IMAD.MOV.U32 R72, RZ, RZ, R95 ;  /* 0x000000ffff487224 */ /* 0x000fe400078e005f */
[----:B------:R-:W-:Y:S02]  /*40970*/  IMAD.MOV.U32 R97, RZ, RZ, R74 ;  /* 0x000000ffff617224 */ /* 0x000fe400078e004a */
[----:B------:R-:W-:Y:S02]  /*40980*/  IMAD.MOV.U32 R95, RZ, RZ, R94 ;  /* 0x000000ffff5f7224 */ /* 0x000fe400078e005e */
[----:B------:R-:W-:-:S07]  /*40990*/  IMAD.MOV.U32 R74, RZ, RZ, R75 ;  /* 0x000000ffff4a7224 */ /* 0x000fce00078e004b */
.L_x_3491:
[----:B------:R-:W-:Y:S05]  /*409a0*/  BSYNC.RECONVERGENT B0 ;  /* 0x0000000000007941 */ /* 0x000fea0003800200 */
.L_x_3489:
        /* <DEDUP_REMOVED lines=9> */
.L_x_3493:
[----:B------:R-:W-:Y:S02]  /*40a40*/  IMAD.MOV.U32 R75, RZ, RZ, R92 ;  /* 0x000000ffff4b7224 */ /* 0x000fe400078e005c */
[----:B------:R-:W-:Y:S02]  /*40a50*/  IMAD.MOV.U32 R94, RZ, RZ, R77 ;  /* 0x000000ffff5e7224 */ /* 0x000fe400078e004d */
[----:B------:R-:W-:Y:S02]  /*40a60*/  IMAD.MOV.U32 R92, RZ, RZ, R95 ;  /* 0x000000ffff5c7224 */ /* 0x000fe400078e005f */
[----:B------:R-:W-:-:S07]  /*40a70*/  IMAD.MOV.U32 R77, RZ, RZ, R74 ;  /* 0x000000ffff4d7224 */ /* 0x000fce00078e004a */
.L_x_3494:
[----:B------:R-:W-:Y:S05]  /*40a80*/  BSYNC.RECONVERGENT B0 ;  /* 0x0000000000007941 */ /* 0x000fea0003800200 */
.L_x_3492:
        /* <DEDUP_REMOVED lines=9> */
.L_x_3496:
[----:B------:R-:W-:Y:S02]  /*40b20*/  IMAD.MOV.U32 R74, RZ, RZ, R93 ;  /* 0x000000ffff4a7224 */ /* 0x000fe400078e005d */
[----:B------:R-:W-:Y:S02]  /*40b30*/  IMAD.MOV.U32 R95, RZ, RZ, R76 ;  /* 0x000000ffff5f7224 */ /* 0x000fe400078e004c */
[----:B------:R-:W-:Y:S02]  /*40b40*/  IMAD.MOV.U32 R93, RZ, RZ, R92 ;  /* 0x000000ffff5d7224 */ /* 0x000fe400078e005c */
[----:B------:R-:W-:-:S07]  /*40b50*/  IMAD.MOV.U32 R76, RZ, RZ, R77 ;  /* 0x000000ffff4c7224 */ /* 0x000fce00078e004d */
.L_x_3497:
[----:B------:R-:W-:Y:S05]  /*40b60*/  BSYNC.RECONVERGENT B0 ;  /* 0x0000000000007941 */ /* 0x000fea0003800200 */
.L_x_3495:
        /* <DEDUP_REMOVED lines=9> */
.L_x_3499:
[----:B------:R-:W-:Y:S02]  /*40c00*/  IMAD.MOV.U32 R77, RZ, RZ, R90 ;  /* 0x000000ffff4d7224 */ /* 0x000fe400078e005a */
[----:B------:R-:W-:Y:S02]  /*40c10*/  IMAD.MOV.U32 R92, RZ, RZ, R79 ;  /* 0x000000ffff5c7224 */ /* 0x000fe400078e004f */
[----:B------:R-:W-:Y:S02]  /*40c20*/  IMAD.MOV.U32 R90, RZ, RZ, R93 ;  /* 0x000000ffff5a7224 */ /* 0x000fe400078e005d */
[----:B------:R-:W-:-:S07]  /*40c30*/  IMAD.MOV.U32 R79, RZ, RZ, R76 ;  /* 0x000000ffff4f7224 */ /* 0x000fce00078e004c */
.L_x_3500:
[----:B------:R-:W-:Y:S05]  /*40c40*/  BSYNC.RECONVERGENT B0 ;  /* 0x0000000000007941 */ /* 0x000fea0003800200 */
.L_x_3498:
        /* <DEDUP_REMOVED lines=9> */
.L_x_3502:
[----:B------:R-:W-:Y:S02]  /*40ce0*/  IMAD.MOV.U32 R76, RZ, RZ, R91 ;  /* 0x000000ffff4c7224 */ /* 0x000fe400078e005b */
[----:B------:R-:W-:Y:S02]  /*40cf0*/  IMAD.MOV.U32 R93, RZ, RZ, R78 ;  /* 0x000000ffff5d7224 */ /* 0x000fe400078e004e */
[----:B------:R-:W-:Y:S02]  /*40d00*/  IMAD.MOV.U32 R91, RZ, RZ, R90 ;  /* 0x000000ffff5b7224 */ /* 0x000fe400078e005a */
[----:B------:R-:W-:-:S07]  /*40d10*/  IMAD.MOV.U32 R78, RZ, RZ, R79 ;  /* 0x000000ffff4e7224 */ /* 0x000fce00078e004f */
.L_x_3503:
[----:B------:R-:W-:Y:S05]  /*40d20*/  BSYNC.RECONVERGENT B0 ;  /* 0x0000000000007941 */ /* 0x000fea0003800200 */
.L_x_3501:
        /* <DEDUP_REMOVED lines=9> */
.L_x_3505:
[----:B------:R-:W-:Y:S02]  /*40dc0*/  IMAD.MOV.U32 R79, RZ, RZ, R88 ;  /* 0x000000ffff4f7224 */ /* 0x000fe400078e0058 */
[----:B------:R-:W-:Y:S02]  /*40dd0*/  IMAD.MOV.U32 R90, RZ, RZ, R81 ;  /* 0x000000ffff5a7224 */ /* 0x000fe400078e0051 */
[----:B------:R-:W-:Y:S02]  /*40de0*/  IMAD.MOV.U32 R88, RZ, RZ, R91 ;  /* 0x000000ffff587224 */ /* 0x000fe400078e005b */
[----:B------:R-:W-:-:S07]  /*40df0*/  IMAD.MOV.U32 R81, RZ, RZ, R78 ;  /* 0x000000ffff517224 */ /* 0x000fce00078e004e */
.L_x_3506:
[----:B------:R-:W-:Y:S05]  /*40e00*/  BSYNC.RECONVERGENT B0 ;  /* 0x0000000000007941 */ /* 0x000fea0003800200 */
.L_x_3504:
        /* <DEDUP_REMOVED lines=9> */
.L_x_3508:
[----:B------:R-:W-:Y:S02]  /*40ea0*/  IMAD.MOV.U32 R78, RZ, RZ, R89 ;  /* 0x000000ffff4e7224 */ /* 0x000fe400078e0059 */
[----:B------:R-:W-:Y:S02]  /*40eb0*/  IMAD.MOV.U32 R91, RZ, RZ, R80 ;  /* 0x000000ffff5b7224 */ /* 0x000fe400078e0050 */
[----:B------:R-:W-:Y:S02]  /*40ec0*/  IMAD.MOV.U32 R89, RZ, RZ, R88 ;  /* 0x000000ffff597224 */ /* 0x000fe400078e0058 */
[----:B------:R-:W-:-:S07]  /*40ed0*/  IMAD.MOV.U32 R80, RZ, RZ, R81 ;  /* 0x000000ffff507224 */ /* 0x000fce00078e0051 */
.L_x_3509:
[----:B------:R-:W-:Y:S05]  /*40ee0*/  BSYNC.RECONVERGENT B0 ;  /* 0x0000000000007941 */ /* 0x000fea0003800200 */
.L_x_3507:
        /* <DEDUP_REMOVED lines=9> */
.L_x_3511:
[----:B------:R-:W-:Y:S02]  /*40f80*/  IMAD.MOV.U32 R81, RZ, RZ, R86 ;  /* 0x000000ffff517224 */ /* 0x000fe400078e0056 */
[----:B------:R-:W-:Y:S02]  /*40f90*/  IMAD.MOV.U32 R88, RZ, RZ, R83 ;  /* 0x000000ffff587224 */ /* 0x000fe400078e0053 */
[----:B------:R-:W-:Y:S02]  /*40fa0*/  IMAD.MOV.U32 R86, RZ, RZ, R89 ;  /* 0x000000ffff567224 */ /* 0x000fe400078e0059 */
[----:B------:R-:W-:-:S07]  /*40fb0*/  IMAD.MOV.U32 R83, RZ, RZ, R80 ;  /* 0x000000ffff537224 */ /* 0x000fce00078e0050 */
.L_x_3512:
[----:B------:R-:W-:Y:S05]  /*40fc0*/  BSYNC.RECONVERGENT B0 ;  /* 0x0000000000007941 */ /* 0x000fea0003800200 */
.L_x_3510:
        /* <DEDUP_REMOVED lines=9> */
.L_x_3514:
[----:B------:R-:W-:Y:S02]  /*41060*/  IMAD.MOV.U32 R80, RZ, RZ, R87 ;  /* 0x000000ffff507224 */ /* 0x000fe400078e0057 */
[----:B------:R-:W-:Y:S02]  /*41070*/  IMAD.MOV.U32 R89, RZ, RZ, R82 ;  /* 0x000000ffff597224 */ /* 0x000fe400078e0052 */
[----:B------:R-:W-:Y:S02]  /*41080*/  IMAD.MOV.U32 R87, RZ, RZ, R86 ;  /* 0x000000ffff577224 */ /* 0x000fe400078e0056 */
[----:B------:R-:W-:-:S07]  /*41090*/  IMAD.MOV.U32 R82, RZ, RZ, R83 ;  /* 0x000000ffff527224 */ /* 0x000fce00078e0053 */
.L_x_3515:
[----:B------:R-:W-:Y:S05]  /*410a0*/  BSYNC.RECONVERGENT B0 ;  /* 0x0000000000007941 */ /* 0x000fea0003800200 */
.L_x_3513:
        /* <DEDUP_REMOVED lines=9> */
.L_x_3517:
[----:B------:R-:W-:Y:S02]  /*41140*/  IMAD.MOV.U32 R83, RZ, RZ, R84 ;  /* 0x000000ffff537224 */ /* 0x000fe400078e0054 */
[----:B------:R-:W-:Y:S02]  /*41150*/  IMAD.MOV.U32 R86, RZ, RZ, R85 ;  /* 0x000000ffff567224 */ /* 0x000fe400078e0055 */
[----:B------:R-:W-:Y:S02]  /*41160*/  IMAD.MOV.U32 R84, RZ, RZ, R87 ;  /* 0x000000ffff547224 */ /* 0x000fe400078e0057 */
[----:B------:R-:W-:-:S07]  /*41170*/  IMAD.MOV.U32 R85, RZ, RZ, R82 ;  /* 0x000000ffff557224 */ /* 0x000fce00078e0052 */
.L_x_3518:
[----:B------:R-:W-:Y:S05]  /*41180*/  BSYNC.RECONVERGENT B0 ;  /* 0x0000000000007941 */ /* 0x000fea0003800200 */
.L_x_3516:
        /* <DEDUP_REMOVED lines=9> */
.L_x_3520:
[----:B------:R-:W-:Y:S02]  /*41220*/  IMAD.MOV.U32 R82, RZ, RZ, R35 ;  /* 0x000000ffff527224 */ /* 0x000fe400078e0023 */
[----:B------:R-:W-:Y:S02]  /*41230*/  IMAD.MOV.U32 R87, RZ, RZ, R34 ;  /* 0x000000ffff577224 */ /* 0x000fe400078e0022 */
[----:B------:R-:W-:Y:S02]  /*41240*/  IMAD.MOV.U32 R35, RZ, RZ, R84 ;  /* 0x000000ffff237224 */ /* 0x000fe400078e0054 */
[----:B------:R-:W-:-:S07]  /*41250*/  IMAD.MOV.U32 R34, RZ, RZ, R85 ;  /* 0x000000ffff227224 */ /* 0x000fce00078e0055 */
.L_x_3521:
[----:B------:R-:W-:Y:S05]  /*41260*/  BSYNC.RECONVERGENT B0 ;  /* 0x0000000000007941 */ /* 0x000fea0003800200 */
.L_x_3519:
        /* <DEDUP_REMOVED lines=9> */
.L_x_3523:
[----:B------:R-:W-:Y:S02]  /*41300*/  IMAD.MOV.U32 R85, RZ, RZ, R32 ;  /* 0x000000ffff557224 */ /* 0x000fe400078e0020 */
[----:B------:R-:W-:Y:S02]  /*41310*/  IMAD.MOV.U32 R84, RZ, RZ, R33 ;  /* 0x000000ffff547224 */ /* 0x000fe400078e0021 */
[----:B------:R-:W-:Y:S02]  /*41320*/  IMAD.MOV.U32 R32, RZ, RZ, R35 ;  /* 0x000000ffff207224 */ /* 0x000fe400078e0023 */
[----:B------:R-:W-:-:S07]  /*41330*/  IMAD.MOV.U32 R33, RZ, RZ, R34 ;  /* 0x000000ffff217224 */ /* 0x000fce00078e0022 */
.L_x_3524:
[----:B------:R-:W-:Y:S05]  /*41340*/  BSYNC.RECONVERGENT B0 ;  /* 0x0000000000007941 */ /* 0x000fea0003800200 */
.L_x_3522:
        /* <DEDUP_REMOVED lines=9> */
.L_x_3526:
[----:B------:R-:W-:Y:S02]  /*413e0*/  IMAD.MOV.U32 R34, RZ, RZ, R31 ;  /* 0x000000ffff227224 */ /* 0x000fe400078e001f */
[----:B------:R-:W-:Y:S02]  /*413f0*/  IMAD.MOV.U32 R35, RZ, RZ, R30 ;  /* 0x000000ffff237224 */ /* 0x000fe400078e001e */
[----:B------:R-:W-:Y:S02]  /*41400*/  IMAD.MOV.U32 R31, RZ, RZ, R32 ;  /* 0x000000ffff1f7224 */ /* 0x000fe400078e0020 */
[----:B------:R-:W-:-:S07]  /*41410*/  IMAD.MOV.U32 R30, RZ, RZ, R33 ;  /* 0x000000ffff1e7224 */ /* 0x000fce00078e0021 */
.L_x_3527:
[----:B------:R-:W-:Y:S05]  /*41420*/  BSYNC.RECONVERGENT B0 ;  /* 0x0000000000007941 */ /* 0x000fea0003800200 */
.L_x_3525:
        /* <DEDUP_REMOVED lines=9> */
.L_x_3529:
[----:B------:R-:W-:Y:S02]  /*414c0*/  IMAD.MOV.U32 R33, RZ, RZ, R28 ;  /* 0x000000ffff217224 */ /* 0x000fe400078e001c */
[----:B------:R-:W-:Y:S02]  /*414d0*/  IMAD.MOV.U32 R32, RZ, RZ, R29 ;  /* 0x000000ffff207224 */ /* 0x000fe400078e001d */
[----:B------:R-:W-:Y:S02]  /*414e0*/  IMAD.MOV.U32 R28, RZ, RZ, R31 ;  /* 0x000000ffff1c7224 */ /* 0x000fe400078e001f */
[----:B------:R-:W-:-:S07]  /*414f0*/  IMAD.MOV.U32 R29, RZ, RZ, R30 ;  /* 0x000000ffff1d7224 */ /* 0x000fce00078e001e */
.L_x_3530:
[----:B------:R-:W-:Y:S05]  /*41500*/  BSYNC.RECONVERGENT B0 ;  /* 0x0000000000007941 */ /* 0x000fea0003800200 */
.L_x_3528:
        /* <DEDUP_REMOVED lines=9> */
.L_x_3532:
[----:B------:R-:W-:Y:S02]  /*415a0*/  IMAD.MOV.U32 R30, RZ, RZ, R27 ;  /* 0x000000ffff1e7224 */ /* 0x000fe400078e001b */
[----:B------:R-:W-:Y:S02]  /*415b0*/  IMAD.MOV.U32 R31, RZ, RZ, R26 ;  /* 0x000000ffff1f7224 */ /* 0x000fe400078e001a */
[----:B------:R-:W-:Y:S02]  /*415c0*/  IMAD.MOV.U32 R27, RZ, RZ, R28 ;  /* 0x000000ffff1b7224 */ /* 0x000fe400078e001c */
[----:B------:R-:W-:-:S07]  /*415d0*/  IMAD.MOV.U32 R26, RZ, RZ, R29 ;  /* 0x000000ffff1a7224 */ /* 0x000fce00078e001d */
.L_x_3533:
[----:B------:R-:W-:Y:S05]  /*415e0*/  BSYNC.RECONVERGENT B0 ;  /* 0x0000000000007941 */ /* 0x000fea0003800200 */
.L_x_3531:
        /* <DEDUP_REMOVED lines=9> */
.L_x_3535:
[----:B------:R-:W-:Y:S02]  /*41680*/  IMAD.MOV.U32 R29, RZ, RZ, R24 ;  /* 0x000000ffff1d7224 */ /* 0x000fe400078e0018 */
[----:B------:R-:W-:Y:S02]  /*41690*/  IMAD.MOV.U32 R28, RZ, RZ, R25 ;  /* 0x000000ffff1c7224 */ /* 0x000fe400078e0019 */
[----:B------:R-:W-:Y:S02]  /*416a0*/  IMAD.MOV.U32 R24, RZ, RZ, R27 ;  /* 0x000000ffff187224 */ /* 0x000fe400078e001b */
[----:B------:R-:W-:-:S07]  /*416b0*/  IMAD.MOV.U32 R25, RZ, RZ, R26 ;  /* 0x000000ffff197224 */ /* 0x000fce00078e001a */
.L_x_3536:
[----:B------:R-:W-:Y:S05]  /*416c0*/  BSYNC.RECONVERGENT B0 ;  /* 0x0000000000007941 */ /* 0x000fea0003800200 */
.L_x_3534:
        /* <DEDUP_REMOVED lines=9> */
.L_x_3538:
[----:B------:R-:W-:Y:S02]  /*41760*/  IMAD.MOV.U32 R26, RZ, RZ, R23 ;  /* 0x000000ffff1a7224 */ /* 0x000fe400078e0017 */
[----:B------:R-:W-:Y:S02]  /*41770*/  IMAD.MOV.U32 R27, RZ, RZ, R22 ;  /* 0x000000ffff1b7224 */ /* 0x000fe400078e0016 */
[----:B------:R-:W-:Y:S02]  /*41780*/  IMAD.MOV.U32 R23, RZ, RZ, R24 ;  /* 0x000000ffff177224 */ /* 0x000fe400078e0018 */
[----:B------:R-:W-:-:S07]  /*41790*/  IMAD.MOV.U32 R22, RZ, RZ, R25 ;  /* 0x000000ffff167224 */ /* 0x000fce00078e0019 */
.L_x_3539:
[----:B------:R-:W-:Y:S05]  /*417a0*/  BSYNC.RECONVERGENT B0 ;  /* 0x0000000000007941 */ /* 0x000fea0003800200 */
.L_x_3537:
        /* <DEDUP_REMOVED lines=9> */
.L_x_3541:
[----:B------:R-:W-:Y:S02]  /*41840*/  IMAD.MOV.U32 R25, RZ, RZ, R20 ;  /* 0x000000ffff197224 */ /* 0x000fe400078e0014 */
[----:B------:R-:W-:Y:S02]  /*41850*/  IMAD.MOV.U32 R24, RZ, RZ, R21 ;  /* 0x000000ffff187224 */ /* 0x000fe400078e0015 */
[----:B------:R-:W-:Y:S02]  /*41860*/  IMAD.MOV.U32 R20, RZ, RZ, R23 ;  /* 0x000000ffff147224 */ /* 0x000fe400078e0017 */
[----:B------:R-:W-:-:S07]  /*41870*/  IMAD.MOV.U32 R21, RZ, RZ, R22 ;  /* 0x000000ffff157224 */ /* 0x000fce00078e0016 */
.L_x_3542:
[----:B------:R-:W-:Y:S05]  /*41880*/  BSYNC.RECONVERGENT B0 ;  /* 0x0000000000007941 */ /* 0x000fea0003800200 */
.L_x_3540:
        /* <DEDUP_REMOVED lines=9> */
.L_x_3544:
[----:B------:R-:W-:Y:S02]  /*41920*/  IMAD.MOV.U32 R22, RZ, RZ, R19 ;  /* 0x000000ffff167224 */ /* 0x000fe400078e0013 */
[----:B------:R-:W-:Y:S02]  /*41930*/  IMAD.MOV.U32 R23, RZ, RZ, R18 ;  /* 0x000000ffff177224 */ /* 0x000fe400078e0012 */
[----:B------:R-:W-:Y:S02]  /*41940*/  IMAD.MOV.U32 R19, RZ, RZ, R20 ;  /* 0x000000ffff137224 */ /* 0x000fe400078e0014 */
[----:B------:R-:W-:-:S07]  /*41950*/  IMAD.MOV.U32 R18, RZ, RZ, R21 ;  /* 0x000000ffff127224 */ /* 0x000fce00078e0015 */
.L_x_3545:
[----:B------:R-:W-:Y:S05]  /*41960*/  BSYNC.RECONVERGENT B0 ;  /* 0x0000000000007941 */ /* 0x000fea0003800200 */
.L_x_3543:
        /* <DEDUP_REMOVED lines=9> */
.L_x_3547:
[----:B------:R-:W-:Y:S02]  /*41a00*/  IMAD.MOV.U32 R21, RZ, RZ, R16 ;  /* 0x000000ffff157224 */ /* 0x000fe400078e0010 */
[----:B------:R-:W-:Y:S02]  /*41a10*/  IMAD.MOV.U32 R20, RZ, RZ, R17 ;  /* 0x000000ffff147224 */ /* 0x000fe400078e0011 */
[----:B------:R-:W-:Y:S02]  /*41a20*/  IMAD.MOV.U32 R16, RZ, RZ, R19 ;  /* 0x000000ffff107224 */ /* 0x000fe400078e0013 */
[----:B------:R-:W-:-:S07]  /*41a30*/  IMAD.MOV.U32 R17, RZ, RZ, R18 ;  /* 0x000000ffff117224 */ /* 0x000fce00078e0012 */
.L_x_3548:
[----:B------:R-:W-:Y:S05]  /*41a40*/  BSYNC.RECONVERGENT B0 ;  /* 0x0000000000007941 */ /* 0x000fea0003800200 */
.L_x_3546:
        /* <DEDUP_REMOVED lines=9> */
.L_x_3550:
[----:B------:R-:W-:Y:S02]  /*41ae0*/  IMAD.MOV.U32 R18, RZ, RZ, R15 ;  /* 0x000000ffff127224 */ /* 0x000fe400078e000f */
[----:B------:R-:W-:Y:S02]  /*41af0*/  IMAD.MOV.U32 R19, RZ, RZ, R14 ;  /* 0x000000ffff137224 */ /* 0x000fe400078e000e */
[----:B------:R-:W-:Y:S02]  /*41b00*/  IMAD.MOV.U32 R15, RZ, RZ, R16 ;  /* 0x000000ffff0f7224 */ /* 0x000fe400078e0010 */
[----:B------:R-:W-:-:S07]  /*41b10*/  IMAD.MOV.U32 R14, RZ, RZ, R17 ;  /* 0x000000ffff0e7224 */ /* 0x000fce00078e0011 */
.L_x_3551:
[----:B------:R-:W-:Y:S05]  /*41b20*/  BSYNC.RECONVERGENT B0 ;  /* 0x0000000000007941 */ /* 0x000fea0003800200 */
.L_x_3549:
        /* <DEDUP_REMOVED lines=9> */
.L_x_3553:
[----:B------:R-:W-:Y:S02]  /*41bc0*/  IMAD.MOV.U32 R17, RZ, RZ, R0 ;  /* 0x000000ffff117224 */ /* 0x000fe400078e0000 */
[----:B------:R-:W-:Y:S02]  /*41bd0*/  IMAD.MOV.U32 R16, RZ, RZ, R13 ;  /* 0x000000ffff107224 */ /* 0x000fe400078e000d */
[----:B------:R-:W-:Y:S02]  /*41be0*/  IMAD.MOV.U32 R0, RZ, RZ, R15 ;  /* 0x000000ffff007224 */ /* 0x000fe400078e000f */
[----:B------:R-:W-:-:S07]  /*41bf0*/  IMAD.MOV.U32 R13, RZ, RZ, R14 ;  /* 0x000000ffff0d7224 */ /* 0x000fce00078e000e */
.L_x_3554:
[----:B------:R-:W-:Y:S05]  /*41c00*/  BSYNC.RECONVERGENT B0 ;  /* 0x0000000000007941 */ /* 0x000fea0003800200 */
.L_x_3552:
        /* <DEDUP_REMOVED lines=9> */
.L_x_3556:
[----:B------:R-:W-:Y:S02]  /*41ca0*/  IMAD.MOV.U32 R14, RZ, RZ, R11 ;  /* 0x000000ffff0e7224 */ /* 0x000fe400078e000b */
[----:B------:R-:W-:Y:S02]  /*41cb0*/  IMAD.MOV.U32 R15, RZ, RZ, R12 ;  /* 0x000000ffff0f7224 */ /* 0x000fe400078e000c */
[----:B------:R-:W-:Y:S02]  /*41cc0*/  IMAD.MOV.U32 R11, RZ, RZ, R0 ;  /* 0x000000ffff0b7224 */ /* 0x000fe400078e0000 */
[----:B------:R-:W-:-:S07]  /*41cd0*/  IMAD.MOV.U32 R12, RZ, RZ, R13 ;  /* 0x000000ffff0c7224 */ /* 0x000fce00078e000d */
.L_x_3557:
[----:B------:R-:W-:Y:S05]  /*41ce0*/  BSYNC.RECONVERGENT B0 ;  /* 0x0000000000007941 */ /* 0x000fea0003800200 */
.L_x_3555:
        /* <DEDUP_REMOVED lines=9> */
.L_x_3559:
[----:B------:R-:W-:Y:S02]  /*41d80*/  IMAD.MOV.U32 R13, RZ, RZ, R10 ;  /* 0x000000ffff0d7224 */ /* 0x000fe400078e000a */
[----:B------:R-:W-:Y:S02]  /*41d90*/  IMAD.MOV.U32 R0, RZ, RZ, R9 ;  /* 0x000000ffff007224 */ /* 0x000fe400078e0009 */
[----:B------:R-:W-:Y:S02]  /*41da0*/  IMAD.MOV.U32 R10, RZ, RZ, R11 ;  /* 0x000000ffff0a7224 */ /* 0x000fe400078e000b */
[----:B------:R-:W-:-:S07]  /*41db0*/  IMAD.MOV.U32 R9, RZ, RZ, R12 ;  /* 0x000000ffff097224 */ /* 0x000fce00078e000c */
.L_x_3560:
[----:B------:R-:W-:Y:S05]  /*41dc0*/  BSYNC.RECONVERGENT B0 ;  /* 0x0000000000007941 */ /* 0x000fea0003800200 */
.L_x_3558:
        /* <DEDUP_REMOVED lines=9> */
.L_x_3562:
[----:B------:R-:W-:Y:S02]  /*41e60*/  IMAD.MOV.U32 R12, RZ, RZ, R7 ;  /* 0x000000ffff0c7224 */ /* 0x000fe400078e0007 */
[----:B------:R-:W-:Y:S02]  /*41e70*/  IMAD.MOV.U32 R11, RZ, RZ, R8 ;  /* 0x000000ffff0b7224 */ /* 0x000fe400078e0008 */
[----:B------:R-:W-:Y:S02]  /*41e80*/  IMAD.MOV.U32 R7, RZ, RZ, R10 ;  /* 0x000000ffff077224 */ /* 0x000fe400078e000a */
[----:B------:R-:W-:-:S07]  /*41e90*/  IMAD.MOV.U32 R8, RZ, RZ, R9 ;  /* 0x000000ffff087224 */ /* 0x000fce00078e0009 */
.L_x_3563:
[----:B------:R-:W-:Y:S05]  /*41ea0*/  BSYNC.RECONVERGENT B0 ;  /* 0x0000000000007941 */ /* 0x000fea0003800200 */
.L_x_3561:
        /* <DEDUP_REMOVED lines=9> */
.L_x_3565:
[----:B------:R-:W-:Y:S02]  /*41f40*/  IMAD.MOV.U32 R9, RZ, RZ, R134 ;  /* 0x000000ffff097224 */ /* 0x000fe400078e0086 */
[----:B------:R-:W-:Y:S02]  /*41f50*/  IMAD.MOV.U32 R10, RZ, RZ, R135 ;  /* 0x000000ffff0a7224 */ /* 0x000fe400078e0087 */
[----:B------:R-:W-:Y:S02]  /*41f60*/  IMAD.MOV.U32 R134, RZ, RZ, R7 ;  /* 0x000000ffff867224 */ /* 0x000fe400078e0007 */
[----:B------:R-:W-:-:S07]  /*41f70*/  IMAD.MOV.U32 R135, RZ, RZ, R8 ;  /* 0x000000ffff877224 */ /* 0x000fce00078e0008 */
.L_x_3566:
[----:B------:R-:W-:Y:S05]  /*41f80*/  BSYNC.RECONVERGENT B0 ;  /* 0x0000000000007941 */ /* 0x000fea0003800200 */
.L_x_3564:
        /* <DEDUP_REMOVED lines=9> */
.L_x_3568:
[----:B------:R-:W-:Y:S02]  /*42020*/  IMAD.MOV.U32 R8, RZ, RZ, R133 ;  /* 0x000000ffff087224 */ /* 0x000fe400078e0085 */
[----:B------:R-:W-:Y:S02]  /*42030*/  IMAD.MOV.U32 R7, RZ, RZ, R36 ;  /* 0x000000ffff077224 */ /* 0x000fe400078e0024 */
[----:B------:R-:W-:Y:S02]  /*42040*/  IMAD.MOV.U32 R133, RZ, RZ, R134 ;  /* 0x000000ffff857224 */ /* 0x000fe400078e0086 */
[----:B------:R-:W-:-:S07]  /*42050*/  IMAD.MOV.U32 R36, RZ, RZ, R135 ;  /* 0x000000ffff247224 */ /* 0x000fce00078e0087 */
.L_x_3569:
[----:B------:R-:W-:Y:S05]  /*42060*/  BSYNC.RECONVERGENT B0 ;  /* 0x0000000000007941 */ /* 0x000fea0003800200 */
.L_x_3567:
        /* <DEDUP_REMOVED lines=9> */
.L_x_3571:
[----:B------:R-:W-:Y:S02]  /*42100*/  IMAD.MOV.U32 R135, RZ, RZ, R132 ;  /* 0x000000ffff877224 */ /* 0x000fe400078e0084 */
[----:B------:R-:W-:Y:S02]  /*42110*/  IMAD.MOV.U32 R134, RZ, RZ, R39 ;  /* 0x000000ffff867224 */ /* 0x000fe400078e0027 */
[----:B------:R-:W-:Y:S02]  /*42120*/  IMAD.MOV.U32 R132, RZ, RZ, R133 ;  /* 0x000000ffff847224 */ /* 0x000fe400078e0085 */
[----:B------:R-:W-:-:S07]  /*42130*/  IMAD.MOV.U32 R39, RZ, RZ, R36 ;  /* 0x000000ffff277224 */ /* 0x000fce00078e0024 */
.L_x_3572:
[----:B------:R-:W-:Y:S05]  /*42140*/  BSYNC.RECONVERGENT B0 ;  /* 0x0000000000007941 */ /* 0x000fea0003800200 */
.L_x_3570:
        /* <DEDUP_REMOVED lines=9> */
.L_x_3574:
[----:B------:R-:W-:Y:S02]  /*421e0*/  IMAD.MOV.U32 R36, RZ, RZ, R131 ;  /* 0x000000ffff247224 */ /* 0x000fe400078e0083 */
[----:B------:R-:W-:Y:S02]  /*421f0*/  IMAD.MOV.U32 R133, RZ, RZ, R38 ;  /* 0x000000ffff857224 */ /* 0x000fe400078e0026 */
[----:B------:R-:W-:Y:S02]  /*42200*/  IMAD.MOV.U32 R131, RZ, RZ, R132 ;  /* 0x000000ffff837224 */ /* 0x000fe400078e0084 */
[----:B------:R-:W-:-:S07]  /*42210*/  IMAD.MOV.U32 R38, RZ, RZ, R39 ;  /* 0x000000ffff267224 */ /* 0x000fce00078e0027 */
.L_x_3575:
[----:B------:R-:W-:Y:S05]  /*42220*/  BSYNC.RECONVERGENT B0 ;  /* 0x0000000000007941 */ /* 0x000fea0003800200 */
.L_x_3573:
        /* <DEDUP_REMOVED lines=9> */
.L_x_3577:
[----:B------:R-:W-:Y:S02]  /*422c0*/  IMAD.MOV.U32 R39, RZ, RZ, R130 ;  /* 0x000000ffff277224 */ /* 0x000fe400078e0082 */
[----:B------:R-:W-:Y:S02]  /*422d0*/  IMAD.MOV.U32 R132, RZ, RZ, R41 ;  /* 0x000000ffff847224 */ /* 0x000fe400078e0029 */
[----:B------:R-:W-:Y:S02]  /*422e0*/  IMAD.MOV.U32 R130, RZ, RZ, R131 ;  /* 0x000000ffff827224 */ /* 0x000fe400078e0083 */
[----:B------:R-:W-:-:S07]  /*422f0*/  IMAD.MOV.U32 R41, RZ, RZ, R38 ;  /* 0x000000ffff297224 */ /* 0x000fce00078e0026 */
.L_x_3578:
[----:B------:R-:W-:Y:S05]  /*42300*/  BSYNC.RECONVERGENT B0 ;  /* 0x0000000000007941 */ /* 0x000fea0003800200 */
.L_x_3576:
        /* <DEDUP_REMOVED lines=9> */
.L_x_3580:
[----:B------:R-:W-:Y:S02]  /*423a0*/  IMAD.MOV.U32 R38, RZ, RZ, R129 ;  /* 0x000000ffff267224 */ /* 0x000fe400078e0081 */
[----:B------:R-:W-:Y:S02]  /*423b0*/  IMAD.MOV.U32 R131, RZ, RZ, R40 ;  /* 0x000000ffff837224 */ /* 0x000fe400078e0028 */
[----:B------:R-:W-:Y:S02]  /*423c0*/  IMAD.MOV.U32 R129, RZ, RZ, R130 ;  /* 0x000000ffff817224 */ /* 0x000fe400078e0082 */
[----:B------:R-:W-:-:S07]  /*423d0*/  IMAD.MOV.U32 R40, RZ, RZ, R41 ;  /* 0x000000ffff287224 */ /* 0x000fce00078e0029 */
.L_x_3581:
[----:B------:R-:W-:Y:S05]  /*423e0*/  BSYNC.RECONVERGENT B0 ;  /* 0x0000000000007941 */ /* 0x000fea0003800200 */
.L_x_3579:
        /* <DEDUP_REMOVED lines=9> */
.L_x_3583:
[----:B------:R-:W-:Y:S02]  /*42480*/  IMAD.MOV.U32 R41, RZ, RZ, R128 ;  /* 0x000000ffff297224 */ /* 0x000fe400078e0080 */
[----:B------:R-:W-:Y:S02]  /*42490*/  IMAD.MOV.U32 R130, RZ, RZ, R43 ;  /* 0x000000ffff827224 */ /* 0x000fe400078e002b */
[----:B------:R-:W-:Y:S02]  /*424a0*/  IMAD.MOV.U32 R128, RZ, RZ, R129 ;  /* 0x000000ffff807224 */ /* 0x000fe400078e0081 */
[----:B------:R-:W-:-:S07]  /*424b0*/  IMAD.MOV.U32 R43, RZ, RZ, R40 ;  /* 0x000000ffff2b7224 */ /* 0x000fce00078e0028 */
.L_x_3584:
[----:B------:R-:W-:Y:S05]  /*424c0*/  BSYNC.RECONVERGENT B0 ;  /* 0x0000000000007941 */ /* 0x000fea0003800200 */
.L_x_3582:
        /* <DEDUP_REMOVED lines=9> */
.L_x_3586:
[----:B------:R-:W-:Y:S02]  /*42560*/  IMAD.MOV.U32 R40, RZ, RZ, R127 ;  /* 0x000000ffff287224 */ /* 0x000fe400078e007f */
[----:B------:R-:W-:Y:S02]  /*42570*/  IMAD.MOV.U32 R129, RZ, RZ, R42 ;  /* 0x000000ffff817224 */ /* 0x000fe400078e002a */
[----:B------:R-:W-:Y:S02]  /*42580*/  IMAD.MOV.U32 R127, RZ, RZ, R128 ;  /* 0x000000ffff7f7224 */ /* 0x000fe400078e0080 */
[----:B------:R-:W-:-:S07]  /*42590*/  IMAD.MOV.U32 R42, RZ, RZ, R43 ;  /* 0x000000ffff2a7224 */ /* 0x000fce00078e002b */
.L_x_3587:
[----:B------:R-:W-:Y:S05]  /*425a0*/  BSYNC.RECONVERGENT B0 ;  /* 0x0000000000007941 */ /* 0x000fea0003800200 */
.L_x_3585:
        /* <DEDUP_REMOVED lines=9> */
.L_x_3589:
[----:B------:R-:W-:Y:S02]  /*42640*/  IMAD.MOV.U32 R43, RZ, RZ, R126 ;  /* 0x000000ffff2b7224 */ /* 0x000fe400078e007e */
[----:B------:R-:W-:Y:S02]  /*42650*/  IMAD.MOV.U32 R128, RZ, RZ, R45 ;  /* 0x000000ffff807224 */ /* 0x000fe400078e002d */
[----:B------:R-:W-:Y:S02]  /*42660*/  IMAD.MOV.U32 R126, RZ, RZ, R127 ;  /* 0x000000ffff7e7224 */ /* 0x000fe400078e007f */
[----:B------:R-:W-:-:S07]  /*42670*/  IMAD.MOV.U32 R45, RZ, RZ, R42 ;  /* 0x000000ffff2d7224 */ /* 0x000fce00078e002a */
.L_x_3590:
[----:B------:R-:W-:Y:S05]  /*42680*/  BSYNC.RECONVERGENT B0 ;  /* 0x0000000000007941 */ /* 0x000fea0003800200 */
.L_x_3588:
        /* <DEDUP_REMOVED lines=9> */
.L_x_3592:
[----:B------:R-:W-:Y:S02]  /*42720*/  IMAD.MOV.U32 R42, RZ, RZ, R125 ;  /* 0x000000ffff2a7224 */ /* 0x000fe400078e007d */
[----:B------:R-:W-:Y:S02]  /*42730*/  IMAD.MOV.U32 R127, RZ, RZ, R44 ;  /* 0x000000ffff7f7224 */ /* 0x000fe400078e002c */
[----:B------:R-:W-:Y:S02]  /*42740*/  IMAD.MOV.U32 R125, RZ, RZ, R126 ;  /* 0x000000ffff7d7224 */ /* 0x000fe400078e007e */
[----:B------:R-:W-:-:S07]  /*42750*/  IMAD.MOV.U32 R44, RZ, RZ, R45 ;  /* 0x000000ffff2c7224 */ /* 0x000fce00078e002d */
.L_x_3593:
[----:B------:R-:W-:Y:S05]  /*42760*/  BSYNC.RECONVERGENT B0 ;  /* 0x0000000000007941 */ /* 0x000fea0003800200 */
.L_x_3591:
        /* <DEDUP_REMOVED lines=9> */
.L_x_3595:
[----:B------:R-:W-:Y:S02]  /*42800*/  IMAD.MOV.U32 R45, RZ, RZ, R124 ;  /* 0x000000ffff2d7224 */ /* 0x000fe400078e007c */
[----:B------:R-:W-:Y:S02]  /*42810*/  IMAD.MOV.U32 R126, RZ, RZ, R47 ;  /* 0x000000ffff7e7224 */ /* 0x000fe400078e002f */
[----:B------:R-:W-:Y:S02]  /*42820*/  IMAD.MOV.U32 R124, RZ, RZ, R125 ;  /* 0x000000ffff7c7224 */ /* 0x000fe400078e007d */
[----:B------:R-:W-:-:S07]  /*42830*/  IMAD.MOV.U32 R47, RZ, RZ, R44 ;  /* 0x000000ffff2f7224 */ /* 0x000fce00078e002c */
.L_x_3596:
[----:B------:R-:W-:Y:S05]  /*42840*/  BSYNC.RECONVERGENT B0 ;  /* 0x0000000000007941 */ /* 0x000fea0003800200 */
.L_x_3594:
        /* <DEDUP_REMOVED lines=9> */
.L_x_3598:
[----:B------:R-:W-:Y:S02]  /*428e0*/  IMAD.MOV.U32 R44, RZ, RZ, R123 ;  /* 0x000000ffff2c7224 */ /* 0x000fe400078e007b */
[----:B------:R-:W-:Y:S02]  /*428f0*/  IMAD.MOV.U32 R125, RZ, RZ, R46 ;  /* 0x000000ffff7d7224 */ /* 0x000fe400078e002e */
[----:B------:R-:W-:Y:S02]  /*42900*/  IMAD.MOV.U32 R123, RZ, RZ, R124 ;  /* 0x000000ffff7b7224 */ /* 0x000fe400078e007c */
[----:B------:R-:W-:-:S07]  /*42910*/  IMAD.MOV.U32 R46, RZ, RZ, R47 ;  /* 0x000000ffff2e7224 */ /* 0x000fce00078e002f */
.L_x_3599:
[----:B------:R-:W-:Y:S05]  /*42920*/  BSYNC.RECONVERGENT B0 ;  /* 0x0000000000007941 */ /* 0x000fea0003800200 */
.L_x_3597:
        /* <DEDUP_REMOVED lines=9> */
.L_x_3601:
[----:B------:R-:W-:Y:S02]  /*429c0*/  IMAD.MOV.U32 R47, RZ, RZ, R122 ;  /* 0x000000ffff2f7224 */ /* 0x000fe400078e007a */
[----:B------:R-:W-:Y:S02]  /*429d0*/  IMAD.MOV.U32 R124, RZ, RZ, R49 ;  /* 0x000000ffff7c7224 */ /* 0x000fe400078e0031 */
[----:B------:R-:W-:Y:S02]  /*429e0*/  IMAD.MOV.U32 R122, RZ, RZ, R123 ;  /* 0x000000ffff7a7224 */ /* 0x000fe400078e007b */
[----:B------:R-:W-:-:S07]  /*429f0*/  IMAD.MOV.U32 R49, RZ, RZ, R46 ;  /* 0x000000ffff317224 */ /* 0x000fce00078e002e */
.L_x_3602:
[----:B------:R-:W-:Y:S05]  /*42a00*/  BSYNC.RECONVERGENT B0 ;  /* 0x0000000000007941 */ /* 0x000fea0003800200 */
.L_x_3600:
        /* <DEDUP_REMOVED lines=9> */
.L_x_3604:
[----:B------:R-:W-:Y:S02]  /*42aa0*/  IMAD.MOV.U32 R46, RZ, RZ, R37 ;  /* 0x000000ffff2e7224 */ /* 0x000fe400078e0025 */
[----:B------:R-:W-:Y:S02]  /*42ab0*/  IMAD.MOV.U32 R123, RZ, RZ, R98 ;  /* 0x000000ffff7b7224 */ /* 0x000fe400078e0062 */
[----:B------:R-:W-:Y:S02]  /*42ac0*/  IMAD.MOV.U32 R37, RZ, RZ, R122 ;  /* 0x000000ffff257224 */ /* 0x000fe400078e007a */
[----:B------:R-:W-:-:S07]  /*42ad0*/  IMAD.MOV.U32 R98, RZ, RZ, R49 ;  /* 0x000000ffff627224 */ /* 0x000fce00078e0031 */
.L_x_3605:
[----:B------:R-:W-:Y:S05]  /*42ae0*/  BSYNC.RECONVERGENT B0 ;  /* 0x0000000000007941 */ /* 0x000fea0003800200 */
.L_x_3603:
        /* <DEDUP_REMOVED lines=18> */
.L_x_3607:
[----:B------:R-:W-:Y:S01]  /*42c10*/  IMAD.MOV.U32 R122, RZ, RZ, R51 ;  /* 0x000000ffff7a7224 */ /* 0x000fe200078e0033 */
[----:B------:R-:W-:Y:S01]  /*42c20*/  MOV R51, R48 ;  /* 0x0000003000337202 */ /* 0x000fe20000000f00 */
[----:B------:R-:W-:Y:S02]  /*42c30*/  IMAD.MOV.U32 R49, RZ, RZ, R120 ;  /* 0x000000ffff317224 */ /* 0x000fe400078e0078 */
[----:B------:R-:W-:-:S07]  /*42c40*/  IMAD.MOV.U32 R120, RZ, RZ, R121 ;  /* 0x000000ffff787224 */ /* 0x000fce00078e0079 */
.L_x_3608:
[----:B------:R-:W-:Y:S05]  /*42c50*/  BSYNC.RECONVERGENT B0 ;  /* 0x0000000000007941 */ /* 0x000fea0003800200 */
.L_x_3606:
        /* <DEDUP_REMOVED lines=9> */
.L_x_3610:
[----:B------:R-:W-:Y:S01]  /*42cf0*/  IMAD.MOV.U32 R121, RZ, RZ, R50 ;  /* 0x000000ffff797224 */ /* 0x000fe200078e0032 */
[----:B------:R-:W-:Y:S01]  /*42d00*/  MOV R50, R51 ;  /* 0x0000003300327202 */ /* 0x000fe20000000f00 */
[----:B------:R-:W-:Y:S02]  /*42d10*/  IMAD.MOV.U32 R48, RZ, RZ, R119 ;  /* 0x000000ffff307224 */ /* 0x000fe400078e0077 */
[----:B------:R-:W-:-:S07]  /*42d20*/  IMAD.MOV.U32 R119, RZ, RZ, R120 ;  /* 0x000000ffff777224 */ /* 0x000fce00078e0078 */
.L_x_3611:
[----:B------:R-:W-:Y:S05]  /*42d30*/  BSYNC.RECONVERGENT B0 ;  /* 0x0000000000007941 */ /* 0x000fea0003800200 */
.L_x_3609:
        /* <DEDUP_REMOVED lines=9> */
.L_x_3613:
[----:B------:R-:W-:Y:S01]  /*42dd0*/  IMAD.MOV.U32 R120, RZ, RZ, R53 ;  /* 0x000000ffff787224 */ /* 0x000fe200078e0035 */
[----:B------:R-:W-:Y:S01]  /*42de0*/  MOV R53, R50 ;  /* 0x0000003200357202 */ /* 0x000fe20000000f00 */
[----:B------:R-:W-:Y:S02]  /*42df0*/  IMAD.MOV.U32 R51, RZ, RZ, R118 ;  /* 0x000000ffff337224 */ /* 0x000fe400078e0076 */
[----:B------:R-:W-:-:S07]  /*42e00*/  IMAD.MOV.U32 R118, RZ, RZ, R119 ;  /* 0x000000ffff767224 */ /* 0x000fce00078e0077 */
.L_x_3614:
[----:B------:R-:W-:Y:S05]  /*42e10*/  BSYNC.RECONVERGENT B0 ;  /* 0x0000000000007941 */ /* 0x000fea0003800200 */
.L_x_3612:
        /* <DEDUP_REMOVED lines=9> */
.L_x_3616:
[----:B------:R-:W-:Y:S01]  /*42eb0*/  IMAD.MOV.U32 R119, RZ, RZ, R52 ;  /* 0x000000ffff777224 */ /* 0x000fe200078e0034 */
[----:B------:R-:W-:Y:S01]  /*42ec0*/  MOV R52, R53 ;  /* 0x0000003500347202 */ /* 0x000fe20000000f00 */
[----:B------:R-:W-:Y:S02]  /*42ed0*/  IMAD.MOV.U32 R50, RZ, RZ, R117 ;  /* 0x000000ffff327224 */ /* 0x000fe400078e0075 */
[----:B------:R-:W-:-:S07]  /*42ee0*/  IMAD.MOV.U32 R117, RZ, RZ, R118 ;  /* 0x000000ffff757224 */ /* 0x000fce00078e0076 */
.L_x_3617:
[----:B------:R-:W-:Y:S05]  /*42ef0*/  BSYNC.RECONVERGENT B0 ;  /* 0x0000000000007941 */ /* 0x000fea0003800200 */
.L_x_3615:
        /* <DEDUP_REMOVED lines=9> */
.L_x_3619:
[----:B------:R-:W-:Y:S01]  /*42f90*/  IMAD.MOV.U32 R118, RZ, RZ, R55 ;  /* 0x000000ffff767224 */ /* 0x000fe200078e0037 */
[----:B------:R-:W-:Y:S01]  /*42fa0*/  MOV R55, R52 ;  /* 0x0000003400377202 */ /* 0x000fe20000000f00 */
[----:B------:R-:W-:Y:S02]  /*42fb0*/  IMAD.MOV.U32 R53, RZ, RZ, R116 ;  /* 0x000000ffff357224 */ /* 0x000fe400078e0074 */
[----:B------:R-:W-:-:S07]  /*42fc0*/  IMAD.MOV.U32 R116, RZ, RZ, R117 ;  /* 0x000000ffff747224 */ /* 0x000fce00078e0075 */
.L_x_3620:
[----:B------:R-:W-:Y:S05]  /*42fd0*/  BSYNC.RECONVERGENT B0 ;  /* 0x0000000000007941 */ /* 0x000fea0003800200 */
.L_x_3618:
        /* <DEDUP_REMOVED lines=9> */
.L_x_3622:
[----:B------:R-:W-:Y:S01]  /*43070*/  IMAD.MOV.U32 R117, RZ, RZ, R54 ;  /* 0x000000ffff757224 */ /* 0x000fe200078e0036 */
[----:B------:R-:W-:Y:S01]  /*43080*/  MOV R54, R55 ;  /* 0x0000003700367202 */ /* 0x000fe20000000f00 */
[----:B------:R-:W-:Y:S02]  /*43090*/  IMAD.MOV.U32 R52, RZ, RZ, R115 ;  /* 0x000000ffff347224 */ /* 0x000fe400078e0073 */
[----:B------:R-:W-:-:S07]  /*430a0*/  IMAD.MOV.U32 R115, RZ, RZ, R116 ;  /* 0x000000ffff737224 */ /* 0x000fce00078e0074 */
.L_x_3623:
[----:B------:R-:W-:Y:S05]  /*430b0*/  BSYNC.RECONVERGENT B0 ;  /* 0x0000000000007941 */ /* 0x000fea0003800200 */
.L_x_3621:
        /* <DEDUP_REMOVED lines=9> */
.L_x_3625:
[----:B------:R-:W-:Y:S01]  /*43150*/  IMAD.MOV.U32 R116, RZ, RZ, R57 ;  /* 0x000000ffff747224 */ /* 0x000fe200078e0039 */
[----:B------:R-:W-:Y:S01]  /*43160*/  MOV R57, R54 ;  /* 0x0000003600397202 */ /* 0x000fe20000000f00 */
[----:B------:R-:W-:Y:S02]  /*43170*/  IMAD.MOV.U32 R55, RZ, RZ, R114 ;  /* 0x000000ffff377224 */ /* 0x000fe400078e0072 */
[----:B------:R-:W-:-:S07]  /*43180*/  IMAD.MOV.U32 R114, RZ, RZ, R115 ;  /* 0x000000ffff727224 */ /* 0x000fce00078e0073 */
.L_x_3626:
[----:B------:R-:W-:Y:S05]  /*43190*/  BSYNC.RECONVERGENT B0 ;  /* 0x0000000000007941 */ /* 0x000fea0003800200 */
.L_x_3624:
        /* <DEDUP_REMOVED lines=9> */
.L_x_3628:
[----:B------:R-:W-:Y:S01]  /*43230*/  IMAD.MOV.U32 R115, RZ, RZ, R56 ;  /* 0x000000ffff737224 */ /* 0x000fe200078e0038 */
[----:B------:R-:W-:Y:S01]  /*43240*/  MOV R56, R57 ;  /* 0x0000003900387202 */ /* 0x000fe20000000f00 */
[----:B------:R-:W-:Y:S02]  /*43250*/  IMAD.MOV.U32 R54, RZ, RZ, R113 ;  /* 0x000000ffff367224 */ /* 0x000fe400078e0071 */
[----:B------:R-:W-:-:S07]  /*43260*/  IMAD.MOV.U32 R113, RZ, RZ, R114 ;  /* 0x000000ffff717224 */ /* 0x000fce00078e0072 */
.L_x_3629:
[----:B------:R-:W-:Y:S05]  /*43270*/  BSYNC.RECONVERGENT B0 ;  /* 0x0000000000007941 */ /* 0x000fea0003800200 */
.L_x_3627:
        /* <DEDUP_REMOVED lines=9> */
.L_x_3631:
[----:B------:R-:W-:Y:S01]  /*43310*/  IMAD.MOV.U32 R114, RZ, RZ, R59 ;  /* 0x000000ffff727224 */ /* 0x000fe200078e003b */
[----:B------:R-:W-:Y:S01]  /*43320*/  MOV R59, R56 ;  /* 0x00000038003b7202 */ /* 0x000fe20000000f00 */
[----:B------:R-:W-:Y:S02]  /*43330*/  IMAD.MOV.U32 R57, RZ, RZ, R112 ;  /* 0x000000ffff397224 */ /* 0x000fe400078e0070 */
[----:B------:R-:W-:-:S07]  /*43340*/  IMAD.MOV.U32 R112, RZ, RZ, R113 ;  /* 0x000000ffff707224 */ /* 0x000fce00078e0071 */
.L_x_3632:
[----:B------:R-:W-:Y:S05]  /*43350*/  BSYNC.RECONVERGENT B0 ;  /* 0x0000000000007941 */ /* 0x000fea0003800200 */
.L_x_3630:
        /* <DEDUP_REMOVED lines=9> */
.L_x_3634:
[----:B------:R-:W-:Y:S01]  /*433f0*/  IMAD.MOV.U32 R113, RZ, RZ, R58 ;  /* 0x000000ffff717224 */ /* 0x000fe200078e003a */
[----:B------:R-:W-:Y:S01]  /*43400*/  MOV R58, R59 ;  /* 0x0000003b003a7202 */ /* 0x000fe20000000f00 */
[----:B------:R-:W-:Y:S02]  /*43410*/  IMAD.MOV.U32 R56, RZ, RZ, R111 ;  /* 0x000000ffff387224 */ /* 0x000fe400078e006f */
[----:B------:R-:W-:-:S07]  /*43420*/  IMAD.MOV.U32 R111, RZ, RZ, R112 ;  /* 0x000000ffff6f7224 */ /* 0x000fce00078e0070 */
.L_x_3635:
[----:B------:R-:W-:Y:S05]  /*43430*/  BSYNC.RECONVERGENT B0 ;  /* 0x0000000000007941 */ /* 0x000fea0003800200 */
.L_x_3633:
        /* <DEDUP_REMOVED lines=9> */
.L_x_3637:
[----:B------:R-:W-:Y:S01]  /*434d0*/  IMAD.MOV.U32 R112, RZ, RZ, R61 ;  /* 0x000000ffff707224 */ /* 0x000fe200078e003d */
[----:B------:R-:W-:Y:S01]  /*434e0*/  MOV R61, R58 ;  /* 0x0000003a003d7202 */ /* 0x000fe20000000f00 */
[----:B------:R-:W-:Y:S02]  /*434f0*/  IMAD.MOV.U32 R59, RZ, RZ, R110 ;  /* 0x000000ffff3b7224 */ /* 0x000fe400078e006e */
[----:B------:R-:W-:-:S07]  /*43500*/  IMAD.MOV.U32 R110, RZ, RZ, R111 ;  /* 0x000000ffff6e7224 */ /* 0x000fce00078e006f */
.L_x_3638:
[----:B------:R-:W-:Y:S05]  /*43510*/  BSYNC.RECONVERGENT B0 ;  /* 0x0000000000007941 */ /* 0x000fea0003800200 */
.L_x_3636:
        /* <DEDUP_REMOVED lines=9> */
.L_x_3640:
[----:B------:R-:W-:Y:S01]  /*435b0*/  IMAD.MOV.U32 R111, RZ, RZ, R60 ;  /* 0x000000ffff6f7224 */ /* 0x000fe200078e003c */
[----:B------:R-:W-:Y:S01]  /*435c0*/  MOV R60, R61 ;  /* 0x0000003d003c7202 */ /* 0x000fe20000000f00 */
[----:B------:R-:W-:Y:S02]  /*435d0*/  IMAD.MOV.U32 R58, RZ, RZ, R109 ;  /* 0x000000ffff3a7224 */ /* 0x000fe400078e006d */
[----:B------:R-:W-:-:S07]  /*435e0*/  IMAD.MOV.U32 R109, RZ, RZ, R110 ;  /* 0x000000ffff6d7224 */ /* 0x000fce00078e006e */
.L_x_3641:
[----:B------:R-:W-:Y:S05]  /*435f0*/  BSYNC.RECONVERGENT B0 ;  /* 0x0000000000007941 */ /* 0x000fea0003800200 */
.L_x_3639:
        /* <DEDUP_REMOVED lines=9> */
.L_x_3643:
[----:B------:R-:W-:Y:S01]  /*43690*/  IMAD.MOV.U32 R110, RZ, RZ, R63 ;  /* 0x000000ffff6e7224 */ /* 0x000fe200078e003f */
[----:B------:R-:W-:Y:S01]  /*436a0*/  MOV R63, R60 ;  /* 0x0000003c003f7202 */ /* 0x000fe20000000f00 */
[----:B------:R-:W-:Y:S02]  /*436b0*/  IMAD.MOV.U32 R61, RZ, RZ, R108 ;  /* 0x000000ffff3d7224 */ /* 0x000fe400078e006c */
[----:B------:R-:W-:-:S07]  /*436c0*/  IMAD.MOV.U32 R108, RZ, RZ, R109 ;  /* 0x000000ffff6c7224 */ /* 0x000fce00078e006d */
.L_x_3644:
[----:B------:R-:W-:Y:S05]  /*436d0*/  BSYNC.RECONVERGENT B0 ;  /* 0x0000000000007941 */ /* 0x000fea0003800200 */
.L_x_3642:
        /* <DEDUP_REMOVED lines=9> */
.L_x_3646:
[----:B------:R-:W-:Y:S01]  /*43770*/  IMAD.MOV.U32 R109, RZ, RZ, R62 ;  /* 0x000000ffff6d7224 */ /* 0x000fe200078e003e */
[----:B------:R-:W-:Y:S01]  /*43780*/  MOV R62, R63 ;  /* 0x0000003f003e7202 */ /* 0x000fe20000000f00 */
[----:B------:R-:W-:Y:S02]  /*43790*/  IMAD.MOV.U32 R60, RZ, RZ, R107 ;  /* 0x000000ffff3c7224 */ /* 0x000fe400078e006b */
[----:B------:R-:W-:-:S07]  /*437a0*/  IMAD.MOV.U32 R107, RZ, RZ, R108 ;  /* 0x000000ffff6b7224 */ /* 0x000fce00078e006c */
.L_x_3647:
[----:B------:R-:W-:Y:S05]  /*437b0*/  BSYNC.RECONVERGENT B0 ;  /* 0x0000000000007941 */ /* 0x000fea0003800200 */
.L_x_3645:
        /* <DEDUP_REMOVED lines=9> */
.L_x_3649:
[----:B------:R-:W-:Y:S01]  /*43850*/  IMAD.MOV.U32 R108, RZ, RZ, R65 ;  /* 0x000000ffff6c7224 */ /* 0x000fe200078e0041 */
[----:B------:R-:W-:Y:S01]  /*43860*/  MOV R65, R62 ;  /* 0x0000003e00417202 */ /* 0x000fe20000000f00 */
[----:B------:R-:W-:Y:S02]  /*43870*/  IMAD.MOV.U32 R63, RZ, RZ, R106 ;  /* 0x000000ffff3f7224 */ /* 0x000fe400078e006a */
[----:B------:R-:W-:-:S07]  /*43880*/  IMAD.MOV.U32 R106, RZ, RZ, R107 ;  /* 0x000000ffff6a7224 */ /* 0x000fce00078e006b */
.L_x_3650:
[----:B------:R-:W-:Y:S05]  /*43890*/  BSYNC.RECONVERGENT B0 ;  /* 0x0000000000007941 */ /* 0x000fea0003800200 */
.L_x_3648:
        /* <DEDUP_REMOVED lines=9> */
.L_x_3652:
[----:B------:R-:W-:Y:S01]  /*43930*/  IMAD.MOV.U32 R107, RZ, RZ, R64 ;  /* 0x000000ffff6b7224 */ /* 0x000fe200078e0040 */
[----:B------:R-:W-:Y:S01]  /*43940*/  MOV R64, R65 ;  /* 0x0000004100407202 */ /* 0x000fe20000000f00 */
[----:B------:R-:W-:Y:S02]  /*43950*/  IMAD.MOV.U32 R62, RZ, RZ, R105 ;  /* 0x000000ffff3e7224 */ /* 0x000fe400078e0069 */
[----:B------:R-:W-:-:S07]  /*43960*/  IMAD.MOV.U32 R105, RZ, RZ, R106 ;  /* 0x000000ffff697224 */ /* 0x000fce00078e006a */
.L_x_3653:
[----:B------:R-:W-:Y:S05]  /*43970*/  BSYNC.RECONVERGENT B0 ;  /* 0x0000000000007941 */ /* 0x000fea0003800200 */
.L_x_3651:
        /* <DEDUP_REMOVED lines=9> */
.L_x_3655:
[----:B------:R-:W-:Y:S01]  /*43a10*/  IMAD.MOV.U32 R106, RZ, RZ, R67 ;  /* 0x000000ffff6a7224 */ /* 0x000fe200078e0043 */
[----:B------:R-:W-:Y:S01]  /*43a20*/  MOV R67, R64 ;  /* 0x0000004000437202 */ /* 0x000fe20000000f00 */
[----:B------:R-:W-:Y:S02]  /*43a30*/  IMAD.MOV.U32 R65, RZ, RZ, R104 ;  /* 0x000000ffff417224 */ /* 0x000fe400078e0068 */
[----:B------:R-:W-:-:S07]  /*43a40*/  IMAD.MOV.U32 R104, RZ, RZ, R105 ;  /* 0x000000ffff687224 */ /* 0x000fce00078e0069 */
.L_x_3656:
[----:B------:R-:W-:Y:S05]  /*43a50*/  BSYNC.RECONVERGENT B0 ;  /* 0x0000000000007941 */ /* 0x000fea0003800200 */
.L_x_3654:
        /* <DEDUP_REMOVED lines=9> */
.L_x_3658:
[----:B------:R-:W-:Y:S01]  /*43af0*/  IMAD.MOV.U32 R105, RZ, RZ, R66 ;  /* 0x000000ffff697224 */ /* 0x000fe200078e0042 */
[----:B------:R-:W-:Y:S01]  /*43b00*/  MOV R66, R67 ;  /* 0x0000004300427202 */ /* 0x000fe20000000f00 */
[----:B------:R-:W-:Y:S02]  /*43b10*/  IMAD.MOV.U32 R64, RZ, RZ, R103 ;  /* 0x000000ffff407224 */ /* 0x000fe400078e0067 */
[----:B------:R-:W-:-:S07]  /*43b20*/  IMAD.MOV.U32 R103, RZ, RZ, R104 ;  /* 0x000000ffff677224 */ /* 0x000fce00078e0068 */
.L_x_3659:
[----:B------:R-:W-:Y:S05]  /*43b30*/  BSYNC.RECONVERGENT B0 ;  /* 0x0000000000007941 */ /* 0x000fea0003800200 */
.L_x_3657:
        /* <DEDUP_REMOVED lines=9> */
.L_x_3661:
[----:B------:R-:W-:Y:S01]  /*43bd0*/  IMAD.MOV.U32 R104, RZ, RZ, R69 ;  /* 0x000000ffff687224 */ /* 0x000fe200078e0045 */
[----:B------:R-:W-:Y:S01]  /*43be0*/  MOV R69, R66 ;  /* 0x0000004200457202 */ /* 0x000fe20000000f00 */
[----:B------:R-:W-:Y:S02]  /*43bf0*/  IMAD.MOV.U32 R67, RZ, RZ, R102 ;  /* 0x000000ffff437224 */ /* 0x000fe400078e0066 */
[----:B------:R-:W-:-:S07]  /*43c00*/  IMAD.MOV.U32 R102, RZ, RZ, R103 ;  /* 0x000000ffff667224 */ /* 0x000fce00078e0067 */
.L_x_3662:
[----:B------:R-:W-:Y:S05]  /*43c10*/  BSYNC.RECONVERGENT B0 ;  /* 0x0000000000007941 */ /* 0x000fea0003800200 */
.L_x_3660:
        /* <DEDUP_REMOVED lines=9> */
.L_x_3664:
[----:B------:R-:W-:Y:S01]  /*43cb0*/  IMAD.MOV.U32 R103, RZ, RZ, R68 ;  /* 0x000000ffff677224 */ /* 0x000fe200078e0044 */
[----:B------:R-:W-:Y:S01]  /*43cc0*/  MOV R68, R69 ;  /* 0x0000004500447202 */ /* 0x000fe20000000f00 */
[----:B------:R-:W-:Y:S02]  /*43cd0*/  IMAD.MOV.U32 R66, RZ, RZ, R101 ;  /* 0x000000ffff427224 */ /* 0x000fe400078e0065 */
[----:B------:R-:W-:-:S07]  /*43ce0*/  IMAD.MOV.U32 R101, RZ, RZ, R102 ;  /* 0x000000ffff657224 */ /* 0x000fce00078e0066 */
.L_x_3665:
[----:B------:R-:W-:Y:S05]  /*43cf0*/  BSYNC.RECONVERGENT B0 ;  /* 0x0000000000007941 */ /* 0x000fea0003800200 */
.L_x_3663:
        /* <DEDUP_REMOVED lines=9> */
.L_x_3667:
[----:B------:R-:W-:Y:S01]  /*43d90*/  IMAD.MOV.U32 R102, RZ, RZ, R71 ;  /* 0x000000ffff667224 */ /* 0x000fe200078e0047 */
[----:B------:R-:W-:Y:S01]  /*43da0*/  MOV R71, R68 ;  /* 0x0000004400477202 */ /* 0x000fe20000000f00 */
[----:B------:R-:W-:Y:S02]  /*43db0*/  IMAD.MOV.U32 R69, RZ, RZ, R100 ;  /* 0x000000ffff457224 */ /* 0x000fe400078e0064 */
[----:B------:R-:W-:-:S07]  /*43dc0*/  IMAD.MOV.U32 R100, RZ, RZ, R101 ;  /* 0x000000ffff647224 */ /* 0x000fce00078e0065 */
.L_x_3668:
[----:B------:R-:W-:Y:S05]  /*43dd0*/  BSYNC.RECONVERGENT B0 ;  /* 0x0000000000007941 */ /* 0x000fea0003800200 */
.L_x_3666:
        /* <DEDUP_REMOVED lines=9> */
.L_x_3670:
[----:B------:R-:W-:Y:S01]  /*43e70*/  IMAD.MOV.U32 R101, RZ, RZ, R70 ;  /* 0x000000ffff657224 */ /* 0x000fe200078e0046 */
[----:B------:R-:W-:Y:S01]  /*43e80*/  MOV R70, R71 ;  /* 0x0000004700467202 */ /* 0x000fe20000000f00 */
[----:B------:R-:W-:Y:S02]  /*43e90*/  IMAD.MOV.U32 R68, RZ, RZ, R99 ;  /* 0x000000ffff447224 */ /* 0x000fe400078e0063 */
[----:B------:R-:W-:-:S07]  /*43ea0*/  IMAD.MOV.U32 R99, RZ, RZ, R100 ;  /* 0x000000ffff637224 */ /* 0x000fce00078e0064 */
.L_x_3671:
[----:B------:R-:W-:Y:S05]  /*43eb0*/  BSYNC.RECONVERGENT B0 ;  /* 0x0000000000007941 */ /* 0x000fea0003800200 */
.L_x_3669:
        /* <DEDUP_REMOVED lines=9> */
.L_x_3673:
[----:B------:R-:W-:Y:S01]  /*43f50*/  IMAD.MOV.U32 R100, RZ, RZ, R73 ;  /* 0x000000ffff647224 */ /* 0x000fe200078e0049 */
[----:B------:R-:W-:Y:S01]  /*43f60*/  MOV R73, R70 ;  /* 0x0000004600497202 */ /* 0x000fe20000000f00 */
[----:B------:R-:W-:Y:S02]  /*43f70*/  IMAD.MOV.U32 R71, RZ, RZ, R96 ;  /* 0x000000ffff477224 */ /* 0x000fe400078e0060 */
[----:B------:R-:W-:-:S07]  /*43f80*/  IMAD.MOV.U32 R96, RZ, RZ, R99 ;  /* 0x000000ffff607224 */ /* 0x000fce00078e0063 */
.L_x_3674:
[----:B------:R-:W-:Y:S05]  /*43f90*/  BSYNC.RECONVERGENT B0 ;  /* 0x0000000000007941 */ /* 0x000fea0003800200 */
.L_x_3672:
        /* <DEDUP_REMOVED lines=9> */
.L_x_3676:
[----:B------:R-:W-:Y:S01]  /*44030*/  IMAD.MOV.U32 R99, RZ, RZ, R72 ;  /* 0x000000ffff637224 */ /* 0x000fe200078e0048 */
[----:B------:R-:W-:Y:S01]  /*44040*/  MOV R72, R73 ;  /* 0x0000004900487202 */ /* 0x000fe20000000f00 */
[----:B------:R-:W-:Y:S02]  /*44050*/  IMAD.MOV.U32 R70, RZ, RZ, R97 ;  /* 0x000000ffff467224 */ /* 0x000fe400078e0061 */
[----:B------:R-:W-:-:S07]  /*44060*/  IMAD.MOV.U32 R97, RZ, RZ, R96 ;  /* 0x000000ffff617224 */ /* 0x000fce00078e0060 */
.L_x_3677:
[----:B------:R-:W-:Y:S05]  /*44070*/  BSYNC.RECONVERGENT B0 ;  /* 0x0000000000007941 */ /* 0x000fea0003800200 */
.L_x_3675:
        /* <DEDUP_REMOVED lines=9> */
.L_x_3679:
[----:B------:R-:W-:Y:S01]  /*44110*/  IMAD.MOV.U32 R96, RZ, RZ, R75 ;  /* 0x000000ffff607224 */ /* 0x000fe200078e004b */
[----:B------:R-:W-:Y:S01]  /*44120*/  MOV R75, R72 ;  /* 0x00000048004b7202 */ /* 0x000fe20000000f00 */
[----:B------:R-:W-:Y:S02]  /*44130*/  IMAD.MOV.U32 R73, RZ, RZ, R94 ;  /* 0x000000ffff497224 */ /* 0x000fe400078e005e */
[----:B------:R-:W-:-:S07]  /*44140*/  IMAD.MOV.U32 R94, RZ, RZ, R97 ;  /* 0x000000ffff5e7224 */ /* 0x000fce00078e0061 */
.L_x_3680:
[----:B------:R-:W-:Y:S05]  /*44150*/  BSYNC.RECONVERGENT B0 ;  /* 0x0000000000007941 */ /* 0x000fea0003800200 */
.L_x_3678:
        /* <DEDUP_REMOVED lines=9> */
.L_x_3682:
[----:B------:R-:W-:Y:S01]  /*441f0*/  IMAD.MOV.U32 R97, RZ, RZ, R74 ;  /* 0x000000ffff617224 */ /* 0x000fe200078e004a */
[----:B------:R-:W-:Y:S01]  /*44200*/  MOV R74, R75 ;  /* 0x0000004b004a7202 */ /* 0x000fe20000000f00 */
[----:B------:R-:W-:Y:S02]  /*44210*/  IMAD.MOV.U32 R72, RZ, RZ, R95 ;  /* 0x000000ffff487224 */ /* 0x000fe400078e005f */
[----:B------:R-:W-:-:S07]  /*44220*/  IMAD.MOV.U32 R95, RZ, RZ, R94 ;  /* 0x000000ffff5f7224 */ /* 0x000fce00078e005e */
.L_x_3683:
[----:B------:R-:W-:Y:S05]  /*44230*/  BSYNC.RECONVERGENT B0 ;  /* 0x0000000000007941 */ /* 0x000fea0003800200 */
.L_x_3681:
        /* <DEDUP_REMOVED lines=9> */
.L_x_3685:
[----:B------:R-:W-:Y:S01]  /*442d0*/  IMAD.MOV.U32 R94, RZ, RZ, R77 ;  /* 0x000000ffff5e7224 */ /* 0x000fe200078e004d */
[----:B------:R-:W-:Y:S01]  /*442e0*/  MOV R77, R74 ;  /* 0x0000004a004d7202 */ /* 0x000fe20000000f00 */
[----:B------:R-:W-:Y:S02]  /*442f0*/  IMAD.MOV.U32 R75, RZ, RZ, R92 ;  /* 0x000000ffff4b7224 */ /* 0x000fe400078e005c */
[----:B------:R-:W-:-:S07]  /*44300*/  IMAD.MOV.U32 R92, RZ, RZ, R95 ;  /* 0x000000ffff5c7224 */ /* 0x000fce00078e005f */
.L_x_3686:
[----:B------:R-:W-:Y:S05]  /*44310*/  BSYNC.RECONVERGENT B0 ;  /* 0x0000000000007941 */ /* 0x000fea0003800200 */
.L_x_3684:
        /* <DEDUP_REMOVED lines=9> */
.L_x_3688:
[----:B------:R-:W-:Y:S01]  /*443b0*/  IMAD.MOV.U32 R95, RZ, RZ, R76 ;  /* 0x000000ffff5f7224 */ /* 0x000fe200078e004c */
[----:B------:R-:W-:Y:S01]  /*443c0*/  MOV R76, R77 ;  /* 0x0000004d004c7202 */ /* 0x000fe20000000f00 */
[----:B------:R-:W-:Y:S02]  /*443d0*/  IMAD.MOV.U32 R74, RZ, RZ, R93 ;  /* 0x000000ffff4a7224 */ /* 0x000fe400078e005d */
[----:B------:R-:W-:-:S07]  /*443e0*/  IMAD.MOV.U32 R93, RZ, RZ, R92 ;  /* 0x000000ffff5d7224 */ /* 0x000fce00078e005c */
.L_x_3689:
[----:B------:R-:W-:Y:S05]  /*443f0*/  BSYNC.RECONVERGENT B0 ;  /* 0x0000000000007941 */ /* 0x000fea0003800200 */
.L_x_3687:
        /* <DEDUP_REMOVED lines=9> */
.L_x_3691:
[----:B------:R-:W-:Y:S01]  /*44490*/  IMAD.MOV.U32 R92, RZ, RZ, R79 ;  /* 0x000000ffff5c7224 */ /* 0x000fe200078e004f */
[----:B------:R-:W-:Y:S01]  /*444a0*/  MOV R79, R76 ;  /* 0x0000004c004f7202 */ /* 0x000fe20000000f00 */
[----:B------:R-:W-:Y:S02]  /*444b0*/  IMAD.MOV.U32 R77, RZ, RZ, R90 ;  /* 0x000000ffff4d7224 */ /* 0x000fe400078e005a */
[----:B------:R-:W-:-:S07]  /*444c0*/  IMAD.MOV.U32 R90, RZ, RZ, R93 ;  /* 0x000000ffff5a7224 */ /* 0x000fce00078e005d */
.L_x_3692:
[----:B------:R-:W-:Y:S05]  /*444d0*/  BSYNC.RECONVERGENT B0 ;  /* 0x0000000000007941 */ /* 0x000fea0003800200 */
.L_x_3690:
        /* <DEDUP_REMOVED lines=9> */
.L_x_3694:
[----:B------:R-:W-:Y:S01]  /*44570*/  IMAD.MOV.U32 R93, RZ, RZ, R78 ;  /* 0x000000ffff5d7224 */ /* 0x000fe200078e004e */
[----:B------:R-:W-:Y:S01]  /*44580*/  MOV R78, R79 ;  /* 0x0000004f004e7202 */ /* 0x000fe20000000f00 */
[----:B------:R-:W-:Y:S02]  /*44590*/  IMAD.MOV.U32 R76, RZ, RZ, R91 ;  /* 0x000000ffff4c7224 */ /* 0x000fe400078e005b */
[----:B------:R-:W-:-:S07]  /*445a0*/  IMAD.MOV.U32 R91, RZ, RZ, R90 ;  /* 0x000000ffff5b7224 */ /* 0x000fce00078e005a */
.L_x_3695:
[----:B------:R-:W-:Y:S05]  /*445b0*/  BSYNC.RECONVERGENT B0 ;  /* 0x0000000000007941 */ /* 0x000fea0003800200 */
.L_x_3693:
        /* <DEDUP_REMOVED lines=9> */
.L_x_3697:
[----:B------:R-:W-:Y:S01]  /*44650*/  IMAD.MOV.U32 R90, RZ, RZ, R81 ;  /* 0x000000ffff5a7224 */ /* 0x000fe200078e0051 */
[----:B------:R-:W-:Y:S01]  /*44660*/  MOV R81, R78 ;  /* 0x0000004e00517202 */ /* 0x000fe20000000f00 */
[----:B------:R-:W-:Y:S02]  /*44670*/  IMAD.MOV.U32 R79, RZ, RZ, R88 ;  /* 0x000000ffff4f7224 */ /* 0x000fe400078e0058 */
[----:B------:R-:W-:-:S07]  /*44680*/  IMAD.MOV.U32 R88, RZ, RZ, R91 ;  /* 0x000000ffff587224 */ /* 0x000fce00078e005b */
.L_x_3698:
[----:B------:R-:W-:Y:S05]  /*44690*/  BSYNC.RECONVERGENT B0 ;  /* 0x0000000000007941 */ /* 0x000fea0003800200 */
.L_x_3696:
        /* <DEDUP_REMOVED lines=9> */
.L_x_3700:
[----:B------:R-:W-:Y:S01]  /*44730*/  IMAD.MOV.U32 R91, RZ, RZ, R80 ;  /* 0x000000ffff5b7224 */ /* 0x000fe200078e0050 */
[----:B------:R-:W-:Y:S01]  /*44740*/  MOV R80, R81 ;  /* 0x0000005100507202 */ /* 0x000fe20000000f00 */
[----:B------:R-:W-:Y:S02]  /*44750*/  IMAD.MOV.U32 R78, RZ, RZ, R89 ;  /* 0x000000ffff4e7224 */ /* 0x000fe400078e0059 */
[----:B------:R-:W-:-:S07]  /*44760*/  IMAD.MOV.U32 R89, RZ, RZ, R88 ;  /* 0x000000ffff597224 */ /* 0x000fce00078e0058 */
.L_x_3701:
[----:B------:R-:W-:Y:S05]  /*44770*/  BSYNC.RECONVERGENT B0 ;  /* 0x0000000000007941 */ /* 0x000fea0003800200 */
.L_x_3699:
        /* <DEDUP_REMOVED lines=9> */
.L_x_3703:
[----:B------:R-:W-:Y:S01]  /*44810*/  IMAD.MOV.U32 R88, RZ, RZ, R83 ;  /* 0x000000ffff587224 */ /* 0x000fe200078e0053 */
[----:B------:R-:W-:Y:S01]  /*44820*/  MOV R83, R80 ;  /* 0x0000005000537202 */ /* 0x000fe20000000f00 */
[----:B------:R-:W-:Y:S02]  /*44830*/  IMAD.MOV.U32 R81, RZ, RZ, R86 ;  /* 0x000000ffff517224 */ /* 0x000fe400078e0056 */
[----:B------:R-:W-:-:S07]  /*44840*/  IMAD.MOV.U32 R86, RZ, RZ, R89 ;  /* 0x000000ffff567224 */ /* 0x000fce00078e0059 */
.L_x_3704:
[----:B------:R-:W-:Y:S05]  /*44850*/  BSYNC.RECONVERGENT B0 ;  /* 0x0000000000007941 */ /* 0x000fea0003800200 */
.L_x_3702:
        /* <DEDUP_REMOVED lines=9> */
.L_x_3706:
[----:B------:R-:W-:Y:S01]  /*448f0*/  IMAD.MOV.U32 R89, RZ, RZ, R82 ;  /* 0x000000ffff597224 */ /* 0x000fe200078e0052 */
[----:B------:R-:W-:Y:S01]  /*44900*/  MOV R82, R83 ;  /* 0x0000005300527202 */ /* 0x000fe20000000f00 */
[----:B------:R-:W-:Y:S02]  /*44910*/  IMAD.MOV.U32 R80, RZ, RZ, R87 ;  /* 0x000000ffff507224 */ /* 0x000fe400078e0057 */
[----:B------:R-:W-:-:S07]  /*44920*/  IMAD.MOV.U32 R87, RZ, RZ, R86 ;  /* 0x000000ffff577224 */ /* 0x000fce00078e0056 */
.L_x_3707:
[----:B------:R-:W-:Y:S05]  /*44930*/  BSYNC.RECONVERGENT B0 ;  /* 0x0000000000007941 */ /* 0x000fea0003800200 */
.L_x_3705:
        /* <DEDUP_REMOVED lines=9> */
.L_x_3709:
[----:B------:R-:W-:Y:S01]  /*449d0*/  IMAD.MOV.U32 R86, RZ, RZ, R85 ;  /* 0x000000ffff567224 */ /* 0x000fe200078e0055 */
[----:B------:R-:W-:Y:S01]  /*449e0*/  MOV R85, R82 ;  /* 0x0000005200557202 */ /* 0x000fe20000000f00 */
[----:B------:R-:W-:Y:S02]  /*449f0*/  IMAD.MOV.U32 R83, RZ, RZ, R84 ;  /* 0x000000ffff537224 */ /* 0x000fe400078e0054 */
[----:B------:R-:W-:-:S07]  /*44a00*/  IMAD.MOV.U32 R84, RZ, RZ, R87 ;  /* 0x000000ffff547224 */ /* 0x000fce00078e0057 */
.L_x_3710:
[----:B------:R-:W-:Y:S05]  /*44a10*/  BSYNC.RECONVERGENT B0 ;  /* 0x0000000000007941 */ /* 0x000fea0003800200 */
.L_x_3708:
        /* <DEDUP_REMOVED lines=9> */
.L_x_3712:
[----:B------:R-:W-:Y:S01]  /*44ab0*/  IMAD.MOV.U32 R87, RZ, RZ, R34 ;  /* 0x000000ffff577224 */ /* 0x000fe200078e0022 */
[----:B------:R-:W-:Y:S01]  /*44ac0*/  MOV R34, R85 ;  /* 0x0000005500227202 */ /* 0x000fe20000000f00 */
[----:B------:R-:W-:Y:S02]  /*44ad0*/  IMAD.MOV.U32 R82, RZ, RZ, R35 ;  /* 0x000000ffff527224 */ /* 0x000fe400078e0023 */
[----:B------:R-:W-:-:S07]  /*44ae0*/  IMAD.MOV.U32 R35, RZ, RZ, R84 ;  /* 0x000000ffff237224 */ /* 0x000fce00078e0054 */
.L_x_3713:
[----:B------:R-:W-:Y:S05]  /*44af0*/  BSYNC.RECONVERGENT B0 ;  /* 0x0000000000007941 */ /* 0x000fea0003800200 */
.L_x_3711:
        /* <DEDUP_REMOVED lines=9> */
.L_x_3715:
[----:B------:R-:W-:Y:S01]  /*44b90*/  IMAD.MOV.U32 R84, RZ, RZ, R33 ;  /* 0x000000ffff547224 */ /* 0x000fe200078e0021 */
[----:B------:R-:W-:Y:S01]  /*44ba0*/  MOV R33, R34 ;  /* 0x0000002200217202 */ /* 0x000fe20000000f00 */
[----:B------:R-:W-:Y:S02]  /*44bb0*/  IMAD.MOV.U32 R85, RZ, RZ, R32 ;  /* 0x000000ffff557224 */ /* 0x000fe400078e0020 */
[----:B------:R-:W-:-:S07]  /*44bc0*/  IMAD.MOV.U32 R32, RZ, RZ, R35 ;  /* 0x000000ffff207224 */ /* 0x000fce00078e0023 */
.L_x_3716:
[----:B------:R-:W-:Y:S05]  /*44bd0*/  BSYNC.RECONVERGENT B0 ;  /* 0x0000000000007941 */ /* 0x000fea0003800200 */
.L_x_3714:
        /* <DEDUP_REMOVED lines=9> */
.L_x_3718:
[----:B------:R-:W-:Y:S01]  /*44c70*/  IMAD.MOV.U32 R35, RZ, RZ, R30 ;  /* 0x000000ffff237224 */ /* 0x000fe200078e001e */
[----:B------:R-:W-:Y:S01]  /*44c80*/  MOV R30, R33 ;  /* 0x00000021001e7202 */ /* 0x000fe20000000f00 */
[----:B------:R-:W-:Y:S02]  /*44c90*/  IMAD.MOV.U32 R34, RZ, RZ, R31 ;  /* 0x000000ffff227224 */ /* 0x000fe400078e001f */
[----:B------:R-:W-:-:S07]  /*44ca0*/  IMAD.MOV.U32 R31, RZ, RZ, R32 ;  /* 0x000000ffff1f7224 */ /* 0x000fce00078e0020 */
.L_x_3719:
[----:B------:R-:W-:Y:S05]  /*44cb0*/  BSYNC.RECONVERGENT B0 ;  /* 0x0000000000007941 */ /* 0x000fea0003800200 */
.L_x_3717:
        /* <DEDUP_REMOVED lines=9> */
.L_x_3721:
[----:B------:R-:W-:Y:S01]  /*44d50*/  IMAD.MOV.U32 R32, RZ, RZ, R29 ;  /* 0x000000ffff207224 */ /* 0x000fe200078e001d */
[----:B------:R-:W-:Y:S01]  /*44d60*/  MOV R29, R30 ;  /* 0x0000001e001d7202 */ /* 0x000fe20000000f00 */
[----:B------:R-:W-:Y:S02]  /*44d70*/  IMAD.MOV.U32 R33, RZ, RZ, R28 ;  /* 0x000000ffff217224 */ /* 0x000fe400078e001c */
[----:B------:R-:W-:-:S07]  /*44d80*/  IMAD.MOV.U32 R28, RZ, RZ, R31 ;  /* 0x000000ffff1c7224 */ /* 0x000fce00078e001f */
.L_x_3722:
[----:B------:R-:W-:Y:S05]  /*44d90*/  BSYNC.RECONVERGENT B0 ;  /* 0x0000000000007941 */ /* 0x000fea0003800200 */
.L_x_3720:
        /* <DEDUP_REMOVED lines=9> */
.L_x_3724:
[----:B------:R-:W-:Y:S01]  /*44e30*/  IMAD.MOV.U32 R31, RZ, RZ, R26 ;  /* 0x000000ffff1f7224 */ /* 0x000fe200078e001a */
[----:B------:R-:W-:Y:S01]  /*44e40*/  MOV R26, R29 ;  /* 0x0000001d001a7202 */ /* 0x000fe20000000f00 */
[----:B------:R-:W-:Y:S02]  /*44e50*/  IMAD.MOV.U32 R30, RZ, RZ, R27 ;  /* 0x000000ffff1e7224 */ /* 0x000fe400078e001b */
[----:B------:R-:W-:-:S07]  /*44e60*/  IMAD.MOV.U32 R27, RZ, RZ, R28 ;  /* 0x000000ffff1b7224 */ /* 0x000fce00078e001c */
.L_x_3725:
[----:B------:R-:W-:Y:S05]  /*44e70*/  BSYNC.RECONVERGENT B0 ;  /* 0x0000000000007941 */ /* 0x000fea0003800200 */
.L_x_3723:
        /* <DEDUP_REMOVED lines=9> */
.L_x_3727:
[----:B------:R-:W-:Y:S01]  /*44f10*/  IMAD.MOV.U32 R28, RZ, RZ, R25 ;  /* 0x000000ffff1c7224 */ /* 0x000fe200078e0019 */
[----:B------:R-:W-:Y:S01]  /*44f20*/  MOV R25, R26 ;  /* 0x0000001a00197202 */ /* 0x000fe20000000f00 */
[----:B------:R-:W-:Y:S02]  /*44f30*/  IMAD.MOV.U32 R29, RZ, RZ, R24 ;  /* 0x000000ffff1d7224 */ /* 0x000fe400078e0018 */
[----:B------:R-:W-:-:S07]  /*44f40*/  IMAD.MOV.U32 R24, RZ, RZ, R27 ;  /* 0x000000ffff187224 */ /* 0x000fce00078e001b */
.L_x_3728:
[----:B------:R-:W-:Y:S05]  /*44f50*/  BSYNC.RECONVERGENT B0 ;  /* 0x0000000000007941 */ /* 0x000fea0003800200 */
.L_x_3726:
        /* <DEDUP_REMOVED lines=9> */
.L_x_3730:
[----:B------:R-:W-:Y:S01]  /*44ff0*/  IMAD.MOV.U32 R27, RZ, RZ, R22 ;  /* 0x000000ffff1b7224 */ /* 0x000fe200078e0016 */
[----:B------:R-:W-:Y:S01]  /*45000*/  MOV R22, R25 ;  /* 0x0000001900167202 */ /* 0x000fe20000000f00 */
[----:B------:R-:W-:Y:S02]  /*45010*/  IMAD.MOV.U32 R26, RZ, RZ, R23 ;  /* 0x000000ffff1a7224 */ /* 0x000fe400078e0017 */
[----:B------:R-:W-:-:S07]  /*45020*/  IMAD.MOV.U32 R23, RZ, RZ, R24 ;  /* 0x000000ffff177224 */ /* 0x000fce00078e0018 */
.L_x_3731:
[----:B------:R-:W-:Y:S05]  /*45030*/  BSYNC.RECONVERGENT B0 ;  /* 0x0000000000007941 */ /* 0x000fea0003800200 */
.L_x_3729:
        /* <DEDUP_REMOVED lines=9> */
.L_x_3733:
[----:B------:R-:W-:Y:S01]  /*450d0*/  IMAD.MOV.U32 R24, RZ, RZ, R21 ;  /* 0x000000ffff187224 */ /* 0x000fe200078e0015 */
[----:B------:R-:W-:Y:S01]  /*450e0*/  MOV R21, R22 ;  /* 0x0000001600157202 */ /* 0x000fe20000000f00 */
[----:B------:R-:W-:Y:S02]  /*450f0*/  IMAD.MOV.U32 R25, RZ, RZ, R20 ;  /* 0x000000ffff197224 */ /* 0x000fe400078e0014 */
[----:B------:R-:W-:-:S07]  /*45100*/  IMAD.MOV.U32 R20, RZ, RZ, R23 ;  /* 0x000000ffff147224 */ /* 0x000fce00078e0017 */
.L_x_3734:
[----:B------:R-:W-:Y:S05]  /*45110*/  BSYNC.RECONVERGENT B0 ;  /* 0x0000000000007941 */ /* 0x000fea0003800200 */
.L_x_3732:
        /* <DEDUP_REMOVED lines=9> */
.L_x_3736:
[----:B------:R-:W-:Y:S01]  /*451b0*/  IMAD.MOV.U32 R23, RZ, RZ, R18 ;  /* 0x000000ffff177224 */ /* 0x000fe200078e0012 */
[----:B------:R-:W-:Y:S01]  /*451c0*/  MOV R18, R21 ;  /* 0x0000001500127202 */ /* 0x000fe20000000f00 */
[----:B------:R-:W-:Y:S02]  /*451d0*/  IMAD.MOV.U32 R22, RZ, RZ, R19 ;  /* 0x000000ffff167224 */ /* 0x000fe400078e0013 */
[----:B------:R-:W-:-:S07]  /*451e0*/  IMAD.MOV.U32 R19, RZ, RZ, R20 ;  /* 0x000000ffff137224 */ /* 0x000fce00078e0014 */
.L_x_3737:
[----:B------:R-:W-:Y:S05]  /*451f0*/  BSYNC.RECONVERGENT B0 ;  /* 0x0000000000007941 */ /* 0x000fea0003800200 */
.L_x_3735:
        /* <DEDUP_REMOVED lines=9> */
.L_x_3739:
[----:B------:R-:W-:Y:S01]  /*45290*/  IMAD.MOV.U32 R20, RZ, RZ, R17 ;  /* 0x000000ffff147224 */ /* 0x000fe200078e0011 */
[----:B------:R-:W-:Y:S01]  /*452a0*/  MOV R17, R18 ;  /* 0x0000001200117202 */ /* 0x000fe20000000f00 */
[----:B------:R-:W-:Y:S02]  /*452b0*/  IMAD.MOV.U32 R21, RZ, RZ, R16 ;  /* 0x000000ffff157224 */ /* 0x000fe400078e0010 */
[----:B------:R-:W-:-:S07]  /*452c0*/  IMAD.MOV.U32 R16, RZ, RZ, R19 ;  /* 0x000000ffff107224 */ /* 0x000fce00078e0013 */
.L_x_3740:
[----:B------:R-:W-:Y:S05]  /*452d0*/  BSYNC.RECONVERGENT B0 ;  /* 0x0000000000007941 */ /* 0x000fea0003800200 */
.L_x_3738:
        /* <DEDUP_REMOVED lines=9> */
.L_x_3742:
[----:B------:R-:W-:Y:S01]  /*45370*/  IMAD.MOV.U32 R19, RZ, RZ, R14 ;  /* 0x000000ffff137224 */ /* 0x000fe200078e000e */
[----:B------:R-:W-:Y:S01]  /*45380*/  MOV R14, R17 ;  /* 0x00000011000e7202 */ /* 0x000fe20000000f00 */
[----:B------:R-:W-:Y:S02]  /*45390*/  IMAD.MOV.U32 R18, RZ, RZ, R15 ;  /* 0x000000ffff127224 */ /* 0x000fe400078e000f */
[----:B------:R-:W-:-:S07]  /*453a0*/  IMAD.MOV.U32 R15, RZ, RZ, R16 ;  /* 0x000000ffff0f7224 */ /* 0x000fce00078e0010 */
.L_x_3743:
[----:B------:R-:W-:Y:S05]  /*453b0*/  BSYNC.RECONVERGENT B0 ;  /* 0x0000000000007941 */ /* 0x000fea0003800200 */
.L_x_3741:
        /* <DEDUP_REMOVED lines=9> */
.L_x_3745:
[----:B------:R-:W-:Y:S01]  /*45450*/  IMAD.MOV.U32 R16, RZ, RZ, R13 ;  /* 0x000000ffff107224 */ /* 0x000fe200078e000d */
[----:B------:R-:W-:Y:S01]  /*45460*/  MOV R13, R14 ;  /* 0x0000000e000d7202 */ /* 0x000fe20000000f00 */
[----:B------:R-:W-:Y:S02]  /*45470*/  IMAD.MOV.U32 R17, RZ, RZ, R0 ;  /* 0x000000ffff117224 */ /* 0x000fe400078e0000 */
[----:B------:R-:W-:-:S07]  /*45480*/  IMAD.MOV.U32 R0, RZ, RZ, R15 ;  /* 0x000000ffff007224 */ /* 0x000fce00078e000f */
.L_x_3746:
[----:B------:R-:W-:Y:S05]  /*45490*/  BSYNC.RECONVERGENT B0 ;  /* 0x0000000000007941 */ /* 0x000fea0003800200 */
.L_x_3744:
        /* <DEDUP_REMOVED lines=9> */
.L_x_3748:
[----:B------:R-:W-:Y:S01]  /*45530*/  IMAD.MOV.U32 R15, RZ, RZ, R12 ;  /* 0x000000ffff0f7224 */ /* 0x000fe200078e000c */
[----:B------:R-:W-:Y:S01]  /*45540*/  MOV R12, R13 ;  /* 0x0000000d000c7202 */ /* 0x000fe20000000f00 */
[----:B------:R-:W-:Y:S02]  /*45550*/  IMAD.MOV.U32 R14, RZ, RZ, R11 ;  /* 0x000000ffff0e7224 */ /* 0x000fe400078e000b */
[----:B------:R-:W-:-:S07]  /*45560*/  IMAD.MOV.U32 R11, RZ, RZ, R0 ;  /* 0x000000ffff0b7224 */ /* 0x000fce00078e0000 */
.L_x_3749:
[----:B------:R-:W-:Y:S05]  /*45570*/  BSYNC.RECONVERGENT B0 ;  /* 0x0000000000007941 */ /* 0x000fea0003800200 */
.L_x_3747:
        /* <DEDUP_REMOVED lines=9> */
.L_x_3751:
[----:B------:R-:W-:Y:S01]  /*45610*/  IMAD.MOV.U32 R0, RZ, RZ, R9 ;  /* 0x000000ffff007224 */ /* 0x000fe200078e0009 */
[----:B------:R-:W-:Y:S01]  /*45620*/  MOV R9, R12 ;  /* 0x0000000c00097202 */ /* 0x000fe20000000f00 */
[----:B------:R-:W-:Y:S02]  /*45630*/  IMAD.MOV.U32 R13, RZ, RZ, R10 ;  /* 0x000000ffff0d7224 */ /* 0x000fe400078e000a */
[----:B------:R-:W-:-:S07]  /*45640*/  IMAD.MOV.U32 R10, RZ, RZ, R11 ;  /* 0x000000ffff0a7224 */ /* 0x000fce00078e000b */
.L_x_3752:
[----:B------:R-:W-:Y:S05]  /*45650*/  BSYNC.RECONVERGENT B0 ;  /* 0x0000000000007941 */ /* 0x000fea0003800200 */
.L_x_3750:
        /* <DEDUP_REMOVED lines=9> */
.L_x_3754:
[----:B------:R-:W-:Y:S01]  /*456f0*/  IMAD.MOV.U32 R11, RZ, RZ, R8 ;  /* 0x000000ffff0b7224 */ /* 0x000fe200078e0008 */
[----:B------:R-:W-:Y:S01]  /*45700*/  MOV R8, R9 ;  /* 0x0000000900087202 */ /* 0x000fe20000000f00 */
[----:B------:R-:W-:Y:S02]  /*45710*/  IMAD.MOV.U32 R12, RZ, RZ, R7 ;  /* 0x000000ffff0c7224 */ /* 0x000fe400078e0007 */
[----:B------:R-:W-:-:S07]  /*45720*/  IMAD.MOV.U32 R7, RZ, RZ, R10 ;  /* 0x000000ffff077224 */ /* 0x000fce00078e000a */
.L_x_3755:
[----:B------:R-:W-:Y:S05]  /*45730*/  BSYNC.RECONVERGENT B0 ;  /* 0x0000000000007941 */ /* 0x000fea0003800200 */
.L_x_3753:
        /* <DEDUP_REMOVED lines=9> */
.L_x_3757:
[----:B------:R-:W-:Y:S01]  /*457d0*/  IMAD.MOV.U32 R10, RZ, RZ, R135 ;  /* 0x000000ffff0a7224 */ /* 0x000fe200078e0087 */
[----:B------:R-:W-:Y:S01]  /*457e0*/  MOV R135, R8 ;  /* 0x0000000800877202 */ /* 0x000fe20000000f00 */
[----:B------:R-:W-:Y:S02]  /*457f0*/  IMAD.MOV.U32 R9, RZ, RZ, R134 ;  /* 0x000000ffff097224 */ /* 0x000fe400078e0086 */
[----:B------:R-:W-:-:S07]  /*45800*/  IMAD.MOV.U32 R134, RZ, RZ, R7 ;  /* 0x000000ffff867224 */ /* 0x000fce00078e0007 */
.L_x_3758:
[----:B------:R-:W-:Y:S05]  /*45810*/  BSYNC.RECONVERGENT B0 ;  /* 0x0000000000007941 */ /* 0x000fea0003800200 */
.L_x_3756:
        /* <DEDUP_REMOVED lines=9> */
.L_x_3760:
[----:B------:R-:W-:Y:S01]  /*458b0*/  IMAD.MOV.U32 R7, RZ, RZ, R36 ;  /* 0x000000ffff077224 */ /* 0x000fe200078e0024 */
[----:B------:R-:W-:Y:S01]  /*458c0*/  MOV R36, R135 ;  /* 0x0000008700247202 */ /* 0x000fe20000000f00 */
[----:B------:R-:W-:Y:S02]  /*458d0*/  IMAD.MOV.U32 R8, RZ, RZ, R133 ;  /* 0x000000ffff087224 */ /* 0x000fe400078e0085 */
[----:B------:R-:W-:-:S07]  /*458e0*/  IMAD.MOV.U32 R133, RZ, RZ, R134 ;  /* 0x000000ffff857224 */ /* 0x000fce00078e0086 */
.L_x_3761:
[----:B------:R-:W-:Y:S05]  /*458f0*/  BSYNC.RECONVERGENT B0 ;  /* 0x0000000000007941 */ /* 0x000fea0003800200 */
.L_x_3759:
        /* <DEDUP_REMOVED lines=9> */
.L_x_3763:
[----:B------:R-:W-:Y:S01]  /*45990*/  IMAD.MOV.U32 R134, RZ, RZ, R39 ;  /* 0x000000ffff867224 */ /* 0x000fe200078e0027 */
[----:B------:R-:W-:Y:S01]  /*459a0*/  MOV R39, R36 ;  /* 0x0000002400277202 */ /* 0x000fe20000000f00 */
[----:B------:R-:W-:Y:S02]  /*459b0*/  IMAD.MOV.U32 R135, RZ, RZ, R132 ;  /* 0x000000ffff877224 */ /* 0x000fe400078e0084 */
[----:B------:R-:W-:-:S07]  /*459c0*/  IMAD.MOV.U32 R132, RZ, RZ, R133 ;  /* 0x000000ffff847224 */ /* 0x000fce00078e0085 */
.L_x_3764:
[----:B------:R-:W-:Y:S05]  /*459d0*/  BSYNC.RECONVERGENT B0 ;  /* 0x0000000000007941 */ /* 0x000fea0003800200 */
.L_x_3762:
        /* <DEDUP_REMOVED lines=9> */
.L_x_3766:
[----:B------:R-:W-:Y:S01]  /*45a70*/  IMAD.MOV.U32 R133, RZ, RZ, R38 ;  /* 0x000000ffff857224 */ /* 0x000fe200078e0026 */
[----:B------:R-:W-:Y:S01]  /*45a80*/  MOV R38, R39 ;  /* 0x0000002700267202 */ /* 0x000fe20000000f00 */
[----:B------:R-:W-:Y:S02]  /*45a90*/  IMAD.MOV.U32 R36, RZ, RZ, R131 ;  /* 0x000000ffff247224 */ /* 0x000fe400078e0083 */
[----:B------:R-:W-:-:S07]  /*45aa0*/  IMAD.MOV.U32 R131, RZ, RZ, R132 ;  /* 0x000000ffff837224 */ /* 0x000fce00078e0084 */
.L_x_3767:
[----:B------:R-:W-:Y:S05]  /*45ab0*/  BSYNC.RECONVERGENT B0 ;  /* 0x0000000000007941 */ /* 0x000fea0003800200 */
.L_x_3765:
        /* <DEDUP_REMOVED lines=9> */
.L_x_3769:
[----:B------:R-:W-:Y:S01]  /*45b50*/  IMAD.MOV.U32 R132, RZ, RZ, R41 ;  /* 0x000000ffff847224 */ /* 0x000fe200078e0029 */
[----:B------:R-:W-:Y:S01]  /*45b60*/  MOV R41, R38 ;  /* 0x0000002600297202 */ /* 0x000fe20000000f00 */
[----:B------:R-:W-:Y:S02]  /*45b70*/  IMAD.MOV.U32 R39, RZ, RZ, R130 ;  /* 0x000000ffff277224 */ /* 0x000fe400078e0082 */
[----:B------:R-:W-:-:S07]  /*45b80*/  IMAD.MOV.U32 R130, RZ, RZ, R131 ;  /* 0x000000ffff827224 */ /* 0x000fce00078e0083 */
.L_x_3770:
[----:B------:R-:W-:Y:S05]  /*45b90*/  BSYNC.RECONVERGENT B0 ;  /* 0x0000000000007941 */ /* 0x000fea0003800200 */
.L_x_3768:
        /* <DEDUP_REMOVED lines=9> */
.L_x_3772:
[----:B------:R-:W-:Y:S01]  /*45c30*/  IMAD.MOV.U32 R131, RZ, RZ, R40 ;  /* 0x000000ffff837224 */ /* 0x000fe200078e0028 */
[----:B------:R-:W-:Y:S01]  /*45c40*/  MOV R40, R41 ;  /* 0x0000002900287202 */ /* 0x000fe20000000f00 */
[----:B------:R-:W-:Y:S02]  /*45c50*/  IMAD.MOV.U32 R38, RZ, RZ, R129 ;  /* 0x000000ffff267224 */ /* 0x000fe400078e0081 */
[----:B------:R-:W-:-:S07]  /*45c60*/  IMAD.MOV.U32 R129, RZ, RZ, R130 ;  /* 0x000000ffff817224 */ /* 0x000fce00078e0082 */
.L_x_3773:
[----:B------:R-:W-:Y:S05]  /*45c70*/  BSYNC.RECONVERGENT B0 ;  /* 0x0000000000007941 */ /* 0x000fea0003800200 */
.L_x_3771:
        /* <DEDUP_REMOVED lines=9> */
.L_x_3775:
[----:B------:R-:W-:Y:S01]  /*45d10*/  IMAD.MOV.U32 R130, RZ, RZ, R43 ;  /* 0x000000ffff827224 */ /* 0x000fe200078e002b */
[----:B------:R-:W-:Y:S01]  /*45d20*/  MOV R43, R40 ;  /* 0x00000028002b7202 */ /* 0x000fe20000000f00 */
[----:B------:R-:W-:Y:S02]  /*45d30*/  IMAD.MOV.U32 R41, RZ, RZ, R128 ;  /* 0x000000ffff297224 */ /* 0x000fe400078e0080 */
[----:B------:R-:W-:-:S07]  /*45d40*/  IMAD.MOV.U32 R128, RZ, RZ, R129 ;  /* 0x000000ffff807224 */ /* 0x000fce00078e0081 */
.L_x_3776:
[----:B------:R-:W-:Y:S05]  /*45d50*/  BSYNC.RECONVERGENT B0 ;  /* 0x0000000000007941 */ /* 0x000fea0003800200 */
.L_x_3774:
        /* <DEDUP_REMOVED lines=9> */
.L_x_3778:
[----:B------:R-:W-:Y:S01]  /*45df0*/  IMAD.MOV.U32 R129, RZ, RZ, R42 ;  /* 0x000000ffff817224 */ /* 0x000fe200078e002a */
[----:B------:R-:W-:Y:S01]  /*45e00*/  MOV R42, R43 ;  /* 0x0000002b002a7202 */ /* 0x000fe20000000f00 */
[----:B------:R-:W-:Y:S02]  /*45e10*/  IMAD.MOV.U32 R40, RZ, RZ, R127 ;  /* 0x000000ffff287224 */ /* 0x000fe400078e007f */
[----:B------:R-:W-:-:S07]  /*45e20*/  IMAD.MOV.U32 R127, RZ, RZ, R128 ;  /* 0x000000ffff7f7224 */ /* 0x000fce00078e0080 */
.L_x_3779:
[----:B------:R-:W-:Y:S05]  /*45e30*/  BSYNC.RECONVERGENT B0 ;  /* 0x0000000000007941 */ /* 0x000fea0003800200 */
.L_x_3777:
        /* <DEDUP_REMOVED lines=9> */
.L_x_3781:
[----:B------:R-:W-:Y:S01]  /*45ed0*/  IMAD.MOV.U32 R128, RZ, RZ, R45 ;  /* 0x000000ffff807224 */ /* 0x000fe200078e002d */
[----:B------:R-:W-:Y:S01]  /*45ee0*/  MOV R45, R42 ;  /* 0x0000002a002d7202 */ /* 0x000fe20000000f00 */
[----:B------:R-:W-:Y:S02]  /*45ef0*/  IMAD.MOV.U32 R43, RZ, RZ, R126 ;  /* 0x000000ffff2b7224 */ /* 0x000fe400078e007e */
[----:B------:R-:W-:-:S07]  /*45f00*/  IMAD.MOV.U32 R126, RZ, RZ, R127 ;  /* 0x000000ffff7e7224 */ /* 0x000fce00078e007f */
.L_x_3782:
[----:B------:R-:W-:Y:S05]  /*45f10*/  BSYNC.RECONVERGENT B0 ;  /* 0x0000000000007941 */ /* 0x000fea0003800200 */
.L_x_3780:
        /* <DEDUP_REMOVED lines=9> */
.L_x_3784:
[----:B------:R-:W-:Y:S01]  /*45fb0*/  IMAD.MOV.U32 R127, RZ, RZ, R44 ;  /* 0x000000ffff7f7224 */ /* 0x000fe200078e002c */
[----:B------:R-:W-:Y:S01]  /*45fc0*/  MOV R44, R45 ;  /* 0x0000002d002c7202 */ /* 0x000fe20000000f00 */
[----:B------:R-:W-:Y:S02]  /*45fd0*/  IMAD.MOV.U32 R42, RZ, RZ, R125 ;  /* 0x000000ffff2a7224 */ /* 0x000fe400078e007d */
[----:B------:R-:W-:-:S07]  /*45fe0*/  IMAD.MOV.U32 R125, RZ, RZ, R126 ;  /* 0x000000ffff7d7224 */ /* 0x000fce00078e007e */
.L_x_3785:
[----:B------:R-:W-:Y:S05]  /*45ff0*/  BSYNC.RECONVERGENT B0 ;  /* 0x0000000000007941 */ /* 0x000fea0003800200 */
.L_x_3783:
        /* <DEDUP_REMOVED lines=9> */
.L_x_3787:
[----:B------:R-:W-:Y:S01]  /*46090*/  IMAD.MOV.U32 R126, RZ, RZ, R47 ;  /* 0x000000ffff7e7224 */ /* 0x000fe200078e002f */
[----:B------:R-:W-:Y:S01]  /*460a0*/  MOV R47, R44 ;  /* 0x0000002c002f7202 */ /* 0x000fe20000000f00 */
[----:B------:R-:W-:Y:S02]  /*460b0*/  IMAD.MOV.U32 R45, RZ, RZ, R124 ;  /* 0x000000ffff2d7224 */ /* 0x000fe400078e007c */
[----:B------:R-:W-:-:S07]  /*460c0*/  IMAD.MOV.U32 R124, RZ, RZ, R125 ;  /* 0x000000ffff7c7224 */ /* 0x000fce00078e007d */
.L_x_3788:
[----:B------:R-:W-:Y:S05]  /*460d0*/  BSYNC.RECONVERGENT B0 ;  /* 0x0000000000007941 */ /* 0x000fea0003800200 */
.L_x_3786:
        /* <DEDUP_REMOVED lines=9> */
.L_x_3790:
[----:B------:R-:W-:Y:S01]  /*46170*/  IMAD.MOV.U32 R125, RZ, RZ, R46 ;  /* 0x000000ffff7d7224 */ /* 0x000fe200078e002e */
[----:B------:R-:W-:Y:S01]  /*46180*/  MOV R46, R47 ;  /* 0x0000002f002e7202 */ /* 0x000fe20000000f00 */
[----:B------:R-:W-:Y:S02]  /*46190*/  IMAD.MOV.U32 R44, RZ, RZ, R123 ;  /* 0x000000ffff2c7224 */ /* 0x000fe400078e007b */
[----:B------:R-:W-:-:S07]  /*461a0*/  IMAD.MOV.U32 R123, RZ, RZ, R124 ;  /* 0x000000ffff7b7224 */ /* 0x000fce00078e007c */
.L_x_3791:
[----:B------:R-:W-:Y:S05]  /*461b0*/  BSYNC.RECONVERGENT B0 ;  /* 0x0000000000007941 */ /* 0x000fea0003800200 */
.L_x_3789:
        /* <DEDUP_REMOVED lines=9> */
.L_x_3793:
[----:B------:R-:W-:Y:S01]  /*46250*/  IMAD.MOV.U32 R124, RZ, RZ, R37 ;  /* 0x000000ffff7c7224 */ /* 0x000fe200078e0025 */
[----:B------:R-:W-:Y:S01]  /*46260*/  MOV R37, R46 ;  /* 0x0000002e00257202 */ /* 0x000fe20000000f00 */
[----:B------:R-:W-:Y:S02]  /*46270*/  IMAD.MOV.U32 R47, RZ, RZ, R98 ;  /* 0x000000ffff2f7224 */ /* 0x000fe400078e0062 */
[----:B------:R-:W-:-:S07]  /*46280*/  IMAD.MOV.U32 R98, RZ, RZ, R123 ;  /* 0x000000ffff627224 */ /* 0x000fce00078e007b */
.L_x_3794:
[----:B------:R-:W-:Y:S05]  /*46290*/  BSYNC.RECONVERGENT B0 ;  /* 0x0000000000007941 */ /* 0x000fea0003800200 */
.L_x_3792:
        /* <DEDUP_REMOVED lines=18> */
.L_x_3796:
[----:B------:R-:W-:Y:S01]  /*463c0*/  MOV R46, R121 ;  /* 0x00000079002e7202 */ /* 0x000fe20000000f00 */
[----:B------:R-:W-:Y:S02]  /*463d0*/  IMAD.MOV.U32 R123, RZ, RZ, R48 ;  /* 0x000000ffff7b7224 */ /* 0x000fe400078e0030 */
[----:B------:R-:W-:Y:S02]  /*463e0*/  IMAD.MOV.U32 R121, RZ, RZ, R122 ;  /* 0x000000ffff797224 */ /* 0x000fe400078e007a */
[----:B------:R-:W-:-:S07]  /*463f0*/  IMAD.MOV.U32 R48, RZ, RZ, R49 ;  /* 0x000000ffff307224 */ /* 0x000fce00078e0031 */
.L_x_3797:
[----:B------:R-:W-:Y:S05]  /*46400*/  BSYNC.RECONVERGENT B0 ;  /* 0x0000000000007941 */ /* 0x000fea0003800200 */
.L_x_3795:
        /* <DEDUP_REMOVED lines=9> */
.L_x_3799:
[----:B------:R-:W-:Y:S01]  /*464a0*/  MOV R49, R120 ;  /* 0x0000007800317202 */ /* 0x000fe20000000f00 */
[----:B------:R-:W-:Y:S02]  /*464b0*/  IMAD.MOV.U32 R122, RZ, RZ, R51 ;  /* 0x000000ffff7a7224 */ /* 0x000fe400078e0033 */
[----:B------:R-:W-:Y:S02]  /*464c0*/  IMAD.MOV.U32 R120, RZ, RZ, R121 ;  /* 0x000000ffff787224 */ /* 0x000fe400078e0079 */
[----:B------:R-:W-:-:S07]  /*464d0*/  IMAD.MOV.U32 R51, RZ, RZ, R48 ;  /* 0x000000ffff337224 */ /* 0x000fce00078e0030 */
.L_x_3800:
[----:B------:R-:W-:Y:S05]  /*464e0*/  BSYNC.RECONVERGENT B0 ;  /* 0x0000000000007941 */ /* 0x000fea0003800200 */
.L_x_3798:
        /* <DEDUP_REMOVED lines=9> */
.L_x_3802:
[----:B------:R-:W-:Y:S01]  /*46580*/  MOV R48, R119 ;  /* 0x0000007700307202 */ /* 0x000fe20000000f00 */
[----:B------:R-:W-:Y:S02]  /*46590*/  IMAD.MOV.U32 R121, RZ, RZ, R50 ;  /* 0x000000ffff797224 */ /* 0x000fe400078e0032 */
[----:B------:R-:W-:Y:S02]  /*465a0*/  IMAD.MOV.U32 R119, RZ, RZ, R120 ;  /* 0x000000ffff777224 */ /* 0x000fe400078e0078 */
[----:B------:R-:W-:-:S07]  /*465b0*/  IMAD.MOV.U32 R50, RZ, RZ, R51 ;  /* 0x000000ffff327224 */ /* 0x000fce00078e0033 */
.L_x_3803:
[----:B------:R-:W-:Y:S05]  /*465c0*/  BSYNC.RECONVERGENT B0 ;  /* 0x0000000000007941 */ /* 0x000fea0003800200 */
.L_x_3801:
        /* <DEDUP_REMOVED lines=9> */
.L_x_3805:
[----:B------:R-:W-:Y:S01]  /*46660*/  MOV R51, R118 ;  /* 0x0000007600337202 */ /* 0x000fe20000000f00 */
[----:B------:R-:W-:Y:S02]  /*46670*/  IMAD.MOV.U32 R120, RZ, RZ, R53 ;  /* 0x000000ffff787224 */ /* 0x000fe400078e0035 */
[----:B------:R-:W-:Y:S02]  /*46680*/  IMAD.MOV.U32 R118, RZ, RZ, R119 ;  /* 0x000000ffff767224 */ /* 0x000fe400078e0077 */
[----:B------:R-:W-:-:S07]  /*46690*/  IMAD.MOV.U32 R53, RZ, RZ, R50 ;  /* 0x000000ffff357224 */ /* 0x000fce00078e0032 */
.L_x_3806:
[----:B------:R-:W-:Y:S05]  /*466a0*/  BSYNC.RECONVERGENT B0 ;  /* 0x0000000000007941 */ /* 0x000fea0003800200 */
.L_x_3804:
        /* <DEDUP_REMOVED lines=9> */
.L_x_3808:
[----:B------:R-:W-:Y:S01]  /*46740*/  MOV R50, R117 ;  /* 0x0000007500327202 */ /* 0x000fe20000000f00 */
[----:B------:R-:W-:Y:S02]  /*46750*/  IMAD.MOV.U32 R119, RZ, RZ, R52 ;  /* 0x000000ffff777224 */ /* 0x000fe400078e0034 */
[----:B------:R-:W-:Y:S02]  /*46760*/  IMAD.MOV.U32 R117, RZ, RZ, R118 ;  /* 0x000000ffff757224 */ /* 0x000fe400078e0076 */
[----:B------:R-:W-:-:S07]  /*46770*/  IMAD.MOV.U32 R52, RZ, RZ, R53 ;  /* 0x000000ffff347224 */ /* 0x000fce00078e0035 */
.L_x_3809:
[----:B------:R-:W-:Y:S05]  /*46780*/  BSYNC.RECONVERGENT B0 ;  /* 0x0000000000007941 */ /* 0x000fea0003800200 */
.L_x_3807:
        /* <DEDUP_REMOVED lines=9> */
.L_x_3811:
[----:B------:R-:W-:Y:S01]  /*46820*/  MOV R53, R116 ;  /* 0x0000007400357202 */ /* 0x000fe20000000f00 */
[----:B------:R-:W-:Y:S02]  /*46830*/  IMAD.MOV.U32 R118, RZ, RZ, R55 ;  /* 0x000000ffff767224 */ /* 0x000fe400078e0037 */
[----:B------:R-:W-:Y:S02]  /*46840*/  IMAD.MOV.U32 R116, RZ, RZ, R117 ;  /* 0x000000ffff747224 */ /* 0x000fe400078e0075 */
[----:B------:R-:W-:-:S07]  /*46850*/  IMAD.MOV.U32 R55, RZ, RZ, R52 ;  /* 0x000000ffff377224 */ /* 0x000fce00078e0034 */
.L_x_3812:
[----:B------:R-:W-:Y:S05]  /*46860*/  BSYNC.RECONVERGENT B0 ;  /* 0x0000000000007941 */ /* 0x000fea0003800200 */
.L_x_3810:
        /* <DEDUP_REMOVED lines=9> */
.L_x_3814:
[----:B------:R-:W-:Y:S01]  /*46900*/  MOV R52, R115 ;  /* 0x0000007300347202 */ /* 0x000fe20000000f00 */
[----:B------:R-:W-:Y:S02]  /*46910*/  IMAD.MOV.U32 R117, RZ, RZ, R54 ;  /* 0x000000ffff757224 */ /* 0x000fe400078e0036 */
[----:B------:R-:W-:Y:S02]  /*46920*/  IMAD.MOV.U32 R115, RZ, RZ, R116 ;  /* 0x000000ffff737224 */ /* 0x000fe400078e0074 */
[----:B------:R-:W-:-:S07]  /*46930*/  IMAD.MOV.U32 R54, RZ, RZ, R55 ;  /* 0x000000ffff367224 */ /* 0x000fce00078e0037 */
.L_x_3815:
[----:B------:R-:W-:Y:S05]  /*46940*/  BSYNC.RECONVERGENT B0 ;  /* 0x0000000000007941 */ /* 0x000fea0003800200 */
.L_x_3813:
        /* <DEDUP_REMOVED lines=9> */
.L_x_3817:
[----:B------:R-:W-:Y:S01]  /*469e0*/  MOV R55, R114 ;  /* 0x0000007200377202 */ /* 0x000fe20000000f00 */
[----:B------:R-:W-:Y:S02]  /*469f0*/  IMAD.MOV.U32 R116, RZ, RZ, R57 ;  /* 0x000000ffff747224 */ /* 0x000fe400078e0039 */
[----:B------:R-:W-:Y:S02]  /*46a00*/  IMAD.MOV.U32 R114, RZ, RZ, R115 ;  /* 0x000000ffff727224 */ /* 0x000fe400078e0073 */
[----:B------:R-:W-:-:S07]  /*46a10*/  IMAD.MOV.U32 R57, RZ, RZ, R54 ;  /* 0x000000ffff397224 */ /* 0x000fce00078e0036 */
.L_x_3818:
[----:B------:R-:W-:Y:S05]  /*46a20*/  BSYNC.RECONVERGENT B0 ;  /* 0x0000000000007941 */ /* 0x000fea0003800200 */
.L_x_3816:
        /* <DEDUP_REMOVED lines=9> */
.L_x_3820:
[----:B------:R-:W-:Y:S01]  /*46ac0*/  MOV R54, R113 ;  /* 0x0000007100367202 */ /* 0x000fe20000000f00 */
[----:B------:R-:W-:Y:S02]  /*46ad0*/  IMAD.MOV.U32 R115, RZ, RZ, R56 ;  /* 0x000000ffff737224 */ /* 0x000fe400078e0038 */
[----:B------:R-:W-:Y:S02]  /*46ae0*/  IMAD.MOV.U32 R113, RZ, RZ, R114 ;  /* 0x000000ffff717224 */ /* 0x000fe400078e0072 */
[----:B------:R-:W-:-:S07]  /*46af0*/  IMAD.MOV.U32 R56, RZ, RZ, R57 ;  /* 0x000000ffff387224 */ /* 0x000fce00078e0039 */
.L_x_3821:
[----:B------:R-:W-:Y:S05]  /*46b00*/  BSYNC.RECONVERGENT B0 ;  /* 0x0000000000007941 */ /* 0x000fea0003800200 */
.L_x_3819:
        /* <DEDUP_REMOVED lines=9> */
.L_x_3823:
[----:B------:R-:W-:Y:S01]  /*46ba0*/  MOV R57, R112 ;  /* 0x0000007000397202 */ /* 0x000fe20000000f00 */
[----:B------:R-:W-:Y:S02]  /*46bb0*/  IMAD.MOV.U32 R114, RZ, RZ, R59 ;  /* 0x000000ffff727224 */ /* 0x000fe400078e003b */
[----:B------:R-:W-:Y:S02]  /*46bc0*/  IMAD.MOV.U32 R112, RZ, RZ, R113 ;  /* 0x000000ffff707224 */ /* 0x000fe400078e0071 */
[----:B------:R-:W-:-:S07]  /*46bd0*/  IMAD.MOV.U32 R59, RZ, RZ, R56 ;  /* 0x000000ffff3b7224 */ /* 0x000fce00078e0038 */
.L_x_3824:
[----:B------:R-:W-:Y:S05]  /*46be0*/  BSYNC.RECONVERGENT B0 ;  /* 0x0000000000007941 */ /* 0x000fea0003800200 */
.L_x_3822:
        /* <DEDUP_REMOVED lines=9> */
.L_x_3826:
[----:B------:R-:W-:Y:S01]  /*46c80*/  MOV R56, R111 ;  /* 0x0000006f00387202 */ /* 0x000fe20000000f00 */
[----:B------:R-:W-:Y:S02]  /*46c90*/  IMAD.MOV.U32 R113, RZ, RZ, R58 ;  /* 0x000000ffff717224 */ /* 0x000fe400078e003a */
[----:B------:R-:W-:Y:S02]  /*46ca0*/  IMAD.MOV.U32 R111, RZ, RZ, R112 ;  /* 0x000000ffff6f7224 */ /* 0x000fe400078e0070 */
[----:B------:R-:W-:-:S07]  /*46cb0*/  IMAD.MOV.U32 R58, RZ, RZ, R59 ;  /* 0x000000ffff3a7224 */ /* 0x000fce00078e003b */
.L_x_3827:
[----:B------:R-:W-:Y:S05]  /*46cc0*/  BSYNC.RECONVERGENT B0 ;  /* 0x0000000000007941 */ /* 0x000fea0003800200 */
.L_x_3825:
        /* <DEDUP_REMOVED lines=9> */
.L_x_3829:
[----:B------:R-:W-:Y:S01]  /*46d60*/  MOV R59, R110 ;  /* 0x0000006e003b7202 */ /* 0x000fe20000000f00 */
[----:B------:R-:W-:Y:S02]  /*46d70*/  IMAD.MOV.U32 R112, RZ, RZ, R61 ;  /* 0x000000ffff707224 */ /* 0x000fe400078e003d */
[----:B------:R-:W-:Y:S02]  /*46d80*/  IMAD.MOV.U32 R110, RZ, RZ, R111 ;  /* 0x000000ffff6e7224 */ /* 0x000fe400078e006f */
[----:B------:R-:W-:-:S07]  /*46d90*/  IMAD.MOV.U32 R61, RZ, RZ, R58 ;  /* 0x000000ffff3d7224 */ /* 0x000fce00078e003a */
.L_x_3830:
[----:B------:R-:W-:Y:S05]  /*46da0*/  BSYNC.RECONVERGENT B0 ;  /* 0x0000000000007941 */ /* 0x000fea0003800200 */
.L_x_3828:
        /* <DEDUP_REMOVED lines=9> */
.L_x_3832:
[----:B------:R-:W-:Y:S01]  /*46e40*/  MOV R58, R109 ;  /* 0x0000006d003a7202 */ /* 0x000fe20000000f00 */
[----:B------:R-:W-:Y:S02]  /*46e50*/  IMAD.MOV.U32 R111, RZ, RZ, R60 ;  /* 0x000000ffff6f7224 */ /* 0x000fe400078e003c */
[----:B------:R-:W-:Y:S02]  /*46e60*/  IMAD.MOV.U32 R109, RZ, RZ, R110 ;  /* 0x000000ffff6d7224 */ /* 0x000fe400078e006e */
[----:B------:R-:W-:-:S07]  /*46e70*/  IMAD.MOV.U32 R60, RZ, RZ, R61 ;  /* 0x000000ffff3c7224 */ /* 0x000fce00078e003d */
.L_x_3833:
[----:B------:R-:W-:Y:S05]  /*46e80*/  BSYNC.RECONVERGENT B0 ;  /* 0x0000000000007941 */ /* 0x000fea0003800200 */
.L_x_3831:
        /* <DEDUP_REMOVED lines=9> */
.L_x_3835:
[----:B------:R-:W-:Y:S01]  /*46f20*/  MOV R61, R108 ;  /* 0x0000006c003d7202 */ /* 0x000fe20000000f00 */
[----:B------:R-:W-:Y:S02]  /*46f30*/  IMAD.MOV.U32 R110, RZ, RZ, R63 ;  /* 0x000000ffff6e7224 */ /* 0x000fe400078e003f */
[----:B------:R-:W-:Y:S02]  /*46f40*/  IMAD.MOV.U32 R108, RZ, RZ, R109 ;  /* 0x000000ffff6c7224 */ /* 0x000fe400078e006d */
[----:B------:R-:W-:-:S07]  /*46f50*/  IMAD.MOV.U32 R63, RZ, RZ, R60 ;  /* 0x000000ffff3f7224 */ /* 0x000fce00078e003c */
.L_x_3836:
[----:B------:R-:W-:Y:S05]  /*46f60*/  BSYNC.RECONVERGENT B0 ;  /* 0x0000000000007941 */ /* 0x000fea0003800200 */
.L_x_3834:
        /* <DEDUP_REMOVED lines=9> */
.L_x_3838:
[----:B------:R-:W-:Y:S01]  /*47000*/  MOV R60, R107 ;  /* 0x0000006b003c7202 */ /* 0x000fe20000000f00 */
[----:B------:R-:W-:Y:S02]  /*47010*/  IMAD.MOV.U32 R109, RZ, RZ, R62 ;  /* 0x000000ffff6d7224 */ /* 0x000fe400078e003e */
[----:B------:R-:W-:Y:S02]  /*47020*/  IMAD.MOV.U32 R107, RZ, RZ, R108 ;  /* 0x000000ffff6b7224 */ /* 0x000fe400078e006c */
[----:B------:R-:W-:-:S07]  /*47030*/  IMAD.MOV.U32 R62, RZ, RZ, R63 ;  /* 0x000000ffff3e7224 */ /* 0x000fce00078e003f */
.L_x_3839:
[----:B------:R-:W-:Y:S05]  /*47040*/  BSYNC.RECONVERGENT B0 ;  /* 0x0000000000007941 */ /* 0x000fea0003800200 */
.L_x_3837:
        /* <DEDUP_REMOVED lines=9> */
.L_x_3841:
[----:B------:R-:W-:Y:S01]  /*470e0*/  MOV R63, R106 ;  /* 0x0000006a003f7202 */ /* 0x000fe20000000f00 */
[----:B------:R-:W-:Y:S02]  /*470f0*/  IMAD.MOV.U32 R108, RZ, RZ, R65 ;  /* 0x000000ffff6c7224 */ /* 0x000fe400078e0041 */
[----:B------:R-:W-:Y:S02]  /*47100*/  IMAD.MOV.U32 R106, RZ, RZ, R107 ;  /* 0x000000ffff6a7224 */ /* 0x000fe400078e006b */
[----:B------:R-:W-:-:S07]  /*47110*/  IMAD.MOV.U32 R65, RZ, RZ, R62 ;  /* 0x000000ffff417224 */ /* 0x000fce00078e003e */
.L_x_3842:
[----:B------:R-:W-:Y:S05]  /*47120*/  BSYNC.RECONVERGENT B0 ;  /* 0x0000000000007941 */ /* 0x000fea0003800200 */
.L_x_3840:
        /* <DEDUP_REMOVED lines=9> */
.L_x_3844:
[----:B------:R-:W-:Y:S01]  /*471c0*/  MOV R62, R105 ;  /* 0x00000069003e7202 */ /* 0x000fe20000000f00 */
[----:B------:R-:W-:Y:S02]  /*471d0*/  IMAD.MOV.U32 R107, RZ, RZ, R64 ;  /* 0x000000ffff6b7224 */ /* 0x000fe400078e0040 */
[----:B------:R-:W-:Y:S02]  /*471e0*/  IMAD.MOV.U32 R105, RZ, RZ, R106 ;  /* 0x000000ffff697224 */ /* 0x000fe400078e006a */
[----:B------:R-:W-:-:S07]  /*471f0*/  IMAD.MOV.U32 R64, RZ, RZ, R65 ;  /* 0x000000ffff407224 */ /* 0x000fce00078e0041 */
.L_x_3845:
[----:B------:R-:W-:Y:S05]  /*47200*/  BSYNC.RECONVERGENT B0 ;  /* 0x0000000000007941 */ /* 0x000fea0003800200 */
.L_x_3843:
        /* <DEDUP_REMOVED lines=9> */
.L_x_3847:
[----:B------:R-:W-:Y:S01]  /*472a0*/  MOV R65, R104 ;  /* 0x0000006800417202 */ /* 0x000fe20000000f00 */
[----:B------:R-:W-:Y:S02]  /*472b0*/  IMAD.MOV.U32 R106, RZ, RZ, R67 ;  /* 0x000000ffff6a7224 */ /* 0x000fe400078e0043 */
[----:B------:R-:W-:Y:S02]  /*472c0*/  IMAD.MOV.U32 R104, RZ, RZ, R105 ;  /* 0x000000ffff687224 */ /* 0x000fe400078e0069 */
[----:B------:R-:W-:-:S07]  /*472d0*/  IMAD.MOV.U32 R67, RZ, RZ, R64 ;  /* 0x000000ffff437224 */ /* 0x000fce00078e0040 */
.L_x_3848:
[----:B------:R-:W-:Y:S05]  /*472e0*/  BSYNC.RECONVERGENT B0 ;  /* 0x0000000000007941 */ /* 0x000fea0003800200 */
.L_x_3846:
        /* <DEDUP_REMOVED lines=9> */
.L_x_3850:
[----:B------:R-:W-:Y:S01]  /*47380*/  MOV R64, R103 ;  /* 0x0000006700407202 */ /* 0x000fe20000000f00 */
[----:B------:R-:W-:Y:S02]  /*47390*/  IMAD.MOV.U32 R105, RZ, RZ, R66 ;  /* 0x000000ffff697224 */ /* 0x000fe400078e0042 */
[----:B------:R-:W-:Y:S02]  /*473a0*/  IMAD.MOV.U32 R103, RZ, RZ, R104 ;  /* 0x000000ffff677224 */ /* 0x000fe400078e0068 */
[----:B------:R-:W-:-:S07]  /*473b0*/  IMAD.MOV.U32 R66, RZ, RZ, R67 ;  /* 0x000000ffff427224 */ /* 0x000fce00078e0043 */
.L_x_3851:
[----:B------:R-:W-:Y:S05]  /*473c0*/  BSYNC.RECONVERGENT B0 ;  /* 0x0000000000007941 */ /* 0x000fea0003800200 */
.L_x_3849:
        /* <DEDUP_REMOVED lines=9> */
.L_x_3853:
[----:B------:R-:W-:Y:S01]  /*47460*/  MOV R67, R102 ;  /* 0x0000006600437202 */ /* 0x000fe20000000f00 */
[----:B------:R-:W-:Y:S02]  /*47470*/  IMAD.MOV.U32 R104, RZ, RZ, R69 ;  /* 0x000000ffff687224 */ /* 0x000fe400078e0045 */
[----:B------:R-:W-:Y:S02]  /*47480*/  IMAD.MOV.U32 R102, RZ, RZ, R103 ;  /* 0x000000ffff667224 */ /* 0x000fe400078e0067 */
[----:B------:R-:W-:-:S07]  /*47490*/  IMAD.MOV.U32 R69, RZ, RZ, R66 ;  /* 0x000000ffff457224 */ /* 0x000fce00078e0042 */
.L_x_3854:
[----:B------:R-:W-:Y:S05]  /*474a0*/  BSYNC.RECONVERGENT B0 ;  /* 0x0000000000007941 */ /* 0x000fea0003800200 */
.L_x_3852:
        /* <DEDUP_REMOVED lines=9> */
.L_x_3856:
[----:B------:R-:W-:Y:S01]  /*47540*/  MOV R66, R101 ;  /* 0x0000006500427202 */ /* 0x000fe20000000f00 */
[----:B------:R-:W-:Y:S02]  /*47550*/  IMAD.MOV.U32 R103, RZ, RZ, R68 ;  /* 0x000000ffff677224 */ /* 0x000fe400078e0044 */
[----:B------:R-:W-:Y:S02]  /*47560*/  IMAD.MOV.U32 R101, RZ, RZ, R102 ;  /* 0x000000ffff657224 */ /* 0x000fe400078e0066 */
[----:B------:R-:W-:-:S07]  /*47570*/  IMAD.MOV.U32 R68, RZ, RZ, R69 ;  /* 0x000000ffff447224 */ /* 0x000fce00078e0045 */
.L_x_3857:
[----:B------:R-:W-:Y:S05]  /*47580*/  BSYNC.RECONVERGENT B0 ;  /* 0x0000000000007941 */ /* 0x000fea0003800200 */
.L_x_3855:
        /* <DEDUP_REMOVED lines=9> */
.L_x_3859:
[----:B------:R-:W-:Y:S01]  /*47620*/  MOV R69, R100 ;  /* 0x0000006400457202 */ /* 0x000fe20000000f00 */
[----:B------:R-:W-:Y:S02]  /*47630*/  IMAD.MOV.U32 R102, RZ, RZ, R71 ;  /* 0x000000ffff667224 */ /* 0x000fe400078e0047 */
[----:B------:R-:W-:Y:S02]  /*47640*/  IMAD.MOV.U32 R100, RZ, RZ, R101 ;  /* 0x000000ffff647224 */ /* 0x000fe400078e0065 */
[----:B------:R-:W-:-:S07]  /*47650*/  IMAD.MOV.U32 R71, RZ, RZ, R68 ;  /* 0x000000ffff477224 */ /* 0x000fce00078e0044 */
.L_x_3860:
[----:B------:R-:W-:Y:S05]  /*47660*/  BSYNC.RECONVERGENT B0 ;  /* 0x0000000000007941 */ /* 0x000fea0003800200 */
.L_x_3858:
        /* <DEDUP_REMOVED lines=9> */
.L_x_3862:
[----:B------:R-:W-:Y:S01]  /*47700*/  MOV R68, R99 ;  /* 0x0000006300447202 */ /* 0x000fe20000000f00 */
[----:B------:R-:W-:Y:S02]  /*47710*/  IMAD.MOV.U32 R101, RZ, RZ, R70 ;  /* 0x000000ffff657224 */ /* 0x000fe400078e0046 */
[----:B------:R-:W-:Y:S02]  /*47720*/  IMAD.MOV.U32 R99, RZ, RZ, R100 ;  /* 0x000000ffff637224 */ /* 0x000fe400078e0064 */
[----:B------:R-:W-:-:S07]  /*47730*/  IMAD.MOV.U32 R70, RZ, RZ, R71 ;  /* 0x000000ffff467224 */ /* 0x000fce00078e0047 */
.L_x_3863:
[----:B------:R-:W-:Y:S05]  /*47740*/  BSYNC.RECONVERGENT B0 ;  /* 0x0000000000007941 */ /* 0x000fea0003800200 */
.L_x_3861:
        /* <DEDUP_REMOVED lines=9> */
.L_x_3865:
[----:B------:R-:W-:Y:S01]  /*477e0*/  MOV R71, R96 ;  /* 0x0000006000477202 */ /* 0x000fe20000000f00 */
[----:B------:R-:W-:Y:S02]  /*477f0*/  IMAD.MOV.U32 R100, RZ, RZ, R73 ;  /* 0x000000ffff647224 */ /* 0x000fe400078e0049 */
[----:B------:R-:W-:Y:S02]  /*47800*/  IMAD.MOV.U32 R96, RZ, RZ, R99 ;  /* 0x000000ffff607224 */ /* 0x000fe400078e0063 */
[----:B------:R-:W-:-:S07]  /*47810*/  IMAD.MOV.U32 R73, RZ, RZ, R70 ;  /* 0x000000ffff497224 */ /* 0x000fce00078e0046 */
.L_x_3866:
[----:B------:R-:W-:Y:S05]  /*47820*/  BSYNC.RECONVERGENT B0 ;  /* 0x0000000000007941 */ /* 0x000fea0003800200 */
.L_x_3864:
        /* <DEDUP_REMOVED lines=9> */
.L_x_3868:
[----:B------:R-:W-:Y:S01]  /*478c0*/  MOV R70, R97 ;  /* 0x0000006100467202 */ /* 0x000fe20000000f00 */
[----:B------:R-:W-:Y:S02]  /*478d0*/  IMAD.MOV.U32 R99, RZ, RZ, R72 ;  /* 0x000000ffff637224 */ /* 0x000fe400078e0048 */
[----:B------:R-:W-:Y:S02]  /*478e0*/  IMAD.MOV.U32 R97, RZ, RZ, R96 ;  /* 0x000000ffff617224 */ /* 0x000fe400078e0060 */
[----:B------:R-:W-:-:S07]  /*478f0*/  IMAD.MOV.U32 R72, RZ, RZ, R73 ;  /* 0x000000ffff487224 */ /* 0x000fce00078e0049 */
.L_x_3869:
[----:B------:R-:W-:Y:S05]  /*47900*/  BSYNC.RECONVERGENT B0 ;  /* 0x0000000000007941 */ /* 0x000fea0003800200 */
.L_x_3867:
        /* <DEDUP_REMOVED lines=9> */
.L_x_3871:
[----:B------:R-:W-:Y:S01]  /*479a0*/  MOV R73, R94 ;  /* 0x0000005e00497202 */ /* 0x000fe20000000f00 */
[----:B------:R-:W-:Y:S02]  /*479b0*/  IMAD.MOV.U32 R96, RZ, RZ, R75 ;  /* 0x000000ffff607224 */ /* 0x000fe400078e004b */
[----:B------:R-:W-:Y:S02]  /*479c0*/  IMAD.MOV.U32 R94, RZ, RZ, R97 ;  /* 0x000000ffff5e7224 */ /* 0x000fe400078e0061 */
[----:B------:R-:W-:-:S07]  /*479d0*/  IMAD.MOV.U32 R75, RZ, RZ, R72 ;  /* 0x000000ffff4b7224 */ /* 0x000fce00078e0048 */
.L_x_3872:
[----:B------:R-:W-:Y:S05]  /*479e0*/  BSYNC.RECONVERGENT B0 ;  /* 0x0000000000007941 */ /* 0x000fea0003800200 */
.L_x_3870:
        /* <DEDUP_REMOVED lines=9> */
.L_x_3874:
[----:B------:R-:W-:Y:S01]  /*47a80*/  MOV R72, R95 ;  /* 0x0000005f00487202 */ /* 0x000fe20000000f00 */
[----:B------:R-:W-:Y:S02]  /*47a90*/  IMAD.MOV.U32 R97, RZ, RZ, R74 ;  /* 0x000000ffff617224 */ /* 0x000fe400078e004a */
[----:B------:R-:W-:Y:S02]  /*47aa0*/  IMAD.MOV.U32 R95, RZ, RZ, R94 ;  /* 0x000000ffff5f7224 */ /* 0x000fe400078e005e */
[----:B------:R-:W-:-:S07]  /*47ab0*/  IMAD.MOV.U32 R74, RZ, RZ, R75 ;  /* 0x000000ffff4a7224 */ /* 0x000fce00078e004b */
.L_x_3875:
[----:B------:R-:W-:Y:S05]  /*47ac0*/  BSYNC.RECONVERGENT B0 ;  /* 0x0000000000007941 */ /* 0x000fea0003800200 */
.L_x_3873:
        /* <DEDUP_REMOVED lines=9> */
.L_x_3877:
[----:B------:R-:W-:Y:S01]  /*47b60*/  MOV R75, R92 ;  /* 0x0000005c004b7202 */ /* 0x000fe20000000f00 */
[----:B------:R-:W-:Y:S02]  /*47b70*/  IMAD.MOV.U32 R94, RZ, RZ, R77 ;  /* 0x000000ffff5e7224 */ /* 0x000fe400078e004d */
[----:B------:R-:W-:Y:S02]  /*47b80*/  IMAD.MOV.U32 R92, RZ, RZ, R95 ;  /* 0x000000ffff5c7224 */ /* 0x000fe400078e005f */
[----:B------:R-:W-:-:S07]  /*47b90*/  IMAD.MOV.U32 R77, RZ, RZ, R74 ;  /* 0x000000ffff4d7224 */ /* 0x000fce00078e004a */
.L_x_3878:
[----:B------:R-:W-:Y:S05]  /*47ba0*/  BSYNC.RECONVERGENT B0 ;  /* 0x0000000000007941 */ /* 0x000fea0003800200 */
.L_x_3876:
        /* <DEDUP_REMOVED lines=9> */
.L_x_3880:
[----:B------:R-:W-:Y:S01]  /*47c40*/  MOV R74, R93 ;  /* 0x0000005d004a7202 */ /* 0x000fe20000000f00 */
[----:B------:R-:W-:Y:S02]  /*47c50*/  IMAD.MOV.U32 R95, RZ, RZ, R76 ;  /* 0x000000ffff5f7224 */ /* 0x000fe400078e004c */
[----:B------:R-:W-:Y:S02]  /*47c60*/  IMAD.MOV.U32 R93, RZ, RZ, R92 ;  /* 0x000000ffff5d7224 */ /* 0x000fe400078e005c */
[----:B------:R-:W-:-:S07]  /*47c70*/  IMAD.MOV.U32 R76, RZ, RZ, R77 ;  /* 0x000000ffff4c7224 */ /* 0x000fce00078e004d */
.L_x_3881:
[----:B------:R-:W-:Y:S05]  /*47c80*/  BSYNC.RECONVERGENT B0 ;  /* 0x0000000000007941 */ /* 0x000fea0003800200 */
.L_x_3879:
        /* <DEDUP_REMOVED lines=9> */
.L_x_3883:
[----:B------:R-:W-:Y:S01]  /*47d20*/  MOV R77, R90 ;  /* 0x0000005a004d7202 */ /* 0x000fe20000000f00 */
[----:B------:R-:W-:Y:S02]  /*47d30*/  IMAD.MOV.U32 R92, RZ, RZ, R79 ;  /* 0x000000ffff5c7224 */ /* 0x000fe400078e004f */
[----:B------:R-:W-:Y:S02]  /*47d40*/  IMAD.MOV.U32 R90, RZ, RZ, R93 ;  /* 0x000000ffff5a7224 */ /* 0x000fe400078e005d */
[----:B------:R-:W-:-:S07]  /*47d50*/  IMAD.MOV.U32 R79, RZ, RZ, R76 ;  /* 0x000000ffff4f7224 */ /* 0x000fce00078e004c */
.L_x_3884:
[----:B------:R-:W-:Y:S05]  /*47d60*/  BSYNC.RECONVERGENT B0 ;  /* 0x0000000000007941 */ /* 0x000fea0003800200 */
.L_x_3882:
        /* <DEDUP_REMOVED lines=9> */
.L_x_3886:
[----:B------:R-:W-:Y:S01]  /*47e00*/  MOV R76, R91 ;  /* 0x0000005b004c7202 */ /* 0x000fe20000000f00 */
[----:B------:R-:W-:Y:S02]  /*47e10*/  IMAD.MOV.U32 R93, RZ, RZ, R78 ;  /* 0x000000ffff5d7224 */ /* 0x000fe400078e004e */
[----:B------:R-:W-:Y:S02]  /*47e20*/  IMAD.MOV.U32 R91, RZ, RZ, R90 ;  /* 0x000000ffff5b7224 */ /* 0x000fe400078e005a */
[----:B------:R-:W-:-:S07]  /*47e30*/  IMAD.MOV.U32 R78, RZ, RZ, R79 ;  /* 0x000000ffff4e7224 */ /* 0x000fce00078e004f */
.L_x_3887:
[----:B------:R-:W-:Y:S05]  /*47e40*/  BSYNC.RECONVERGENT B0 ;  /* 0x0000000000007941 */ /* 0x000fea0003800200 */
.L_x_3885:
        /* <DEDUP_REMOVED lines=9> */
.L_x_3889:
[----:B------:R-:W-:Y:S01]  /*47ee0*/  MOV R79, R88 ;  /* 0x00000058004f7202 */ /* 0x000fe20000000f00 */
[----:B------:R-:W-:Y:S02]  /*47ef0*/  IMAD.MOV.U32 R90, RZ, RZ, R81 ;  /* 0x000000ffff5a7224 */ /* 0x000fe400078e0051 */
[----:B------:R-:W-:Y:S02]  /*47f00*/  IMAD.MOV.U32 R88, RZ, RZ, R91 ;  /* 0x000000ffff587224 */ /* 0x000fe400078e005b */
[----:B------:R-:W-:-:S07]  /*47f10*/  IMAD.MOV.U32 R81, RZ, RZ, R78 ;  /* 0x000000ffff517224 */ /* 0x000fce00078e004e */
.L_x_3890:
[----:B------:R-:W-:Y:S05]  /*47f20*/  BSYNC.RECONVERGENT B0 ;  /* 0x0000000000007941 */ /* 0x000fea0003800200 */
.L_x_3888:
        /* <DEDUP_REMOVED lines=9> */
.L_x_3892:
[----:B------:R-:W-:Y:S01]  /*47fc0*/  MOV R78, R89 ;  /* 0x00000059004e7202 */ /* 0x000fe20000000f00 */
[----:B------:R-:W-:Y:S02]  /*47fd0*/  IMAD.MOV.U32 R91, RZ, RZ, R80 ;  /* 0x000000ffff5b7224 */ /* 0x000fe400078e0050 */
[----:B------:R-:W-:Y:S02]  /*47fe0*/  IMAD.MOV.U32 R89, RZ, RZ, R88 ;  /* 0x000000ffff597224 */ /* 0x000fe400078e0058 */
[----:B------:R-:W-:-:S07]  /*47ff0*/  IMAD.MOV.U32 R80, RZ, RZ, R81 ;  /* 0x000000ffff507224 */ /* 0x000fce00078e0051 */
.L_x_3893:
[----:B------:R-:W-:Y:S05]  /*48000*/  BSYNC.RECONVERGENT B0 ;  /* 0x0000000000007941 */ /* 0x000fea0003800200 */
.L_x_3891:
        /* <DEDUP_REMOVED lines=9> */
.L_x_3895:
[----:B------:R-:W-:Y:S01]  /*480a0*/  MOV R81, R86 ;  /* 0x0000005600517202 */ /* 0x000fe20000000f00 */
[----:B------:R-:W-:Y:S02]  /*480b0*/  IMAD.MOV.U32 R88, RZ, RZ, R83 ;  /* 0x000000ffff587224 */ /* 0x000fe400078e0053 */
[----:B------:R-:W-:Y:S02]  /*480c0*/  IMAD.MOV.U32 R86, RZ, RZ, R89 ;  /* 0x000000ffff567224 */ /* 0x000fe400078e0059 */
[----:B------:R-:W-:-:S07]  /*480d0*/  IMAD.MOV.U32 R83, RZ, RZ, R80 ;  /* 0x000000ffff537224 */ /* 0x000fce00078e0050 */
.L_x_3896:
[----:B------:R-:W-:Y:S05]  /*480e0*/  BSYNC.RECONVERGENT B0 ;  /* 0x0000000000007941 */ /* 0x000fea0003800200 */
.L_x_3894:
        /* <DEDUP_REMOVED lines=9> */
.L_x_3898:
[----:B------:R-:W-:Y:S01]  /*48180*/  MOV R80, R87 ;  /* 0x0000005700507202 */ /* 0x000fe20000000f00 */
[----:B------:R-:W-:Y:S02]  /*48190*/  IMAD.MOV.U32 R89, RZ, RZ, R82 ;  /* 0x000000ffff597224 */ /* 0x000fe400078e0052 */
[----:B------:R-:W-:Y:S02]  /*481a0*/  IMAD.MOV.U32 R87, RZ, RZ, R86 ;  /* 0x000000ffff577224 */ /* 0x000fe400078e0056 */
[----:B------:R-:W-:-:S07]  /*481b0*/  IMAD.MOV.U32 R82, RZ, RZ, R83 ;  /* 0x000000ffff527224 */ /* 0x000fce00078e0053 */
.L_x_3899:
[----:B------:R-:W-:Y:S05]  /*481c0*/  BSYNC.RECONVERGENT B0 ;  /* 0x0000000000007941 */ /* 0x000fea0003800200 */
.L_x_3897:
        /* <DEDUP_REMOVED lines=9> */
.L_x_3901:
[----:B------:R-:W-:Y:S01]  /*48260*/  MOV R83, R84 ;  /* 0x0000005400537202 */ /* 0x000fe20000000f00 */
[----:B------:R-:W-:Y:S02]  /*48270*/  IMAD.MOV.U32 R86, RZ, RZ, R85 ;  /* 0x000000ffff567224 */ /* 0x000fe400078e0055 */
[----:B------:R-:W-:Y:S02]  /*48280*/  IMAD.MOV.U32 R84, RZ, RZ, R87 ;  /* 0x000000ffff547224 */ /* 0x000fe400078e0057 */
[----:B------:R-:W-:-:S07]  /*48290*/  IMAD.MOV.U32 R85, RZ, RZ, R82 ;  /* 0x000000ffff557224 */ /* 0x000fce00078e0052 */
.L_x_3902:
[----:B------:R-:W-:Y:S05]  /*482a0*/  BSYNC.RECONVERGENT B0 ;  /* 0x0000000000007941 */ /* 0x000fea0003800200 */
.L_x_3900:
        /* <DEDUP_REMOVED lines=9> */
.L_x_3904:
[----:B------:R-:W-:Y:S01]  /*48340*/  MOV R82, R35 ;  /* 0x0000002300527202 */ /* 0x000fe20000000f00 */
[----:B------:R-:W-:Y:S02]  /*48350*/  IMAD.MOV.U32 R87, RZ, RZ, R34 ;  /* 0x000000ffff577224 */ /* 0x000fe400078e0022 */
[----:B------:R-:W-:Y:S02]  /*48360*/  IMAD.MOV.U32 R35, RZ, RZ, R84 ;  /* 0x000000ffff237224 */ /* 0x000fe400078e0054 */
[----:B------:R-:W-:-:S07]  /*48370*/  IMAD.MOV.U32 R34, RZ, RZ, R85 ;  /* 0x000000ffff227224 */ /* 0x000fce00078e0055 */
.L_x_3905:
[----:B------:R-:W-:Y:S05]  /*48380*/  BSYNC.RECONVERGENT B0 ;  /* 0x0000000000007941 */ /* 0x000fea0003800200 */
.L_x_3903:
        /* <DEDUP_REMOVED lines=9> */
.L_x_3907:
[----:B------:R-:W-:Y:S01]  /*48420*/  MOV R85, R32 ;  /* 0x0000002000557202 */ /* 0x000fe20000000f00 */
[----:B------:R-:W-:Y:S02]  /*48430*/  IMAD.MOV.U32 R84, RZ, RZ, R33 ;  /* 0x000000ffff547224 */ /* 0x000fe400078e0021 */
[----:B------:R-:W-:Y:S02]  /*48440*/  IMAD.MOV.U32 R32, RZ, RZ, R35 ;  /* 0x000000ffff207224 */ /* 0x000fe400078e0023 */
[----:B------:R-:W-:-:S07]  /*48450*/  IMAD.MOV.U32 R33, RZ, RZ, R34 ;  /* 0x000000ffff217224 */ /* 0x000fce00078e0022 */
.L_x_3908:
[----:B------:R-:W-:Y:S05]  /*48460*/  BSYNC.RECONVERGENT B0 ;  /* 0x0000000000007941 */ /* 0x000fea0003800200 */
.L_x_3906:
        /* <DEDUP_REMOVED lines=9> */
.L_x_3910:
[----:B------:R-:W-:Y:S01]  /*48500*/  MOV R34, R31 ;  /* 0x0000001f00227202 */ /* 0x000fe20000000f00 */
[----:B------:R-:W-:Y:S02]  /*48510*/  IMAD.MOV.U32 R35, RZ, RZ, R30 ;  /* 0x000000ffff237224 */ /* 0x000fe400078e001e */
[----:B------:R-:W-:Y:S02]  /*48520*/  IMAD.MOV.U32 R31, RZ, RZ, R32 ;  /* 0x000000ffff1f7224 */ /* 0x000fe400078e0020 */
[----:B------:R-:W-:-:S07]  /*48530*/  IMAD.MOV.U32 R30, RZ, RZ, R33 ;  /* 0x000000ffff1e7224 */ /* 0x000fce00078e0021 */
.L_x_3911:
[----:B------:R-:W-:Y:S05]  /*48540*/  BSYNC.RECONVERGENT B0 ;  /* 0x0000000000007941 */ /* 0x000fea0003800200 */
.L_x_3909:
        /* <DEDUP_REMOVED lines=9> */
.L_x_3913:
[----:B------:R-:W-:Y:S01]  /*485e0*/  MOV R33, R28 ;  /* 0x0000001c00217202 */ /* 0x000fe20000000f00 */
[----:B------:R-:W-:Y:S02]  /*485f0*/  IMAD.MOV.U32 R32, RZ, RZ, R29 ;  /* 0x000000ffff207224 */ /* 0x000fe400078e001d */
[----:B------:R-:W-:Y:S02]  /*48600*/  IMAD.MOV.U32 R28, RZ, RZ, R31 ;  /* 0x000000ffff1c7224 */ /* 0x000fe400078e001f */
[----:B------:R-:W-:-:S07]  /*48610*/  IMAD.MOV.U32 R29, RZ, RZ, R30 ;  /* 0x000000ffff1d7224 */ /* 0x000fce00078e001e */
.L_x_3914:
[----:B------:R-:W-:Y:S05]  /*48620*/  BSYNC.RECONVERGENT B0 ;  /* 0x0000000000007941 */ /* 0x000fea0003800200 */
.L_x_3912:
        /* <DEDUP_REMOVED lines=9> */
.L_x_3916:
[----:B------:R-:W-:Y:S01]  /*486c0*/  MOV R30, R27 ;  /* 0x0000001b001e7202 */ /* 0x000fe20000000f00 */
[----:B------:R-:W-:Y:S02]  /*486d0*/  IMAD.MOV.U32 R31, RZ, RZ, R26 ;  /* 0x000000ffff1f7224 */ /* 0x000fe400078e001a */
[----:B------:R-:W-:Y:S02]  /*486e0*/  IMAD.MOV.U32 R27, RZ, RZ, R28 ;  /* 0x000000ffff1b7224 */ /* 0x000fe400078e001c */
[----:B------:R-:W-:-:S07]  /*486f0*/  IMAD.MOV.U32 R26, RZ, RZ, R29 ;  /* 0x000000ffff1a7224 */ /* 0x000fce00078e001d */
.L_x_3917:
[----:B------:R-:W-:Y:S05]  /*48700*/  BSYNC.RECONVERGENT B0 ;  /* 0x0000000000007941 */ /* 0x000fea0003800200 */
.L_x_3915:
        /* <DEDUP_REMOVED lines=9> */
.L_x_3919:
[----:B------:R-:W-:Y:S01]  /*487a0*/  MOV R29, R24 ;  /* 0x00000018001d7202 */ /* 0x000fe20000000f00 */
[----:B------:R-:W-:Y:S02]  /*487b0*/  IMAD.MOV.U32 R28, RZ, RZ, R25 ;  /* 0x000000ffff1c7224 */ /* 0x000fe400078e0019 */
[----:B------:R-:W-:Y:S02]  /*487c0*/  IMAD.MOV.U32 R24, RZ, RZ, R27 ;  /* 0x000000ffff187224 */ /* 0x000fe400078e001b */
[----:B------:R-:W-:-:S07]  /*487d0*/  IMAD.MOV.U32 R25, RZ, RZ, R26 ;  /* 0x000000ffff197224 */ /* 0x000fce00078e001a */
.L_x_3920:
[----:B------:R-:W-:Y:S05]  /*487e0*/  BSYNC.RECONVERGENT B0 ;  /* 0x0000000000007941 */ /* 0x000fea0003800200 */
.L_x_3918:
        /* <DEDUP_REMOVED lines=9> */
.L_x_3922:
[----:B------:R-:W-:Y:S01]  /*48880*/  MOV R26, R23 ;  /* 0x00000017001a7202 */ /* 0x000fe20000000f00 */
[----:B------:R-:W-:Y:S02]  /*48890*/  IMAD.MOV.U32 R27, RZ, RZ, R22 ;  /* 0x000000ffff1b7224 */ /* 0x000fe400078e0016 */
[----:B------:R-:W-:Y:S02]  /*488a0*/  IMAD.MOV.U32 R23, RZ, RZ, R24 ;  /* 0x000000ffff177224 */ /* 0x000fe400078e0018 */
[----:B------:R-:W-:-:S07]  /*488b0*/  IMAD.MOV.U32 R22, RZ, RZ, R25 ;  /* 0x000000ffff167224 */ /* 0x000fce00078e0019 */
.L_x_3923:
[----:B------:R-:W-:Y:S05]  /*488c0*/  BSYNC.RECONVERGENT B0 ;  /* 0x0000000000007941 */ /* 0x000fea0003800200 */
.L_x_3921:
        /* <DEDUP_REMOVED lines=9> */
.L_x_3925:
[----:B------:R-:W-:Y:S01]  /*48960*/  MOV R25, R20 ;  /* 0x0000001400197202 */ /* 0x000fe20000000f00 */
[----:B------:R-:W-:Y:S02]  /*48970*/  IMAD.MOV.U32 R24, RZ, RZ, R21 ;  /* 0x000000ffff187224 */ /* 0x000fe400078e0015 */
[----:B------:R-:W-:Y:S02]  /*48980*/  IMAD.MOV.U32 R20, RZ, RZ, R23 ;  /* 0x000000ffff147224 */ /* 0x000fe400078e0017 */
[----:B------:R-:W-:-:S07]  /*48990*/  IMAD.MOV.U32 R21, RZ, RZ, R22 ;  /* 0x000000ffff157224 */ /* 0x000fce00078e0016 */
.L_x_3926:
[----:B------:R-:W-:Y:S05]  /*489a0*/  BSYNC.RECONVERGENT B0 ;  /* 0x0000000000007941 */ /* 0x000fea0003800200 */
.L_x_3924:
        /* <DEDUP_REMOVED lines=9> */
.L_x_3928:
[----:B------:R-:W-:Y:S01]  /*48a40*/  MOV R22, R19 ;  /* 0x0000001300167202 */ /* 0x000fe20000000f00 */
[----:B------:R-:W-:Y:S02]  /*48a50*/  IMAD.MOV.U32 R23, RZ, RZ, R18 ;  /* 0x000000ffff177224 */ /* 0x000fe400078e0012 */
[----:B------:R-:W-:Y:S02]  /*48a60*/  IMAD.MOV.U32 R19, RZ, RZ, R20 ;  /* 0x000000ffff137224 */ /* 0x000fe400078e0014 */
[----:B------:R-:W-:-:S07]  /*48a70*/  IMAD.MOV.U32 R18, RZ, RZ, R21 ;  /* 0x000000ffff127224 */ /* 0x000fce00078e0015 */
.L_x_3929:
[----:B------:R-:W-:Y:S05]  /*48a80*/  BSYNC.RECONVERGENT B0 ;  /* 0x0000000000007941 */ /* 0x000fea0003800200 */
.L_x_3927:
        /* <DEDUP_REMOVED lines=9> */
.L_x_3931:
[----:B------:R-:W-:Y:S01]  /*48b20*/  MOV R21, R16 ;  /* 0x0000001000157202 */ /* 0x000fe20000000f00 */
[----:B------:R-:W-:Y:S02]  /*48b30*/  IMAD.MOV.U32 R20, RZ, RZ, R17 ;  /* 0x000000ffff147224 */ /* 0x000fe400078e0011 */
[----:B------:R-:W-:Y:S02]  /*48b40*/  IMAD.MOV.U32 R16, RZ, RZ, R19 ;  /* 0x000000ffff107224 */ /* 0x000fe400078e0013 */
[----:B------:R-:W-:-:S07]  /*48b50*/  IMAD.MOV.U32 R17, RZ, RZ, R18 ;  /* 0x000000ffff117224 */ /* 0x000fce00078e0012 */
.L_x_3932:
[----:B------:R-:W-:Y:S05]  /*48b60*/  BSYNC.RECONVERGENT B0 ;  /* 0x0000000000007941 */ /* 0x000fea0003800200 */
.L_x_3930:
        /* <DEDUP_REMOVED lines=9> */
.L_x_3934:
[----:B------:R-:W-:Y:S01]  /*48c00*/  MOV R18, R15 ;  /* 0x0000000f00127202 */ /* 0x000fe20000000f00 */
[----:B------:R-:W-:Y:S02]  /*48c10*/  IMAD.MOV.U32 R19, RZ, RZ, R14 ;  /* 0x000000ffff137224 */ /* 0x000fe400078e000e */
[----:B------:R-:W-:Y:S02]  /*48c20*/  IMAD.MOV.U32 R15, RZ, RZ, R16 ;  /* 0x000000ffff0f7224 */ /* 0x000fe400078e0010 */
[----:B------:R-:W-:-:S07]  /*48c30*/  IMAD.MOV.U32 R14, RZ, RZ, R17 ;  /* 0x000000ffff0e7224 */ /* 0x000fce00078e0011 */
.L_x_3935:
[----:B------:R-:W-:Y:S05]  /*48c40*/  BSYNC.RECONVERGENT B0 ;  /* 0x0000000000007941 */ /* 0x000fea0003800200 */
.L_x_3933:
        /* <DEDUP_REMOVED lines=9> */
.L_x_3937:
[----:B------:R-:W-:Y:S01]  /*48ce0*/  MOV R17, R0 ;  /* 0x0000000000117202 */ /* 0x000fe20000000f00 */
[----:B------:R-:W-:Y:S02]  /*48cf0*/  IMAD.MOV.U32 R16, RZ, RZ, R13 ;  /* 0x000000ffff107224 */ /* 0x000fe400078e000d */
[----:B------:R-:W-:Y:S02]  /*48d00*/  IMAD.MOV.U32 R0, RZ, RZ, R15 ;  /* 0x000000ffff007224 */ /* 0x000fe400078e000f */
[----:B------:R-:W-:-:S07]  /*48d10*/  IMAD.MOV.U32 R13, RZ, RZ, R14 ;  /* 0x000000ffff0d7224 */ /* 0x000fce00078e000e */
.L_x_3938:
[----:B------:R-:W-:Y:S05]  /*48d20*/  BSYNC.RECONVERGENT B0 ;  /* 0x0000000000007941 */ /* 0x000fea0003800200 */
.L_x_3936:
        /* <DEDUP_REMOVED lines=9> */
.L_x_3940:
[----:B------:R-:W-:Y:S01]  /*48dc0*/  MOV R14, R11 ;  /* 0x0000000b000e7202 */ /* 0x000fe20000000f00 */
[----:B------:R-:W-:Y:S02]  /*48dd0*/  IMAD.MOV.U32 R15, RZ, RZ, R12 ;  /* 0x000000ffff0f7224 */ /* 0x000fe400078e000c */
[----:B------:R-:W-:Y:S02]  /*48de0*/  IMAD.MOV.U32 R11, RZ, RZ, R0 ;  /* 0x000000ffff0b7224 */ /* 0x000fe400078e0000 */
[----:B------:R-:W-:-:S07]  /*48df0*/  IMAD.MOV.U32 R12, RZ, RZ, R13 ;  /* 0x000000ffff0c7224 */ /* 0x000fce00078e000d */
.L_x_3941:
[----:B------:R-:W-:Y:S05]  /*48e00*/  BSYNC.RECONVERGENT B0 ;  /* 0x0000000000007941 */ /* 0x000fea0003800200 */
.L_x_3939:
        /* <DEDUP_REMOVED lines=9> */
.L_x_3943:
[----:B------:R-:W-:Y:S01]  /*48ea0*/  MOV R13, R10 ;  /* 0x0000000a000d7202 */ /* 0x000fe20000000f00 */
[----:B------:R-:W-:Y:S02]  /*48eb0*/  IMAD.MOV.U32 R0, RZ, RZ, R9 ;  /* 0x000000ffff007224 */ /* 0x000fe400078e0009 */
[----:B------:R-:W-:Y:S02]  /*48ec0*/  IMAD.MOV.U32 R10, RZ, RZ, R11 ;  /* 0x000000ffff0a7224 */ /* 0x000fe400078e000b */
[----:B------:R-:W-:-:S07]  /*48ed0*/  IMAD.MOV.U32 R9, RZ, RZ, R12 ;  /* 0x000000ffff097224 */ /* 0x000fce00078e000c */
.L_x_3944:
[----:B------:R-:W-:Y:S05]  /*48ee0*/  BSYNC.RECONVERGENT B0 ;  /* 0x0000000000007941 */ /* 0x000fea0003800200 */
.L_x_3942:
        /* <DEDUP_REMOVED lines=9> */
.L_x_3946:
[----:B------:R-:W-:Y:S01]  /*48f80*/  MOV R12, R7 ;  /* 0x00000007000c7202 */ /* 0x000fe20000000f00 */
[----:B------:R-:W-:Y:S02]  /*48f90*/  IMAD.MOV.U32 R11, RZ, RZ, R8 ;  /* 0x000000ffff0b7224 */ /* 0x000fe400078e0008 */
[----:B------:R-:W-:Y:S02]  /*48fa0*/  IMAD.MOV.U32 R7, RZ, RZ, R10 ;  /* 0x000000ffff077224 */ /* 0x000fe400078e000a */
[----:B------:R-:W-:-:S07]  /*48fb0*/  IMAD.MOV.U32 R8, RZ, RZ, R9 ;  /* 0x000000ffff087224 */ /* 0x000fce00078e0009 */
.L_x_3947:
[----:B------:R-:W-:Y:S05]  /*48fc0*/  BSYNC.RECONVERGENT B0 ;  /* 0x0000000000007941 */ /* 0x000fea0003800200 */
.L_x_3945:
        /* <DEDUP_REMOVED lines=9> */
.L_x_3949:
[----:B------:R-:W-:Y:S01]  /*49060*/  MOV R9, R134 ;  /* 0x0000008600097202 */ /* 0x000fe20000000f00 */
[----:B------:R-:W-:Y:S02]  /*49070*/  IMAD.MOV.U32 R10, RZ, RZ, R135 ;  /* 0x000000ffff0a7224 */ /* 0x000fe400078e0087 */
[----:B------:R-:W-:Y:S02]  /*49080*/  IMAD.MOV.U32 R134, RZ, RZ, R7 ;  /* 0x000000ffff867224 */ /* 0x000fe400078e0007 */
[----:B------:R-:W-:-:S07]  /*49090*/  IMAD.MOV.U32 R135, RZ, RZ, R8 ;  /* 0x000000ffff877224 */ /* 0x000fce00078e0008 */
.L_x_3950:
[----:B------:R-:W-:Y:S05]  /*490a0*/  BSYNC.RECONVERGENT B0 ;  /* 0x0000000000007941 */ /* 0x000fea0003800200 */
.L_x_3948:
        /* <DEDUP_REMOVED lines=9> */
.L_x_3952:
[----:B------:R-:W-:Y:S01]  /*49140*/  MOV R8, R133 ;  /* 0x0000008500087202 */ /* 0x000fe20000000f00 */
[----:B------:R-:W-:Y:S02]  /*49150*/  IMAD.MOV.U32 R7, RZ, RZ, R36 ;  /* 0x000000ffff077224 */ /* 0x000fe400078e0024 */
[----:B------:R-:W-:Y:S02]  /*49160*/  IMAD.MOV.U32 R133, RZ, RZ, R134 ;  /* 0x000000ffff857224 */ /* 0x000fe400078e0086 */
[----:B------:R-:W-:-:S07]  /*49170*/  IMAD.MOV.U32 R36, RZ, RZ, R135 ;  /* 0x000000ffff247224 */ /* 0x000fce00078e0087 */
.L_x_3953:
[----:B------:R-:W-:Y:S05]  /*49180*/  BSYNC.RECONVERGENT B0 ;  /* 0x0000000000007941 */ /* 0x000fea0003800200 */
.L_x_3951:
        /* <DEDUP_REMOVED lines=9> */
.L_x_3955:
[----:B------:R-:W-:Y:S01]  /*49220*/  MOV R135, R132 ;  /* 0x0000008400877202 */ /* 0x000fe20000000f00 */
[----:B------:R-:W-:Y:S02]  /*49230*/  IMAD.MOV.U32 R134, RZ, RZ, R39 ;  /* 0x000000ffff867224 */ /* 0x000fe400078e0027 */
[----:B------:R-:W-:Y:S02]  /*49240*/  IMAD.MOV.U32 R132, RZ, RZ, R133 ;  /* 0x000000ffff847224 */ /* 0x000fe400078e0085 */
[----:B------:R-:W-:-:S07]  /*49250*/  IMAD.MOV.U32 R39, RZ, RZ, R36 ;  /* 0x000000ffff277224 */ /* 0x000fce00078e0024 */
.L_x_3956:
[----:B------:R-:W-:Y:S05]  /*49260*/  BSYNC.RECONVERGENT B0 ;  /* 0x0000000000007941 */ /* 0x000fea0003800200 */
.L_x_3954:
        /* <DEDUP_REMOVED lines=9> */
.L_x_3958:
[----:B------:R-:W-:Y:S01]  /*49300*/  MOV R36, R131 ;  /* 0x0000008300247202 */ /* 0x000fe20000000f00 */
[----:B------:R-:W-:Y:S02]  /*49310*/  IMAD.MOV.U32 R133, RZ, RZ, R38 ;  /* 0x000000ffff857224 */ /* 0x000fe400078e0026 */
[----:B------:R-:W-:Y:S02]  /*49320*/  IMAD.MOV.U32 R131, RZ, RZ, R132 ;  /* 0x000000ffff837224 */ /* 0x000fe400078e0084 */
[----:B------:R-:W-:-:S07]  /*49330*/  IMAD.MOV.U32 R38, RZ, RZ, R39 ;  /* 0x000000ffff267224 */ /* 0x000fce00078e0027 */
.L_x_3959:
[----:B------:R-:W-:Y:S05]  /*49340*/  BSYNC.RECONVERGENT B0 ;  /* 0x0000000000007941 */ /* 0x000fea0003800200 */
.L_x_3957:
        /* <DEDUP_REMOVED lines=9> */
.L_x_3961:
[----:B------:R-:W-:Y:S01]  /*493e0*/  MOV R39, R130 ;  /* 0x0000008200277202 */ /* 0x000fe20000000f00 */
[----:B------:R-:W-:Y:S02]  /*493f0*/  IMAD.MOV.U32 R132, RZ, RZ, R41 ;  /* 0x000000ffff847224 */ /* 0x000fe400078e0029 */
[----:B------:R-:W-:Y:S02]  /*49400*/  IMAD.MOV.U32 R130, RZ, RZ, R131 ;  /* 0x000000ffff827224 */ /* 0x000fe400078e0083 */
[----:B------:R-:W-:-:S07]  /*49410*/  IMAD.MOV.U32 R41, RZ, RZ, R38 ;  /* 0x000000ffff297224 */ /* 0x000fce00078e0026 */
.L_x_3962:
[----:B------:R-:W-:Y:S05]  /*49420*/  BSYNC.RECONVERGENT B0 ;  /* 0x0000000000007941 */ /* 0x000fea0003800200 */
.L_x_3960:
        /* <DEDUP_REMOVED lines=9> */
.L_x_3964:
[----:B------:R-:W-:Y:S01]  /*494c0*/  MOV R38, R129 ;  /* 0x0000008100267202 */ /* 0x000fe20000000f00 */
[----:B------:R-:W-:Y:S02]  /*494d0*/  IMAD.MOV.U32 R131, RZ, RZ, R40 ;  /* 0x000000ffff837224 */ /* 0x000fe400078e0028 */
[----:B------:R-:W-:Y:S02]  /*494e0*/  IMAD.MOV.U32 R129, RZ, RZ, R130 ;  /* 0x000000ffff817224 */ /* 0x000fe400078e0082 */
[----:B------:R-:W-:-:S07]  /*494f0*/  IMAD.MOV.U32 R40, RZ, RZ, R41 ;  /* 0x000000ffff287224 */ /* 0x000fce00078e0029 */
.L_x_3965:
[----:B------:R-:W-:Y:S05]  /*49500*/  BSYNC.RECONVERGENT B0 ;  /* 0x0000000000007941 */ /* 0x000fea0003800200 */
.L_x_3963:
        /* <DEDUP_REMOVED lines=9> */
.L_x_3967:
[----:B------:R-:W-:Y:S01]  /*495a0*/  MOV R41, R128 ;  /* 0x0000008000297202 */ /* 0x000fe20000000f00 */
[----:B------:R-:W-:Y:S02]  /*495b0*/  IMAD.MOV.U32 R130, RZ, RZ, R43 ;  /* 0x000000ffff827224 */ /* 0x000fe400078e002b */
[----:B------:R-:W-:Y:S02]  /*495c0*/  IMAD.MOV.U32 R128, RZ, RZ, R129 ;  /* 0x000000ffff807224 */ /* 0x000fe400078e0081 */
[----:B------:R-:W-:-:S07]  /*495d0*/  IMAD.MOV.U32 R43, RZ, RZ, R40 ;  /* 0x000000ffff2b7224 */ /* 0x000fce00078e0028 */
.L_x_3968:
[----:B------:R-:W-:Y:S05]  /*495e0*/  BSYNC.RECONVERGENT B0 ;  /* 0x0000000000007941 */ /* 0x000fea0003800200 */
.L_x_3966:
        /* <DEDUP_REMOVED lines=9> */
.L_x_3970:
[----:B------:R-:W-:Y:S01]  /*49680*/  MOV R40, R127 ;  /* 0x0000007f00287202 */ /* 0x000fe20000000f00 */
[----:B------:R-:W-:Y:S02]  /*49690*/  IMAD.MOV.U32 R129, RZ, RZ, R42 ;  /* 0x000000ffff817224 */ /* 0x000fe400078e002a */
[----:B------:R-:W-:Y:S02]  /*496a0*/  IMAD.MOV.U32 R127, RZ, RZ, R128 ;  /* 0x000000ffff7f7224 */ /* 0x000fe400078e0080 */
[----:B------:R-:W-:-:S07]  /*496b0*/  IMAD.MOV.U32 R42, RZ, RZ, R43 ;  /* 0x000000ffff2a7224 */ /* 0x000fce00078e002b */
.L_x_3971:
[----:B------:R-:W-:Y:S05]  /*496c0*/  BSYNC.RECONVERGENT B0 ;  /* 0x0000000000007941 */ /* 0x000fea0003800200 */
.L_x_3969:
        /* <DEDUP_REMOVED lines=9> */
.L_x_3973:
[----:B------:R-:W-:Y:S01]  /*49760*/  MOV R43, R126 ;  /* 0x0000007e002b7202 */ /* 0x000fe20000000f00 */
[----:B------:R-:W-:Y:S02]  /*49770*/  IMAD.MOV.U32 R128, RZ, RZ, R45 ;  /* 0x000000ffff807224 */ /* 0x000fe400078e002d */
[----:B------:R-:W-:Y:S02]  /*49780*/  IMAD.MOV.U32 R126, RZ, RZ, R127 ;  /* 0x000000ffff7e7224 */ /* 0x000fe400078e007f */
[----:B------:R-:W-:-:S07]  /*49790*/  IMAD.MOV.U32 R45, RZ, RZ, R42 ;  /* 0x000000ffff2d7224 */ /* 0x000fce00078e002a */
.L_x_3974:
[----:B------:R-:W-:Y:S05]  /*497a0*/  BSYNC.RECONVERGENT B0 ;  /* 0x0000000000007941 */ /* 0x000fea0003800200 */
.L_x_3972:
        /* <DEDUP_REMOVED lines=9> */
.L_x_3976:
[----:B------:R-:W-:Y:S01]  /*49840*/  MOV R42, R125 ;  /* 0x0000007d002a7202 */ /* 0x000fe20000000f00 */
[----:B------:R-:W-:Y:S02]  /*49850*/  IMAD.MOV.U32 R127, RZ, RZ, R44 ;  /* 0x000000ffff7f7224 */ /* 0x000fe400078e002c */
[----:B------:R-:W-:Y:S02]  /*49860*/  IMAD.MOV.U32 R125, RZ, RZ, R126 ;  /* 0x000000ffff7d7224 */ /* 0x000fe400078e007e */
[----:B------:R-:W-:-:S07]  /*49870*/  IMAD.MOV.U32 R44, RZ, RZ, R45 ;  /* 0x000000ffff2c7224 */ /* 0x000fce00078e002d */
.L_x_3977:
[----:B------:R-:W-:Y:S05]  /*49880*/  BSYNC.RECONVERGENT B0 ;  /* 0x0000000000007941 */ /* 0x000fea0003800200 */
.L_x_3975:
        /* <DEDUP_REMOVED lines=9> */
.L_x_3979:
[----:B------:R-:W-:Y:S01]  /*49920*/  MOV R45, R124 ;  /* 0x0000007c002d7202 */ /* 0x000fe20000000f00 */
[----:B------:R-:W-:Y:S02]  /*49930*/  IMAD.MOV.U32 R126, RZ, RZ, R47 ;  /* 0x000000ffff7e7224 */ /* 0x000fe400078e002f */
[----:B------:R-:W-:Y:S02]  /*49940*/  IMAD.MOV.U32 R124, RZ, RZ, R125 ;  /* 0x000000ffff7c7224 */ /* 0x000fe400078e007d */
[----:B------:R-:W-:-:S07]  /*49950*/  IMAD.MOV.U32 R47, RZ, RZ, R44 ;  /* 0x000000ffff2f7224 */ /* 0x000fce00078e002c */
.L_x_3980:
[----:B------:R-:W-:Y:S05]  /*49960*/  BSYNC.RECONVERGENT B0 ;  /* 0x0000000000007941 */ /* 0x000fea0003800200 */
.L_x_3978:
        /* <DEDUP_REMOVED lines=9> */
.L_x_3982:
[----:B------:R-:W-:Y:S01]  /*49a00*/  MOV R44, R37 ;  /* 0x00000025002c7202 */ /* 0x000fe20000000f00 */
[----:B------:R-:W-:Y:S02]  /*49a10*/  IMAD.MOV.U32 R125, RZ, RZ, R98 ;  /* 0x000000ffff7d7224 */ /* 0x000fe400078e0062 */
[----:B------:R-:W-:Y:S02]  /*49a20*/  IMAD.MOV.U32 R37, RZ, RZ, R124 ;  /* 0x000000ffff257224 */ /* 0x000fe400078e007c */
[----:B------:R-:W-:-:S07]  /*49a30*/  IMAD.MOV.U32 R98, RZ, RZ, R47 ;  /* 0x000000ffff627224 */ /* 0x000fce00078e002f */
.L_x_3983:
[----:B------:R-:W-:Y:S05]  /*49a40*/  BSYNC.RECONVERGENT B0 ;  /* 0x0000000000007941 */ /* 0x000fea0003800200 */
.L_x_3981:
        /* <DEDUP_REMOVED lines=18> */
.L_x_3985:
[----:B------:R-:W-:Y:S02]  /*49b70*/  IMAD.MOV.U32 R124, RZ, RZ, R49 ;  /* 0x000000ffff7c7224 */ /* 0x000fe400078e0031 */
[----:B------:R-:W-:Y:S02]  /*49b80*/  IMAD.MOV.U32 R47, RZ, RZ, R122 ;  /* 0x000000ffff2f7224 */ /* 0x000fe400078e007a */
[----:B------:R-:W-:Y:S02]  /*49b90*/  IMAD.MOV.U32 R49, RZ, RZ, R46 ;  /* 0x000000ffff317224 */ /* 0x000fe400078e002e */
[----:B------:R-:W-:-:S07]  /*49ba0*/  IMAD.MOV.U32 R122, RZ, RZ, R123 ;  /* 0x000000ffff7a7224 */ /* 0x000fce00078e007b */
.L_x_3986:
[----:B------:R-:W-:Y:S05]  /*49bb0*/  BSYNC.RECONVERGENT B0 ;  /* 0x0000000000007941 */ /* 0x000fea0003800200 */
.L_x_3984:
        /* <DEDUP_REMOVED lines=9> */
.L_x_3988:
[----:B------:R-:W-:Y:S02]  /*49c50*/  IMAD.MOV.U32 R123, RZ, RZ, R48 ;  /* 0x000000ffff7b7224 */ /* 0x000fe400078e0030 */
[----:B------:R-:W-:Y:S02]  /*49c60*/  IMAD.MOV.U32 R46, RZ, RZ, R121 ;  /* 0x000000ffff2e7224 */ /* 0x000fe400078e0079 */
[----:B------:R-:W-:Y:S02]  /*49c70*/  IMAD.MOV.U32 R48, RZ, RZ, R49 ;  /* 0x000000ffff307224 */ /* 0x000fe400078e0031 */
[----:B------:R-:W-:-:S07]  /*49c80*/  IMAD.MOV.U32 R121, RZ, RZ, R122 ;  /* 0x000000ffff797224 */ /* 0x000fce00078e007a */
.L_x_3989:
[----:B------:R-:W-:Y:S05]  /*49c90*/  BSYNC.RECONVERGENT B0 ;  /* 0x0000000000007941 */ /* 0x000fea0003800200 */
.L_x_3987:
        /* <DEDUP_REMOVED lines=9> */
.L_x_3991:
[----:B------:R-:W-:Y:S02]  /*49d30*/  IMAD.MOV.U32 R122, RZ, RZ, R51 ;  /* 0x000000ffff7a7224 */ /* 0x000fe400078e0033 */
[----:B------:R-:W-:Y:S02]  /*49d40*/  IMAD.MOV.U32 R49, RZ, RZ, R120 ;  /* 0x000000ffff317224 */ /* 0x000fe400078e0078 */
[----:B------:R-:W-:Y:S02]  /*49d50*/  IMAD.MOV.U32 R51, RZ, RZ, R48 ;  /* 0x000000ffff337224 */ /* 0x000fe400078e0030 */
[----:B------:R-:W-:-:S07]  /*49d60*/  IMAD.MOV.U32 R120, RZ, RZ, R121 ;  /* 0x000000ffff787224 */ /* 0x000fce00078e0079 */
.L_x_3992:
[----:B------:R-:W-:Y:S05]  /*49d70*/  BSYNC.RECONVERGENT B0 ;  /* 0x0000000000007941 */ /* 0x000fea0003800200 */
.L_x_3990:
        /* <DEDUP_REMOVED lines=9> */
.L_x_3994:
[----:B------:R-:W-:Y:S02]  /*49e10*/  IMAD.MOV.U32 R121, RZ, RZ, R50 ;  /* 0x000000ffff797224 */ /* 0x000fe400078e0032 */
[----:B------:R-:W-:Y:S02]  /*49e20*/  IMAD.MOV.U32 R48, RZ, RZ, R119 ;  /* 0x000000ffff307224 */ /* 0x000fe400078e0077 */
[----:B------:R-:W-:Y:S02]  /*49e30*/  IMAD.MOV.U32 R50, RZ, RZ, R51 ;  /* 0x000000ffff327224 */ /* 0x000fe400078e0033 */
[----:B------:R-:W-:-:S07]  /*49e40*/  IMAD.MOV.U32 R119, RZ, RZ, R120 ;  /* 0x000000ffff777224 */ /* 0x000fce00078e0078 */
.L_x_3995:
[----:B------:R-:W-:Y:S05]  /*49e50*/  BSYNC.RECONVERGENT B0 ;  /* 0x0000000000007941 */ /* 0x000fea0003800200 */
.L_x_3993:
        /* <DEDUP_REMOVED lines=9> */
.L_x_3997:
[----:B------:R-:W-:Y:S02]  /*49ef0*/  IMAD.MOV.U32 R120, RZ, RZ, R53 ;  /* 0x000000ffff787224 */ /* 0x000fe400078e0035 */
[----:B------:R-:W-:Y:S02]  /*49f00*/  IMAD.MOV.U32 R51, RZ, RZ, R118 ;  /* 0x000000ffff337224 */ /* 0x000fe400078e0076 */
[----:B------:R-:W-:Y:S02]  /*49f10*/  IMAD.MOV.U32 R53, RZ, RZ, R50 ;  /* 0x000000ffff357224 */ /* 0x000fe400078e0032 */
[----:B------:R-:W-:-:S07]  /*49f20*/  IMAD.MOV.U32 R118, RZ, RZ, R119 ;  /* 0x000000ffff767224 */ /* 0x000fce00078e0077 */
.L_x_3998:
[----:B------:R-:W-:Y:S05]  /*49f30*/  BSYNC.RECONVERGENT B0 ;  /* 0x0000000000007941 */ /* 0x000fea0003800200 */
.L_x_3996:
        /* <DEDUP_REMOVED lines=9> */
.L_x_4000:
[----:B------:R-:W-:Y:S02]  /*49fd0*/  IMAD.MOV.U32 R119, RZ, RZ, R52 ;  /* 0x000000ffff777224 */ /* 0x000fe400078e0034 */
[----:B------:R-:W-:Y:S02]  /*49fe0*/  IMAD.MOV.U32 R50, RZ, RZ, R117 ;  /* 0x000000ffff327224 */ /* 0x000fe400078e0075 */
[----:B------:R-:W-:Y:S02]  /*49ff0*/  IMAD.MOV.U32 R52, RZ, RZ, R53 ;  /* 0x000000ffff347224 */ /* 0x000fe400078e0035 */
[----:B------:R-:W-:-:S07]  /*4a000*/  IMAD.MOV.U32 R117, RZ, RZ, R118 ;  /* 0x000000ffff757224 */ /* 0x000fce00078e0076 */
.L_x_4001:
[----:B------:R-:W-:Y:S05]  /*4a010*/  BSYNC.RECONVERGENT B0 ;  /* 0x0000000000007941 */ /* 0x000fea0003800200 */
.L_x_3999:
        /* <DEDUP_REMOVED lines=9> */
.L_x_4003:
[----:B------:R-:W-:Y:S02]  /*4a0b0*/  IMAD.MOV.U32 R118, RZ, RZ, R55 ;  /* 0x000000ffff767224 */ /* 0x000fe400078e0037 */
[----:B------:R-:W-:Y:S02]  /*4a0c0*/  IMAD.MOV.U32 R53, RZ, RZ, R116 ;  /* 0x000000ffff357224 */ /* 0x000fe400078e0074 */
[----:B------:R-:W-:Y:S02]  /*4a0d0*/  IMAD.MOV.U32 R55, RZ, RZ, R52 ;  /* 0x000000ffff377224 */ /* 0x000fe400078e0034 */
[----:B------:R-:W-:-:S07]  /*4a0e0*/  IMAD.MOV.U32 R116, RZ, RZ, R117 ;  /* 0x000000ffff747224 */ /* 0x000fce00078e0075 */
.L_x_4004:
[----:B------:R-:W-:Y:S05]  /*4a0f0*/  BSYNC.RECONVERGENT B0 ;  /* 0x0000000000007941 */ /* 0x000fea0003800200 */
.L_x_4002:
        /* <DEDUP_REMOVED lines=9> */
.L_x_4006:
[----:B------:R-:W-:Y:S02]  /*4a190*/  IMAD.MOV.U32 R117, RZ, RZ, R54 ;  /* 0x000000ffff757224 */ /* 0x000fe400078e0036 */
[----:B------:R-:W-:Y:S02]  /*4a1a0*/  IMAD.MOV.U32 R52, RZ, RZ, R115 ;  /* 0x000000ffff347224 */ /* 0x000fe400078e0073 */
[----:B------:R-:W-:Y:S02]  /*4a1b0*/  IMAD.MOV.U32 R54, RZ, RZ, R55 ;  /* 0x000000ffff367224 */ /* 0x000fe400078e0037 */
[----:B------:R-:W-:-:S07]  /*4a1c0*/  IMAD.MOV.U32 R115, RZ, RZ, R116 ;  /* 0x000000ffff737224 */ /* 0x000fce00078e0074 */
.L_x_4007:
[----:B------:R-:W-:Y:S05]  /*4a1d0*/  BSYNC.RECONVERGENT B0 ;  /* 0x0000000000007941 */ /* 0x000fea0003800200 */
.L_x_4005:
        /* <DEDUP_REMOVED lines=9> */
.L_x_4009:
[----:B------:R-:W-:Y:S02]  /*4a270*/  IMAD.MOV.U32 R116, RZ, RZ, R57 ;  /* 0x000000ffff747224 */ /* 0x000fe400078e0039 */
[----:B------:R-:W-:Y:S02]  /*4a280*/  IMAD.MOV.U32 R55, RZ, RZ, R114 ;  /* 0x000000ffff377224 */ /* 0x000fe400078e0072 */
[----:B------:R-:W-:Y:S02]  /*4a290*/  IMAD.MOV.U32 R57, RZ, RZ, R54 ;  /* 0x000000ffff397224 */ /* 0x000fe400078e0036 */
[----:B------:R-:W-:-:S07]  /*4a2a0*/  IMAD.MOV.U32 R114, RZ, RZ, R115 ;  /* 0x000000ffff727224 */ /* 0x000fce00078e0073 */
.L_x_4010:
[----:B------:R-:W-:Y:S05]  /*4a2b0*/  BSYNC.RECONVERGENT B0 ;  /* 0x0000000000007941 */ /* 0x000fea0003800200 */
.L_x_4008:
        /* <DEDUP_REMOVED lines=9> */
.L_x_4012:
[----:B------:R-:W-:Y:S02]  /*4a350*/  IMAD.MOV.U32 R115, RZ, RZ, R56 ;  /* 0x000000ffff737224 */ /* 0x000fe400078e0038 */
[----:B------:R-:W-:Y:S02]  /*4a360*/  IMAD.MOV.U32 R54, RZ, RZ, R113 ;  /* 0x000000ffff367224 */ /* 0x000fe400078e0071 */
[----:B------:R-:W-:Y:S02]  /*4a370*/  IMAD.MOV.U32 R56, RZ, RZ, R57 ;  /* 0x000000ffff387224 */ /* 0x000fe400078e0039 */
[----:B------:R-:W-:-:S07]  /*4a380*/  IMAD.MOV.U32 R113, RZ, RZ, R114 ;  /* 0x000000ffff717224 */ /* 0x000fce00078e0072 */
.L_x_4013:
[----:B------:R-:W-:Y:S05]  /*4a390*/  BSYNC.RECONVERGENT B0 ;  /* 0x0000000000007941 */ /* 0x000fea0003800200 */
.L_x_4011:
        /* <DEDUP_REMOVED lines=9> */
.L_x_4015:
[----:B------:R-:W-:Y:S02]  /*4a430*/  IMAD.MOV.U32 R114, RZ, RZ, R59 ;  /* 0x000000ffff727224 */ /* 0x000fe400078e003b */
[----:B------:R-:W-:Y:S02]  /*4a440*/  IMAD.MOV.U32 R57, RZ, RZ, R112 ;  /* 0x000000ffff397224 */ /* 0x000fe400078e0070 */
[----:B------:R-:W-:Y:S02]  /*4a450*/  IMAD.MOV.U32 R59, RZ, RZ, R56 ;  /* 0x000000ffff3b7224 */ /* 0x000fe400078e0038 */
[----:B------:R-:W-:-:S07]  /*4a460*/  IMAD.MOV.U32 R112, RZ, RZ, R113 ;  /* 0x000000ffff707224 */ /* 0x000fce00078e0071 */
.L_x_4016:
[----:B------:R-:W-:Y:S05]  /*4a470*/  BSYNC.RECONVERGENT B0 ;  /* 0x0000000000007941 */ /* 0x000fea0003800200 */
.L_x_4014:
        /* <DEDUP_REMOVED lines=9> */
.L_x_4018:
[----:B------:R-:W-:Y:S02]  /*4a510*/  IMAD.MOV.U32 R113, RZ, RZ, R58 ;  /* 0x000000ffff717224 */ /* 0x000fe400078e003a */
[----:B------:R-:W-:Y:S02]  /*4a520*/  IMAD.MOV.U32 R56, RZ, RZ, R111 ;  /* 0x000000ffff387224 */ /* 0x000fe400078e006f */
[----:B------:R-:W-:Y:S02]  /*4a530*/  IMAD.MOV.U32 R58, RZ, RZ, R59 ;  /* 0x000000ffff3a7224 */ /* 0x000fe400078e003b */
[----:B------:R-:W-:-:S07]  /*4a540*/  IMAD.MOV.U32 R111, RZ, RZ, R112 ;  /* 0x000000ffff6f7224 */ /* 0x000fce00078e0070 */
.L_x_4019:
[----:B------:R-:W-:Y:S05]  /*4a550*/  BSYNC.RECONVERGENT B0 ;  /* 0x0000000000007941 */ /* 0x000fea0003800200 */
.L_x_4017:
        /* <DEDUP_REMOVED lines=9> */
.L_x_4021:
[----:B------:R-:W-:Y:S02]  /*4a5f0*/  IMAD.MOV.U32 R112, RZ, RZ, R61 ;  /* 0x000000ffff707224 */ /* 0x000fe400078e003d */
[----:B------:R-:W-:Y:S02]  /*4a600*/  IMAD.MOV.U32 R59, RZ, RZ, R110 ;  /* 0x000000ffff3b7224 */ /* 0x000fe400078e006e */
[----:B------:R-:W-:Y:S02]  /*4a610*/  IMAD.MOV.U32 R61, RZ, RZ, R58 ;  /* 0x000000ffff3d7224 */ /* 0x000fe400078e003a */
[----:B------:R-:W-:-:S07]  /*4a620*/  IMAD.MOV.U32 R110, RZ, RZ, R111 ;  /* 0x000000ffff6e7224 */ /* 0x000fce00078e006f */
.L_x_4022:
[----:B------:R-:W-:Y:S05]  /*4a630*/  BSYNC.RECONVERGENT B0 ;  /* 0x0000000000007941 */ /* 0x000fea0003800200 */
.L_x_4020:
        /* <DEDUP_REMOVED lines=9> */
.L_x_4024:
[----:B------:R-:W-:Y:S02]  /*4a6d0*/  IMAD.MOV.U32 R111, RZ, RZ, R60 ;  /* 0x000000ffff6f7224 */ /* 0x000fe400078e003c */
[----:B------:R-:W-:Y:S02]  /*4a6e0*/  IMAD.MOV.U32 R58, RZ, RZ, R109 ;  /* 0x000000ffff3a7224 */ /* 0x000fe400078e006d */
[----:B------:R-:W-:Y:S02]  /*4a6f0*/  IMAD.MOV.U32 R60, RZ, RZ, R61 ;  /* 0x000000ffff3c7224 */ /* 0x000fe400078e003d */
[----:B------:R-:W-:-:S07]  /*4a700*/  IMAD.MOV.U32 R109, RZ, RZ, R110 ;  /* 0x000000ffff6d7224 */ /* 0x000fce00078e006e */
.L_x_4025:
[----:B------:R-:W-:Y:S05]  /*4a710*/  BSYNC.RECONVERGENT B0 ;  /* 0x0000000000007941 */ /* 0x000fea0003800200 */
.L_x_4023:
        /* <DEDUP_REMOVED lines=9> */
.L_x_4027:
[----:B------:R-:W-:Y:S02]  /*4a7b0*/  IMAD.MOV.U32 R110, RZ, RZ, R63 ;  /* 0x000000ffff6e7224 */ /* 0x000fe400078e003f */
[----:B------:R-:W-:Y:S02]  /*4a7c0*/  IMAD.MOV.U32 R61, RZ, RZ, R108 ;  /* 0x000000ffff3d7224 */ /* 0x000fe400078e006c */
[----:B------:R-:W-:Y:S02]  /*4a7d0*/  IMAD.MOV.U32 R63, RZ, RZ, R60 ;  /* 0x000000ffff3f7224 */ /* 0x000fe400078e003c */
[----:B------:R-:W-:-:S07]  /*4a7e0*/  IMAD.MOV.U32 R108, RZ, RZ, R109 ;  /* 0x000000ffff6c7224 */ /* 0x000fce00078e006d */
.L_x_4028:
[----:B------:R-:W-:Y:S05]  /*4a7f0*/  BSYNC.RECONVERGENT B0 ;  /* 0x0000000000007941 */ /* 0x000fea0003800200 */
.L_x_4026:
        /* <DEDUP_REMOVED lines=9> */
.L_x_4030:
[----:B------:R-:W-:Y:S02]  /*4a890*/  IMAD.MOV.U32 R109, RZ, RZ, R62 ;  /* 0x000000ffff6d7224 */ /* 0x000fe400078e003e */
[----:B------:R-:W-:Y:S02]  /*4a8a0*/  IMAD.MOV.U32 R60, RZ, RZ, R107 ;  /* 0x000000ffff3c7224 */ /* 0x000fe400078e006b */
[----:B------:R-:W-:Y:S02]  /*4a8b0*/  IMAD.MOV.U32 R62, RZ, RZ, R63 ;  /* 0x000000ffff3e7224 */ /* 0x000fe400078e003f */
[----:B------:R-:W-:-:S07]  /*4a8c0*/  IMAD.MOV.U32 R107, RZ, RZ, R108 ;  /* 0x000000ffff6b7224 */ /* 0x000fce00078e006c */
.L_x_4031:
[----:B------:R-:W-:Y:S05]  /*4a8d0*/  BSYNC.RECONVERGENT B0 ;  /* 0x0000000000007941 */ /* 0x000fea0003800200 */
.L_x_4029:
        /* <DEDUP_REMOVED lines=9> */
.L_x_4033:
[----:B------:R-:W-:Y:S02]  /*4a970*/  IMAD.MOV.U32 R108, RZ, RZ, R65 ;  /* 0x000000ffff6c7224 */ /* 0x000fe400078e0041 */
[----:B------:R-:W-:Y:S02]  /*4a980*/  IMAD.MOV.U32 R63, RZ, RZ, R106 ;  /* 0x000000ffff3f7224 */ /* 0x000fe400078e006a */
[----:B------:R-:W-:Y:S02]  /*4a990*/  IMAD.MOV.U32 R65, RZ, RZ, R62 ;  /* 0x000000ffff417224 */ /* 0x000fe400078e003e */
[----:B------:R-:W-:-:S07]  /*4a9a0*/  IMAD.MOV.U32 R106, RZ, RZ, R107 ;  /* 0x000000ffff6a7224 */ /* 0x000fce00078e006b */
.L_x_4034:
[----:B------:R-:W-:Y:S05]  /*4a9b0*/  BSYNC.RECONVERGENT B0 ;  /* 0x0000000000007941 */ /* 0x000fea0003800200 */
.L_x_4032:
        /* <DEDUP_REMOVED lines=9> */
.L_x_4036:
[----:B------:R-:W-:Y:S02]  /*4aa50*/  IMAD.MOV.U32 R107, RZ, RZ, R64 ;  /* 0x000000ffff6b7224 */ /* 0x000fe400078e0040 */
[----:B------:R-:W-:Y:S02]  /*4aa60*/  IMAD.MOV.U32 R62, RZ, RZ, R105 ;  /* 0x000000ffff3e7224 */ /* 0x000fe400078e0069 */
[----:B------:R-:W-:Y:S02]  /*4aa70*/  IMAD.MOV.U32 R64, RZ, RZ, R65 ;  /* 0x000000ffff407224 */ /* 0x000fe400078e0041 */
[----:B------:R-:W-:-:S07]  /*4aa80*/  IMAD.MOV.U32 R105, RZ, RZ, R106 ;  /* 0x000000ffff697224 */ /* 0x000fce00078e006a */
.L_x_4037:
[----:B------:R-:W-:Y:S05]  /*4aa90*/  BSYNC.RECONVERGENT B0 ;  /* 0x0000000000007941 */ /* 0x000fea0003800200 */
.L_x_4035:
        /* <DEDUP_REMOVED lines=9> */
.L_x_4039:
[----:B------:R-:W-:Y:S02]  /*4ab30*/  IMAD.MOV.U32 R106, RZ, RZ, R67 ;  /* 0x000000ffff6a7224 */ /* 0x000fe400078e0043 */
[----:B------:R-:W-:Y:S02]  /*4ab40*/  IMAD.MOV.U32 R65, RZ, RZ, R104 ;  /* 0x000000ffff417224 */ /* 0x000fe400078e0068 */
[----:B------:R-:W-:Y:S02]  /*4ab50*/  IMAD.MOV.U32 R67, RZ, RZ, R64 ;  /* 0x000000ffff437224 */ /* 0x000fe400078e0040 */
[----:B------:R-:W-:-:S07]  /*4ab60*/  IMAD.MOV.U32 R104, RZ, RZ, R105 ;  /* 0x000000ffff687224 */ /* 0x000fce00078e0069 */
.L_x_4040:
[----:B------:R-:W-:Y:S05]  /*4ab70*/  BSYNC.RECONVERGENT B0 ;  /* 0x0000000000007941 */ /* 0x000fea0003800200 */
.L_x_4038:
        /* <DEDUP_REMOVED lines=9> */
.L_x_4042:
[----:B------:R-:W-:Y:S02]  /*4ac10*/  IMAD.MOV.U32 R105, RZ, RZ, R66 ;  /* 0x000000ffff697224 */ /* 0x000fe400078e0042 */
[----:B------:R-:W-:Y:S02]  /*4ac20*/  IMAD.MOV.U32 R64, RZ, RZ, R103 ;  /* 0x000000ffff407224 */ /* 0x000fe400078e0067 */
[----:B------:R-:W-:Y:S02]  /*4ac30*/  IMAD.MOV.U32 R66, RZ, RZ, R67 ;  /* 0x000000ffff427224 */ /* 0x000fe400078e0043 */
[----:B------:R-:W-:-:S07]  /*4ac40*/  IMAD.MOV.U32 R103, RZ, RZ, R104 ;  /* 0x000000ffff677224 */ /* 0x000fce00078e0068 */
.L_x_4043:
[----:B------:R-:W-:Y:S05]  /*4ac50*/  BSYNC.RECONVERGENT B0 ;  /* 0x0000000000007941 */ /* 0x000fea0003800200 */
.L_x_4041:
        /* <DEDUP_REMOVED lines=9> */
.L_x_4045:
[----:B------:R-:W-:Y:S02]  /*4acf0*/  IMAD.MOV.U32 R104, RZ, RZ, R69 ;  /* 0x000000ffff687224 */ /* 0x000fe400078e0045 */
[----:B------:R-:W-:Y:S02]  /*4ad00*/  IMAD.MOV.U32 R67, RZ, RZ, R102 ;  /* 0x000000ffff437224 */ /* 0x000fe400078e0066 */
[----:B------:R-:W-:Y:S02]  /*4ad10*/  IMAD.MOV.U32 R69, RZ, RZ, R66 ;  /* 0x000000ffff457224 */ /* 0x000fe400078e0042 */
[----:B------:R-:W-:-:S07]  /*4ad20*/  IMAD.MOV.U32 R102, RZ, RZ, R103 ;  /* 0x000000ffff667224 */ /* 0x000fce00078e0067 */
.L_x_4046:
[----:B------:R-:W-:Y:S05]  /*4ad30*/  BSYNC.RECONVERGENT B0 ;  /* 0x0000000000007941 */ /* 0x000fea0003800200 */
.L_x_4044:
        /* <DEDUP_REMOVED lines=9> */
.L_x_4048:
[----:B------:R-:W-:Y:S02]  /*4add0*/  IMAD.MOV.U32 R103, RZ, RZ, R68 ;  /* 0x000000ffff677224 */ /* 0x000fe400078e0044 */
[----:B------:R-:W-:Y:S02]  /*4ade0*/  IMAD.MOV.U32 R66, RZ, RZ, R101 ;  /* 0x000000ffff427224 */ /* 0x000fe400078e0065 */
[----:B------:R-:W-:Y:S02]  /*4adf0*/  IMAD.MOV.U32 R68, RZ, RZ, R69 ;  /* 0x000000ffff447224 */ /* 0x000fe400078e0045 */
[----:B------:R-:W-:-:S07]  /*4ae00*/  IMAD.MOV.U32 R101, RZ, RZ, R102 ;  /* 0x000000ffff657224 */ /* 0x000fce00078e0066 */
.L_x_4049:
[----:B------:R-:W-:Y:S05]  /*4ae10*/  BSYNC.RECONVERGENT B0 ;  /* 0x0000000000007941 */ /* 0x000fea0003800200 */
.L_x_4047:
        /* <DEDUP_REMOVED lines=9> */
.L_x_4051:
[----:B------:R-:W-:Y:S02]  /*4aeb0*/  IMAD.MOV.U32 R102, RZ, RZ, R71 ;  /* 0x000000ffff667224 */ /* 0x000fe400078e0047 */
[----:B------:R-:W-:Y:S02]  /*4aec0*/  IMAD.MOV.U32 R69, RZ, RZ, R100 ;  /* 0x000000ffff457224 */ /* 0x000fe400078e0064 */
[----:B------:R-:W-:Y:S02]  /*4aed0*/  IMAD.MOV.U32 R71, RZ, RZ, R68 ;  /* 0x000000ffff477224 */ /* 0x000fe400078e0044 */
[----:B------:R-:W-:-:S07]  /*4aee0*/  IMAD.MOV.U32 R100, RZ, RZ, R101 ;  /* 0x000000ffff647224 */ /* 0x000fce00078e0065 */
.L_x_4052:
[----:B------:R-:W-:Y:S05]  /*4aef0*/  BSYNC.RECONVERGENT B0 ;  /* 0x0000000000007941 */ /* 0x000fea0003800200 */
.L_x_4050:
        /* <DEDUP_REMOVED lines=9> */
.L_x_4054:
[----:B------:R-:W-:Y:S02]  /*4af90*/  IMAD.MOV.U32 R101, RZ, RZ, R70 ;  /* 0x000000ffff657224 */ /* 0x000fe400078e0046 */
[----:B------:R-:W-:Y:S02]  /*4afa0*/  IMAD.MOV.U32 R68, RZ, RZ, R99 ;  /* 0x000000ffff447224 */ /* 0x000fe400078e0063 */
[----:B------:R-:W-:Y:S02]  /*4afb0*/  IMAD.MOV.U32 R70, RZ, RZ, R71 ;  /* 0x000000ffff467224 */ /* 0x000fe400078e0047 */
[----:B------:R-:W-:-:S07]  /*4afc0*/  IMAD.MOV.U32 R99, RZ, RZ, R100 ;  /* 0x000000ffff637224 */ /* 0x000fce00078e0064 */
.L_x_4055:
[----:B------:R-:W-:Y:S05]  /*4afd0*/  BSYNC.RECONVERGENT B0 ;  /* 0x0000000000007941 */ /* 0x000fea0003800200 */
.L_x_4053:
        /* <DEDUP_REMOVED lines=9> */
.L_x_4057:
[----:B------:R-:W-:Y:S02]  /*4b070*/  IMAD.MOV.U32 R100, RZ, RZ, R73 ;  /* 0x000000ffff647224 */ /* 0x000fe400078e0049 */
[----:B------:R-:W-:Y:S02]  /*4b080*/  IMAD.MOV.U32 R71, RZ, RZ, R96 ;  /* 0x000000ffff477224 */ /* 0x000fe400078e0060 */
[----:B------:R-:W-:Y:S02]  /*4b090*/  IMAD.MOV.U32 R73, RZ, RZ, R70 ;  /* 0x000000ffff497224 */ /* 0x000fe400078e0046 */
[----:B------:R-:W-:-:S07]  /*4b0a0*/  IMAD.MOV.U32 R96, RZ, RZ, R99 ;  /* 0x000000ffff607224 */ /* 0x000fce00078e0063 */
.L_x_4058:
[----:B------:R-:W-:Y:S05]  /*4b0b0*/  BSYNC.RECONVERGENT B0 ;  /* 0x0000000000007941 */ /* 0x000fea0003800200 */
.L_x_4056:
        /* <DEDUP_REMOVED lines=9> */
.L_x_4060:
[----:B------:R-:W-:Y:S02]  /*4b150*/  IMAD.MOV.U32 R99, RZ, RZ, R72 ;  /* 0x000000ffff637224 */ /* 0x000fe400078e0048 */
[----:B------:R-:W-:Y:S02]  /*4b160*/  IMAD.MOV.U32 R70, RZ, RZ, R97 ;  /* 0x000000ffff467224 */ /* 0x000fe400078e0061 */
[----:B------:R-:W-:Y:S02]  /*4b170*/  IMAD.MOV.U32 R72, RZ, RZ, R73 ;  /* 0x000000ffff487224 */ /* 0x000fe400078e0049 */
[----:B------:R-:W-:-:S07]  /*4b180*/  IMAD.MOV.U32 R97, RZ, RZ, R96 ;  /* 0x000000ffff617224 */ /* 0x000fce00078e0060 */
.L_x_4061:
[----:B------:R-:W-:Y:S05]  /*4b190*/  BSYNC.RECONVERGENT B0 ;  /* 0x0000000000007941 */ /* 0x000fea0003800200 */
.L_x_4059:
        /* <DEDUP_REMOVED lines=9> */
.L_x_4063:
[----:B------:R-:W-:Y:S02]  /*4b230*/  IMAD.MOV.U32 R96, RZ, RZ, R75 ;  /* 0x000000ffff607224 */ /* 0x000fe400078e004b */
[----:B------:R-:W-:Y:S02]  /*4b240*/  IMAD.MOV.U32 R73, RZ, RZ, R94 ;  /* 0x000000ffff497224 */ /* 0x000fe400078e005e */
[----:B------:R-:W-:Y:S02]  /*4b250*/  IMAD.MOV.U32 R75, RZ, RZ, R72 ;  /* 0x000000ffff4b7224 */ /* 0x000fe400078e0048 */
[----:B------:R-:W-:-:S07]  /*4b260*/  IMAD.MOV.U32 R94, RZ, RZ, R97 ;  /* 0x000000ffff5e7224 */ /* 0x000fce00078e0061 */
.L_x_4064:
[----:B------:R-:W-:Y:S05]  /*4b270*/  BSYNC.RECONVERGENT B0 ;  /* 0x0000000000007941 */ /* 0x000fea0003800200 */
.L_x_4062:
        /* <DEDUP_REMOVED lines=9> */
.L_x_4066:
[----:B------:R-:W-:Y:S02]  /*4b310*/  IMAD.MOV.U32 R97, RZ, RZ, R74 ;  /* 0x000000ffff617224 */ /* 0x000fe400078e004a */
[----:B------:R-:W-:Y:S02]  /*4b320*/  IMAD.MOV.U32 R72, RZ, RZ, R95 ;  /* 0x000000ffff487224 */ /* 0x000fe400078e005f */
[----:B------:R-:W-:Y:S02]  /*4b330*/  IMAD.MOV.U32 R74, RZ, RZ, R75 ;  /* 0x000000ffff4a7224 */ /* 0x000fe400078e004b */
[----:B------:R-:W-:-:S07]  /*4b340*/  IMAD.MOV.U32 R95, RZ, RZ, R94 ;  /* 0x000000ffff5f7224 */ /* 0x000fce00078e005e */
.L_x_4067:
[----:B------:R-:W-:Y:S05]  /*4b350*/  BSYNC.RECONVERGENT B0 ;  /* 0x0000000000007941 */ /* 0x000fea0003800200 */
.L_x_4065:
        /* <DEDUP_REMOVED lines=9> */
.L_x_4069:
[----:B------:R-:W-:Y:S02]  /*4b3f0*/  IMAD.MOV.U32 R94, RZ, RZ, R77 ;  /* 0x000000ffff5e7224 */ /* 0x000fe400078e004d */
[----:B------:R-:W-:Y:S02]  /*4b400*/  IMAD.MOV.U32 R75, RZ, RZ, R92 ;  /* 0x000000ffff4b7224 */ /* 0x000fe400078e005c */
[----:B------:R-:W-:Y:S02]  /*4b410*/  IMAD.MOV.U32 R77, RZ, RZ, R74 ;  /* 0x000000ffff4d7224 */ /* 0x000fe400078e004a */
[----:B------:R-:W-:-:S07]  /*4b420*/  IMAD.MOV.U32 R92, RZ, RZ, R95 ;  /* 0x000000ffff5c7224 */ /* 0x000fce00078e005f */
.L_x_4070:
[----:B------:R-:W-:Y:S05]  /*4b430*/  BSYNC.RECONVERGENT B0 ;  /* 0x0000000000007941 */ /* 0x000fea0003800200 */
.L_x_4068:
        /* <DEDUP_REMOVED lines=9> */
.L_x_4072:
[----:B------:R-:W-:Y:S02]  /*4b4d0*/  IMAD.MOV.U32 R95, RZ, RZ, R76 ;  /* 0x000000ffff5f7224 */ /* 0x000fe400078e004c */
[----:B------:R-:W-:Y:S02]  /*4b4e0*/  IMAD.MOV.U32 R74, RZ, RZ, R93 ;  /* 0x000000ffff4a7224 */ /* 0x000fe400078e005d */
[----:B------:R-:W-:Y:S02]  /*4b4f0*/  IMAD.MOV.U32 R76, RZ, RZ, R77 ;  /* 0x000000ffff4c7224 */ /* 0x000fe400078e004d */
[----:B------:R-:W-:-:S07]  /*4b500*/  IMAD.MOV.U32 R93, RZ, RZ, R92 ;  /* 0x000000ffff5d7224 */ /* 0x000fce00078e005c */
.L_x_4073:
[----:B------:R-:W-:Y:S05]  /*4b510*/  BSYNC.RECONVERGENT B0 ;  /* 0x0000000000007941 */ /* 0x000fea0003800200 */
.L_x_4071:
        /* <DEDUP_REMOVED lines=9> */
.L_x_4075:
[----:B------:R-:W-:Y:S02]  /*4b5b0*/  IMAD.MOV.U32 R92, RZ, RZ, R79 ;  /* 0x000000ffff5c7224 */ /* 0x000fe400078e004f */
[----:B------:R-:W-:Y:S02]  /*4b5c0*/  IMAD.MOV.U32 R77, RZ, RZ, R90 ;  /* 0x000000ffff4d7224 */ /* 0x000fe400078e005a */
[----:B------:R-:W-:Y:S02]  /*4b5d0*/  IMAD.MOV.U32 R79, RZ, RZ, R76 ;  /* 0x000000ffff4f7224 */ /* 0x000fe400078e004c */
[----:B------:R-:W-:-:S07]  /*4b5e0*/  IMAD.MOV.U32 R90, RZ, RZ, R93 ;  /* 0x000000ffff5a7224 */ /* 0x000fce00078e005d */
.L_x_4076:
[----:B------:R-:W-:Y:S05]  /*4b5f0*/  BSYNC.RECONVERGENT B0 ;  /* 0x0000000000007941 */ /* 0x000fea0003800200 */
.L_x_4074:
        /* <DEDUP_REMOVED lines=9> */
.L_x_4078:
[----:B------:R-:W-:Y:S02]  /*4b690*/  IMAD.MOV.U32 R93, RZ, RZ, R78 ;  /* 0x000000ffff5d7224 */ /* 0x000fe400078e004e */
[----:B------:R-:W-:Y:S02]  /*4b6a0*/  IMAD.MOV.U32 R76, RZ, RZ, R91 ;  /* 0x000000ffff4c7224 */ /* 0x000fe400078e005b */
[----:B------:R-:W-:Y:S02]  /*4b6b0*/  IMAD.MOV.U32 R78, RZ, RZ, R79 ;  /* 0x000000ffff4e7224 */ /* 0x000fe400078e004f */
[----:B------:R-:W-:-:S07]  /*4b6c0*/  IMAD.MOV.U32 R91, RZ, RZ, R90 ;  /* 0x000000ffff5b7224 */ /* 0x000fce00078e005a */
.L_x_4079:
[----:B------:R-:W-:Y:S05]  /*4b6d0*/  BSYNC.RECONVERGENT B0 ;  /* 0x0000000000007941 */ /* 0x000fea0003800200 */
.L_x_4077:
        /* <DEDUP_REMOVED lines=9> */
.L_x_4081:
[----:B------:R-:W-:Y:S02]  /*4b770*/  IMAD.MOV.U32 R90, RZ, RZ, R81 ;  /* 0x000000ffff5a7224 */ /* 0x000fe400078e0051 */
[----:B------:R-:W-:Y:S02]  /*4b780*/  IMAD.MOV.U32 R79, RZ, RZ, R88 ;  /* 0x000000ffff4f7224 */ /* 0x000fe400078e0058 */
[----:B------:R-:W-:Y:S02]  /*4b790*/  IMAD.MOV.U32 R81, RZ, RZ, R78 ;  /* 0x000000ffff517224 */ /* 0x000fe400078e004e */
[----:B------:R-:W-:-:S07]  /*4b7a0*/  IMAD.MOV.U32 R88, RZ, RZ, R91 ;  /* 0x000000ffff587224 */ /* 0x000fce00078e005b */
.L_x_4082:
[----:B------:R-:W-:Y:S05]  /*4b7b0*/  BSYNC.RECONVERGENT B0 ;  /* 0x0000000000007941 */ /* 0x000fea0003800200 */
.L_x_4080:
        /* <DEDUP_REMOVED lines=9> */
.L_x_4084:
[----:B------:R-:W-:Y:S02]  /*4b850*/  IMAD.MOV.U32 R91, RZ, RZ, R80 ;  /* 0x000000ffff5b7224 */ /* 0x000fe400078e0050 */
[----:B------:R-:W-:Y:S02]  /*4b860*/  IMAD.MOV.U32 R78, RZ, RZ, R89 ;  /* 0x000000ffff4e7224 */ /* 0x000fe400078e0059 */
[----:B------:R-:W-:Y:S02]  /*4b870*/  IMAD.MOV.U32 R80, RZ, RZ, R81 ;  /* 0x000000ffff507224 */ /* 0x000fe400078e0051 */
[----:B------:R-:W-:-:S07]  /*4b880*/  IMAD.MOV.U32 R89, RZ, RZ, R88 ;  /* 0x000000ffff597224 */ /* 0x000fce00078e0058 */
.L_x_4085:
[----:B------:R-:W-:Y:S05]  /*4b890*/  BSYNC.RECONVERGENT B0 ;  /* 0x0000000000007941 */ /* 0x000fea0003800200 */
.L_x_4083:
        /* <DEDUP_REMOVED lines=9> */
.L_x_4087:
[----:B------:R-:W-:Y:S02]  /*4b930*/  IMAD.MOV.U32 R88, RZ, RZ, R83 ;  /* 0x000000ffff587224 */ /* 0x000fe400078e0053 */
[----:B------:R-:W-:Y:S02]  /*4b940*/  IMAD.MOV.U32 R81, RZ, RZ, R86 ;  /* 0x000000ffff517224 */ /* 0x000fe400078e0056 */
[----:B------:R-:W-:Y:S02]  /*4b950*/  IMAD.MOV.U32 R83, RZ, RZ, R80 ;  /* 0x000000ffff537224 */ /* 0x000fe400078e0050 */
[----:B------:R-:W-:-:S07]  /*4b960*/  IMAD.MOV.U32 R86, RZ, RZ, R89 ;  /* 0x000000ffff567224 */ /* 0x000fce00078e0059 */
.L_x_4088:
[----:B------:R-:W-:Y:S05]  /*4b970*/  BSYNC.RECONVERGENT B0 ;  /* 0x0000000000007941 */ /* 0x000fea0003800200 */
.L_x_4086:
        /* <DEDUP_REMOVED lines=9> */
.L_x_4090:
[----:B------:R-:W-:Y:S02]  /*4ba10*/  IMAD.MOV.U32 R89, RZ, RZ, R82 ;  /* 0x000000ffff597224 */ /* 0x000fe400078e0052 */
[----:B------:R-:W-:Y:S02]  /*4ba20*/  IMAD.MOV.U32 R80, RZ, RZ, R87 ;  /* 0x000000ffff507224 */ /* 0x000fe400078e0057 */
[----:B------:R-:W-:Y:S02]  /*4ba30*/  IMAD.MOV.U32 R82, RZ, RZ, R83 ;  /* 0x000000ffff527224 */ /* 0x000fe400078e0053 */
[----:B------:R-:W-:-:S07]  /*4ba40*/  IMAD.MOV.U32 R87, RZ, RZ, R86 ;  /* 0x000000ffff577224 */ /* 0x000fce00078e0056 */
.L_x_4091:
[----:B------:R-:W-:Y:S05]  /*4ba50*/  BSYNC.RECONVERGENT B0 ;  /* 0x0000000000007941 */ /* 0x000fea0003800200 */
.L_x_4089:
        /* <DEDUP_REMOVED lines=9> */
.L_x_4093:
[----:B------:R-:W-:Y:S02]  /*4baf0*/  IMAD.MOV.U32 R86, RZ, RZ, R85 ;  /* 0x000000ffff567224 */ /* 0x000fe400078e0055 */
[----:B------:R-:W-:Y:S02]  /*4bb00*/  IMAD.MOV.U32 R83, RZ, RZ, R84 ;  /* 0x000000ffff537224 */ /* 0x000fe400078e0054 */
[----:B------:R-:W-:Y:S02]  /*4bb10*/  IMAD.MOV.U32 R85, RZ, RZ, R82 ;  /* 0x000000ffff557224 */ /* 0x000fe400078e0052 */
[----:B------:R-:W-:-:S07]  /*4bb20*/  IMAD.MOV.U32 R84, RZ, RZ, R87 ;  /* 0x000000ffff547224 */ /* 0x000fce00078e0057 */
.L_x_4094:
[----:B------:R-:W-:Y:S05]  /*4bb30*/  BSYNC.RECONVERGENT B0 ;  /* 0x0000000000007941 */ /* 0x000fea0003800200 */
.L_x_4092:
        /* <DEDUP_REMOVED lines=9> */
.L_x_4096:
[----:B------:R-:W-:Y:S02]  /*4bbd0*/  IMAD.MOV.U32 R87, RZ, RZ, R34 ;  /* 0x000000ffff577224 */ /* 0x000fe400078e0022 */
[----:B------:R-:W-:Y:S02]  /*4bbe0*/  IMAD.MOV.U32 R82, RZ, RZ, R35 ;  /* 0x000000ffff527224 */ /* 0x000fe400078e0023 */
[----:B------:R-:W-:Y:S02]  /*4bbf0*/  IMAD.MOV.U32 R34, RZ, RZ, R85 ;  /* 0x000000ffff227224 */ /* 0x000fe400078e0055 */
[----:B------:R-:W-:-:S07]  /*4bc00*/  IMAD.MOV.U32 R35, RZ, RZ, R84 ;  /* 0x000000ffff237224 */ /* 0x000fce00078e0054 */
.L_x_4097:
[----:B------:R-:W-:Y:S05]  /*4bc10*/  BSYNC.RECONVERGENT B0 ;  /* 0x0000000000007941 */ /* 0x000fea0003800200 */
.L_x_4095:
        /* <DEDUP_REMOVED lines=9> */
.L_x_4099:
[----:B------:R-:W-:Y:S02]  /*4bcb0*/  IMAD.MOV.U32 R84, RZ, RZ, R33 ;  /* 0x000000ffff547224 */ /* 0x000fe400078e0021 */
[----:B------:R-:W-:Y:S02]  /*4bcc0*/  IMAD.MOV.U32 R85, RZ, RZ, R32 ;  /* 0x000000ffff557224 */ /* 0x000fe400078e0020 */
[----:B------:R-:W-:Y:S02]  /*4bcd0*/  IMAD.MOV.U32 R33, RZ, RZ, R34 ;  /* 0x000000ffff217224 */ /* 0x000fe400078e0022 */
[----:B------:R-:W-:-:S07]  /*4bce0*/  IMAD.MOV.U32 R32, RZ, RZ, R35 ;  /* 0x000000ffff207224 */ /* 0x000fce00078e0023 */
.L_x_4100:
[----:B------:R-:W-:Y:S05]  /*4bcf0*/  BSYNC.RECONVERGENT B0 ;  /* 0x0000000000007941 */ /* 0x000fea0003800200 */
.L_x_4098:
        /* <DEDUP_REMOVED lines=9> */
.L_x_4102:
[----:B------:R-:W-:Y:S02]  /*4bd90*/  IMAD.MOV.U32 R35, RZ, RZ, R30 ;  /* 0x000000ffff237224 */ /* 0x000fe400078e001e */
[----:B------:R-:W-:Y:S02]  /*4bda0*/  IMAD.MOV.U32 R34, RZ, RZ, R31 ;  /* 0x000000ffff227224 */ /* 0x000fe400078e001f */
[----:B------:R-:W-:Y:S02]  /*4bdb0*/  IMAD.MOV.U32 R30, RZ, RZ, R33 ;  /* 0x000000ffff1e7224 */ /* 0x000fe400078e0021 */
[----:B------:R-:W-:-:S07]  /*4bdc0*/  IMAD.MOV.U32 R31, RZ, RZ, R32 ;  /* 0x000000ffff1f7224 */ /* 0x000fce00078e0020 */
.L_x_4103:
[----:B------:R-:W-:Y:S05]  /*4bdd0*/  BSYNC.RECONVERGENT B0 ;  /* 0x0000000000007941 */ /* 0x000fea0003800200 */
.L_x_4101:
        /* <DEDUP_REMOVED lines=9> */
.L_x_4105:
[----:B------:R-:W-:Y:S02]  /*4be70*/  IMAD.MOV.U32 R32, RZ, RZ, R29 ;  /* 0x000000ffff207224 */ /* 0x000fe400078e001d */
[----:B------:R-:W-:Y:S02]  /*4be80*/  IMAD.MOV.U32 R33, RZ, RZ, R28 ;  /* 0x000000ffff217224 */ /* 0x000fe400078e001c */
[----:B------:R-:W-:Y:S02]  /*4be90*/  IMAD.MOV.U32 R29, RZ, RZ, R30 ;  /* 0x000000ffff1d7224 */ /* 0x000fe400078e001e */
[----:B------:R-:W-:-:S07]  /*4bea0*/  IMAD.MOV.U32 R28, RZ, RZ, R31 ;  /* 0x000000ffff1c7224 */ /* 0x000fce00078e001f */
.L_x_4106:
[----:B------:R-:W-:Y:S05]  /*4beb0*/  BSYNC.RECONVERGENT B0 ;  /* 0x0000000000007941 */ /* 0x000fea0003800200 */
.L_x_4104:
        /* <DEDUP_REMOVED lines=9> */
.L_x_4108:
[----:B------:R-:W-:Y:S02]  /*4bf50*/  IMAD.MOV.U32 R31, RZ, RZ, R26 ;  /* 0x000000ffff1f7224 */ /* 0x000fe400078e001a */
[----:B------:R-:W-:Y:S02]  /*4bf60*/  IMAD.MOV.U32 R30, RZ, RZ, R27 ;  /* 0x000000ffff1e7224 */ /* 0x000fe400078e001b */
[----:B------:R-:W-:Y:S02]  /*4bf70*/  IMAD.MOV.U32 R26, RZ, RZ, R29 ;  /* 0x000000ffff1a7224 */ /* 0x000fe400078e001d */
[----:B------:R-:W-:-:S07]  /*4bf80*/  IMAD.MOV.U32 R27, RZ, RZ, R28 ;  /* 0x000000ffff1b7224 */ /* 0x000fce00078e001c */
.L_x_4109:
[----:B------:R-:W-:Y:S05]  /*4bf90*/  BSYNC.RECONVERGENT B0 ;  /* 0x0000000000007941 */ /* 0x000fea0003800200 */
.L_x_4107:
        /* <DEDUP_REMOVED lines=9> */
.L_x_4111:
[----:B------:R-:W-:Y:S02]  /*4c030*/  IMAD.MOV.U32 R28, RZ, RZ, R25 ;  /* 0x000000ffff1c7224 */ /* 0x000fe400078e0019 */
[----:B------:R-:W-:Y:S02]  /*4c040*/  IMAD.MOV.U32 R29, RZ, RZ, R24 ;  /* 0x000000ffff1d7224 */ /* 0x000fe400078e0018 */
[----:B------:R-:W-:Y:S02]  /*4c050*/  IMAD.MOV.U32 R25, RZ, RZ, R26 ;  /* 0x000000ffff197224 */ /* 0x000fe400078e001a */
[----:B------:R-:W-:-:S07]  /*4c060*/  IMAD.MOV.U32 R24, RZ, RZ, R27 ;  /* 0x000000ffff187224 */ /* 0x000fce00078e001b */
.L_x_4112:
[----:B------:R-:W-:Y:S05]  /*4c070*/  BSYNC.RECONVERGENT B0 ;  /* 0x0000000000007941 */ /* 0x000fea0003800200 */
.L_x_4110:
        /* <DEDUP_REMOVED lines=9> */
.L_x_4114:
[----:B------:R-:W-:Y:S02]  /*4c110*/  IMAD.MOV.U32 R27, RZ, RZ, R22 ;  /* 0x000000ffff1b7224 */ /* 0x000fe400078e0016 */
[----:B------:R-:W-:Y:S02]  /*4c120*/  IMAD.MOV.U32 R26, RZ, RZ, R23 ;  /* 0x000000ffff1a7224 */ /* 0x000fe400078e0017 */
[----:B------:R-:W-:Y:S02]  /*4c130*/  IMAD.MOV.U32 R22, RZ, RZ, R25 ;  /* 0x000000ffff167224 */ /* 0x000fe400078e0019 */
[----:B------:R-:W-:-:S07]  /*4c140*/  IMAD.MOV.U32 R23, RZ, RZ, R24 ;  /* 0x000000ffff177224 */ /* 0x000fce00078e0018 */
.L_x_4115:
[----:B------:R-:W-:Y:S05]  /*4c150*/  BSYNC.RECONVERGENT B0 ;  /* 0x0000000000007941 */ /* 0x000fea0003800200 */
.L_x_4113:
        /* <DEDUP_REMOVED lines=9> */
.L_x_4117:
[----:B------:R-:W-:Y:S02]  /*4c1f0*/  IMAD.MOV.U32 R24, RZ, RZ, R21 ;  /* 0x000000ffff187224 */ /* 0x000fe400078e0015 */
[----:B------:R-:W-:Y:S02]  /*4c200*/  IMAD.MOV.U32 R25, RZ, RZ, R20 ;  /* 0x000000ffff197224 */ /* 0x000fe400078e0014 */
[----:B------:R-:W-:Y:S02]  /*4c210*/  IMAD.MOV.U32 R21, RZ, RZ, R22 ;  /* 0x000000ffff157224 */ /* 0x000fe400078e0016 */
[----:B------:R-:W-:-:S07]  /*4c220*/  IMAD.MOV.U32 R20, RZ, RZ, R23 ;  /* 0x000000ffff147224 */ /* 0x000fce00078e0017 */
.L_x_4118:
[----:B------:R-:W-:Y:S05]  /*4c230*/  BSYNC.RECONVERGENT B0 ;  /* 0x0000000000007941 */ /* 0x000fea0003800200 */
.L_x_4116:
        /* <DEDUP_REMOVED lines=9> */
.L_x_4120:
[----:B------:R-:W-:Y:S02]  /*4c2d0*/  IMAD.MOV.U32 R23, RZ, RZ, R18 ;  /* 0x000000ffff177224 */ /* 0x000fe400078e0012 */
[----:B------:R-:W-:Y:S02]  /*4c2e0*/  IMAD.MOV.U32 R22, RZ, RZ, R19 ;  /* 0x000000ffff167224 */ /* 0x000fe400078e0013 */
[----:B------:R-:W-:Y:S02]  /*4c2f0*/  IMAD.MOV.U32 R18, RZ, RZ, R21 ;  /* 0x000000ffff127224 */ /* 0x000fe400078e0015 */
[----:B------:R-:W-:-:S07]  /*4c300*/  IMAD.MOV.U32 R19, RZ, RZ, R20 ;  /* 0x000000ffff137224 */ /* 0x000fce00078e0014 */
.L_x_4121:
[----:B------:R-:W-:Y:S05]  /*4c310*/  BSYNC.RECONVERGENT B0 ;  /* 0x0000000000007941 */ /* 0x000fea0003800200 */
.L_x_4119:
        /* <DEDUP_REMOVED lines=9> */
.L_x_4123:
[----:B------:R-:W-:Y:S02]  /*4c3b0*/  IMAD.MOV.U32 R20, RZ, RZ, R17 ;  /* 0x000000ffff147224 */ /* 0x000fe400078e0011 */
[----:B------:R-:W-:Y:S02]  /*4c3c0*/  IMAD.MOV.U32 R21, RZ, RZ, R16 ;  /* 0x000000ffff157224 */ /* 0x000fe400078e0010 */
[----:B------:R-:W-:Y:S02]  /*4c3d0*/  IMAD.MOV.U32 R17, RZ, RZ, R18 ;  /* 0x000000ffff117224 */ /* 0x000fe400078e0012 */
[----:B------:R-:W-:-:S07]  /*4c3e0*/  IMAD.MOV.U32 R16, RZ, RZ, R19 ;  /* 0x000000ffff107224 */ /* 0x000fce00078e0013 */
.L_x_4124:
[----:B------:R-:W-:Y:S05]  /*4c3f0*/  BSYNC.RECONVERGENT B0 ;  /* 0x0000000000007941 */ /* 0x000fea0003800200 */
.L_x_4122:
        /* <DEDUP_REMOVED lines=9> */
.L_x_4126:
[----:B------:R-:W-:Y:S02]  /*4c490*/  IMAD.MOV.U32 R19, RZ, RZ, R14 ;  /* 0x000000ffff137224 */ /* 0x000fe400078e000e */
[----:B------:R-:W-:Y:S02]  /*4c4a0*/  IMAD.MOV.U32 R18, RZ, RZ, R15 ;  /* 0x000000ffff127224 */ /* 0x000fe400078e000f */
[----:B------:R-:W-:Y:S02]  /*4c4b0*/  IMAD.MOV.U32 R14, RZ, RZ, R17 ;  /* 0x000000ffff0e7224 */ /* 0x000fe400078e0011 */
[----:B------:R-:W-:-:S07]  /*4c4c0*/  IMAD.MOV.U32 R15, RZ, RZ, R16 ;  /* 0x000000ffff0f7224 */ /* 0x000fce00078e0010 */
.L_x_4127:
[----:B------:R-:W-:Y:S05]  /*4c4d0*/  BSYNC.RECONVERGENT B0 ;  /* 0x0000000000007941 */ /* 0x000fea0003800200 */
.L_x_4125:
        /* <DEDUP_REMOVED lines=9> */
.L_x_4129:
[----:B------:R-:W-:Y:S02]  /*4c570*/  IMAD.MOV.U32 R16, RZ, RZ, R13 ;  /* 0x000000ffff107224 */ /* 0x000fe400078e000d */
[----:B------:R-:W-:Y:S02]  /*4c580*/  IMAD.MOV.U32 R17, RZ, RZ, R0 ;  /* 0x000000ffff117224 */ /* 0x000fe400078e0000 */
[----:B------:R-:W-:Y:S02]  /*4c590*/  IMAD.MOV.U32 R13, RZ, RZ, R14 ;  /* 0x000000ffff0d7224 */ /* 0x000fe400078e000e */
[----:B------:R-:W-:-:S07]  /*4c5a0*/  IMAD.MOV.U32 R0, RZ, RZ, R15 ;  /* 0x000000ffff007224 */ /* 0x000fce00078e000f */
.L_x_4130:
[----:B------:R-:W-:Y:S05]  /*4c5b0*/  BSYNC.RECONVERGENT B0 ;  /* 0x0000000000007941 */ /* 0x000fea0003800200 */
.L_x_4128:
        /* <DEDUP_REMOVED lines=9> */
.L_x_4132:
[----:B------:R-:W-:Y:S02]  /*4c650*/  IMAD.MOV.U32 R15, RZ, RZ, R12 ;  /* 0x000000ffff0f7224 */ /* 0x000fe400078e000c */
[----:B------:R-:W-:Y:S02]  /*4c660*/  IMAD.MOV.U32 R14, RZ, RZ, R11 ;  /* 0x000000ffff0e7224 */ /* 0x000fe400078e000b */
[----:B------:R-:W-:Y:S02]  /*4c670*/  IMAD.MOV.U32 R12, RZ, RZ, R13 ;  /* 0x000000ffff0c7224 */ /* 0x000fe400078e000d */
[----:B------:R-:W-:-:S07]  /*4c680*/  IMAD.MOV.U32 R11, RZ, RZ, R0 ;  /* 0x000000ffff0b7224 */ /* 0x000fce00078e0000 */
.L_x_4133:
[----:B------:R-:W-:Y:S05]  /*4c690*/  BSYNC.RECONVERGENT B0 ;  /* 0x0000000000007941 */ /* 0x000fea0003800200 */
.L_x_4131:
        /* <DEDUP_REMOVED lines=9> */
.L_x_4135:
[----:B------:R-:W-:Y:S02]  /*4c730*/  IMAD.MOV.U32 R0, RZ, RZ, R9 ;  /* 0x000000ffff007224 */ /* 0x000fe400078e0009 */
[----:B------:R-:W-:Y:S02]  /*4c740*/  IMAD.MOV.U32 R13, RZ, RZ, R10 ;  /* 0x000000ffff0d7224 */ /* 0x000fe400078e000a */
[----:B------:R-:W-:Y:S02]  /*4c750*/  IMAD.MOV.U32 R9, RZ, RZ, R12 ;  /* 0x000000ffff097224 */ /* 0x000fe400078e000c */
[----:B------:R-:W-:-:S07]  /*4c760*/  IMAD.MOV.U32 R10, RZ, RZ, R11 ;  /* 0x000000ffff0a7224 */ /* 0x000fce00078e000b */
.L_x_4136:
[----:B------:R-:W-:Y:S05]  /*4c770*/  BSYNC.RECONVERGENT B0 ;  /* 0x0000000000007941 */ /* 0x000fea0003800200 */
.L_x_4134:
        /* <DEDUP_REMOVED lines=9> */
.L_x_4138:
[----:B------:R-:W-:Y:S02]  /*4c810*/  IMAD.MOV.U32 R11, RZ, RZ, R8 ;  /* 0x000000ffff0b7224 */ /* 0x000fe400078e0008 */
[----:B------:R-:W-:Y:S02]  /*4c820*/  IMAD.MOV.U32 R12, RZ, RZ, R7 ;  /* 0x000000ffff0c7224 */ /* 0x000fe400078e0007 */
[----:B------:R-:W-:Y:S02]  /*4c830*/  IMAD.MOV.U32 R8, RZ, RZ, R9 ;  /* 0x000000ffff087224 */ /* 0x000fe400078e0009 */
[----:B------:R-:W-:-:S07]  /*4c840*/  IMAD.MOV.U32 R7, RZ, RZ, R10 ;  /* 0x000000ffff077224 */ /* 0x000fce00078e000a */
.L_x_4139:
[----:B------:R-:W-:Y:S05]  /*4c850*/  BSYNC.RECONVERGENT B0 ;  /* 0x0000000000007941 */ /* 0x000fea0003800200 */
.L_x_4137:
        /* <DEDUP_REMOVED lines=9> */
.L_x_4141:
[----:B------:R-:W-:Y:S02]  /*4c8f0*/  IMAD.MOV.U32 R10, RZ, RZ, R135 ;  /* 0x000000ffff0a7224 */ /* 0x000fe400078e0087 */
[----:B------:R-:W-:Y:S02]  /*4c900*/  IMAD.MOV.U32 R9, RZ, RZ, R134 ;  /* 0x000000ffff097224 */ /* 0x000fe400078e0086 */
[----:B------:R-:W-:Y:S02]  /*4c910*/  IMAD.MOV.U32 R135, RZ, RZ, R8 ;  /* 0x000000ffff877224 */ /* 0x000fe400078e0008 */
[----:B------:R-:W-:-:S07]  /*4c920*/  IMAD.MOV.U32 R134, RZ, RZ, R7 ;  /* 0x000000ffff867224 */ /* 0x000fce00078e0007 */
.L_x_4142:
[----:B------:R-:W-:Y:S05]  /*4c930*/  BSYNC.RECONVERGENT B0 ;  /* 0x0000000000007941 */ /* 0x000fea0003800200 */
.L_x_4140:
        /* <DEDUP_REMOVED lines=9> */
.L_x_4144:
[----:B------:R-:W-:Y:S02]  /*4c9d0*/  IMAD.MOV.U32 R7, RZ, RZ, R36 ;  /* 0x000000ffff077224 */ /* 0x000fe400078e0024 */
[----:B------:R-:W-:Y:S02]  /*4c9e0*/  IMAD.MOV.U32 R8, RZ, RZ, R133 ;  /* 0x000000ffff087224 */ /* 0x000fe400078e0085 */
[----:B------:R-:W-:Y:S02]  /*4c9f0*/  IMAD.MOV.U32 R36, RZ, RZ, R135 ;  /* 0x000000ffff247224 */ /* 0x000fe400078e0087 */
[----:B------:R-:W-:-:S07]  /*4ca00*/  IMAD.MOV.U32 R133, RZ, RZ, R134 ;  /* 0x000000ffff857224 */ /* 0x000fce00078e0086 */
.L_x_4145:
[----:B------:R-:W-:Y:S05]  /*4ca10*/  BSYNC.RECONVERGENT B0 ;  /* 0x0000000000007941 */ /* 0x000fea0003800200 */
.L_x_4143:
        /* <DEDUP_REMOVED lines=9> */
.L_x_4147:
[----:B------:R-:W-:Y:S02]  /*4cab0*/  IMAD.MOV.U32 R134, RZ, RZ, R39 ;  /* 0x000000ffff867224 */ /* 0x000fe400078e0027 */
[----:B------:R-:W-:Y:S02]  /*4cac0*/  IMAD.MOV.U32 R135, RZ, RZ, R132 ;  /* 0x000000ffff877224 */ /* 0x000fe400078e0084 */
[----:B------:R-:W-:Y:S02]  /*4cad0*/  IMAD.MOV.U32 R39, RZ, RZ, R36 ;  /* 0x000000ffff277224 */ /* 0x000fe400078e0024 */
[----:B------:R-:W-:-:S07]  /*4cae0*/  IMAD.MOV.U32 R132, RZ, RZ, R133 ;  /* 0x000000ffff847224 */ /* 0x000fce00078e0085 */
.L_x_4148:
[----:B------:R-:W-:Y:S05]  /*4caf0*/  BSYNC.RECONVERGENT B0 ;  /* 0x0000000000007941 */ /* 0x000fea0003800200 */
.L_x_4146:
        /* <DEDUP_REMOVED lines=9> */
.L_x_4150:
[----:B------:R-:W-:Y:S02]  /*4cb90*/  IMAD.MOV.U32 R133, RZ, RZ, R38 ;  /* 0x000000ffff857224 */ /* 0x000fe400078e0026 */
[----:B------:R-:W-:Y:S02]  /*4cba0*/  IMAD.MOV.U32 R36, RZ, RZ, R131 ;  /* 0x000000ffff247224 */ /* 0x000fe400078e0083 */
[----:B------:R-:W-:Y:S02]  /*4cbb0*/  IMAD.MOV.U32 R38, RZ, RZ, R39 ;  /* 0x000000ffff267224 */ /* 0x000fe400078e0027 */
[----:B------:R-:W-:-:S07]  /*4cbc0*/  IMAD.MOV.U32 R131, RZ, RZ, R132 ;  /* 0x000000ffff837224 */ /* 0x000fce00078e0084 */
.L_x_4151:
[----:B------:R-:W-:Y:S05]  /*4cbd0*/  BSYNC.RECONVERGENT B0 ;  /* 0x0000000000007941 */ /* 0x000fea0003800200 */
.L_x_4149:
        /* <DEDUP_REMOVED lines=9> */
.L_x_4153:
[----:B------:R-:W-:Y:S02]  /*4cc70*/  IMAD.MOV.U32 R132, RZ, RZ, R41 ;  /* 0x000000ffff847224 */ /* 0x000fe400078e0029 */
[----:B------:R-:W-:Y:S02]  /*4cc80*/  IMAD.MOV.U32 R39, RZ, RZ, R130 ;  /* 0x000000ffff277224 */ /* 0x000fe400078e0082 */
[----:B------:R-:W-:Y:S02]  /*4cc90*/  IMAD.MOV.U32 R41, RZ, RZ, R38 ;  /* 0x000000ffff297224 */ /* 0x000fe400078e0026 */
[----:B------:R-:W-:-:S07]  /*4cca0*/  IMAD.MOV.U32 R130, RZ, RZ, R131 ;  /* 0x000000ffff827224 */ /* 0x000fce00078e0083 */
.L_x_4154:
[----:B------:R-:W-:Y:S05]  /*4ccb0*/  BSYNC.RECONVERGENT B0 ;  /* 0x0000000000007941 */ /* 0x000fea0003800200 */
.L_x_4152:
        /* <DEDUP_REMOVED lines=9> */
.L_x_4156:
[----:B------:R-:W-:Y:S02]  /*4cd50*/  IMAD.MOV.U32 R131, RZ, RZ, R40 ;  /* 0x000000ffff837224 */ /* 0x000fe400078e0028 */
[----:B------:R-:W-:Y:S02]  /*4cd60*/  IMAD.MOV.U32 R38, RZ, RZ, R129 ;  /* 0x000000ffff267224 */ /* 0x000fe400078e0081 */
[----:B------:R-:W-:Y:S02]  /*4cd70*/  IMAD.MOV.U32 R40, RZ, RZ, R41 ;  /* 0x000000ffff287224 */ /* 0x000fe400078e0029 */
[----:B------:R-:W-:-:S07]  /*4cd80*/  IMAD.MOV.U32 R129, RZ, RZ, R130 ;  /* 0x000000ffff817224 */ /* 0x000fce00078e0082 */
.L_x_4157:
[----:B------:R-:W-:Y:S05]  /*4cd90*/  BSYNC.RECONVERGENT B0 ;  /* 0x0000000000007941 */ /* 0x000fea0003800200 */
.L_x_4155:
        /* <DEDUP_REMOVED lines=9> */
.L_x_4159:
[----:B------:R-:W-:Y:S02]  /*4ce30*/  IMAD.MOV.U32 R130, RZ, RZ, R43 ;  /* 0x000000ffff827224 */ /* 0x000fe400078e002b */
[----:B------:R-:W-:Y:S02]  /*4ce40*/  IMAD.MOV.U32 R41, RZ, RZ, R128 ;  /* 0x000000ffff297224 */ /* 0x000fe400078e0080 */
[----:B------:R-:W-:Y:S02]  /*4ce50*/  IMAD.MOV.U32 R43, RZ, RZ, R40 ;  /* 0x000000ffff2b7224 */ /* 0x000fe400078e0028 */
[----:B------:R-:W-:-:S07]  /*4ce60*/  IMAD.MOV.U32 R128, RZ, RZ, R129 ;  /* 0x000000ffff807224 */ /* 0x000fce00078e0081 */
.L_x_4160:
[----:B------:R-:W-:Y:S05]  /*4ce70*/  BSYNC.RECONVERGENT B0 ;  /* 0x0000000000007941 */ /* 0x000fea0003800200 */
.L_x_4158:
        /* <DEDUP_REMOVED lines=9> */
.L_x_4162:
[----:B------:R-:W-:Y:S02]  /*4cf10*/  IMAD.MOV.U32 R129, RZ, RZ, R42 ;  /* 0x000000ffff817224 */ /* 0x000fe400078e002a */
[----:B------:R-:W-:Y:S02]  /*4cf20*/  IMAD.MOV.U32 R40, RZ, RZ, R127 ;  /* 0x000000ffff287224 */ /* 0x000fe400078e007f */
[----:B------:R-:W-:Y:S02]  /*4cf30*/  IMAD.MOV.U32 R42, RZ, RZ, R43 ;  /* 0x000000ffff2a7224 */ /* 0x000fe400078e002b */
[----:B------:R-:W-:-:S07]  /*4cf40*/  IMAD.MOV.U32 R127, RZ, RZ, R128 ;  /* 0x000000ffff7f7224 */ /* 0x000fce00078e0080 */
.L_x_4163:
[----:B------:R-:W-:Y:S05]  /*4cf50*/  BSYNC.RECONVERGENT B0 ;  /* 0x0000000000007941 */ /* 0x000fea0003800200 */
.L_x_4161:
        /* <DEDUP_REMOVED lines=9> */
.L_x_4165:
[----:B------:R-:W-:Y:S02]  /*4cff0*/  IMAD.MOV.U32 R128, RZ, RZ, R45 ;  /* 0x000000ffff807224 */ /* 0x000fe400078e002d */
[----:B------:R-:W-:Y:S02]  /*4d000*/  IMAD.MOV.U32 R43, RZ, RZ, R126 ;  /* 0x000000ffff2b7224 */ /* 0x000fe400078e007e */
[----:B------:R-:W-:Y:S02]  /*4d010*/  IMAD.MOV.U32 R45, RZ, RZ, R42 ;  /* 0x000000ffff2d7224 */ /* 0x000fe400078e002a */
[----:B------:R-:W-:-:S07]  /*4d020*/  IMAD.MOV.U32 R126, RZ, RZ, R127 ;  /* 0x000000ffff7e7224 */ /* 0x000fce00078e007f */
.L_x_4166:
[----:B------:R-:W-:Y:S05]  /*4d030*/  BSYNC.RECONVERGENT B0 ;  /* 0x0000000000007941 */ /* 0x000fea0003800200 */
.L_x_4164:
        /* <DEDUP_REMOVED lines=9> */
.L_x_4168:
[----:B------:R-:W-:Y:S02]  /*4d0d0*/  IMAD.MOV.U32 R127, RZ, RZ, R44 ;  /* 0x000000ffff7f7224 */ /* 0x000fe400078e002c */
[----:B------:R-:W-:Y:S02]  /*4d0e0*/  IMAD.MOV.U32 R42, RZ, RZ, R125 ;  /* 0x000000ffff2a7224 */ /* 0x000fe400078e007d */
[----:B------:R-:W-:Y:S02]  /*4d0f0*/  IMAD.MOV.U32 R44, RZ, RZ, R45 ;  /* 0x000000ffff2c7224 */ /* 0x000fe400078e002d */
[----:B------:R-:W-:-:S07]  /*4d100*/  IMAD.MOV.U32 R125, RZ, RZ, R126 ;  /* 0x000000ffff7d7224 */ /* 0x000fce00078e007e */
.L_x_4169:
[----:B------:R-:W-:Y:S05]  /*4d110*/  BSYNC.RECONVERGENT B0 ;  /* 0x0000000000007941 */ /* 0x000fea0003800200 */
.L_x_4167:
        /* <DEDUP_REMOVED lines=9> */
.L_x_4171:
[----:B------:R-:W-:Y:S02]  /*4d1b0*/  IMAD.MOV.U32 R126, RZ, RZ, R37 ;  /* 0x000000ffff7e7224 */ /* 0x000fe400078e0025 */
[----:B------:R-:W-:Y:S02]  /*4d1c0*/  IMAD.MOV.U32 R45, RZ, RZ, R98 ;  /* 0x000000ffff2d7224 */ /* 0x000fe400078e0062 */
[----:B------:R-:W-:Y:S02]  /*4d1d0*/  IMAD.MOV.U32 R37, RZ, RZ, R44 ;  /* 0x000000ffff257224 */ /* 0x000fe400078e002c */
[----:B------:R-:W-:-:S07]  /*4d1e0*/  IMAD.MOV.U32 R98, RZ, RZ, R125 ;  /* 0x000000ffff627224 */ /* 0x000fce00078e007d */
.L_x_4172:
[----:B------:R-:W-:Y:S05]  /*4d1f0*/  BSYNC.RECONVERGENT B0 ;  /* 0x0000000000007941 */ /* 0x000fea0003800200 */
.L_x_4170:
        /* <DEDUP_REMOVED lines=18> */
.L_x_4174:
[----:B------:R-:W-:Y:S01]  /*4d320*/  IMAD.MOV.U32 R44, RZ, RZ, R123 ;  /* 0x000000ffff2c7224 */ /* 0x000fe200078e007b */
[----:B------:R-:W-:Y:S01]  /*4d330*/  MOV R123, R124 ;  /* 0x0000007c007b7202 */ /* 0x000fe20000000f00 */
[----:B------:R-:W-:Y:S02]  /*4d340*/  IMAD.MOV.U32 R125, RZ, RZ, R46 ;  /* 0x000000ffff7d7224 */ /* 0x000fe400078e002e */
[----:B------:R-:W-:-:S07]  /*4d350*/  IMAD.MOV.U32 R46, RZ, RZ, R47 ;  /* 0x000000ffff2e7224 */ /* 0x000fce00078e002f */
.L_x_4175:
[----:B------:R-:W-:Y:S05]  /*4d360*/  BSYNC.RECONVERGENT B0 ;  /* 0x0000000000007941 */ /* 0x000fea0003800200 */
.L_x_4173:
        /* <DEDUP_REMOVED lines=9> */
.L_x_4177:
[----:B------:R-:W-:Y:S01]  /*4d400*/  IMAD.MOV.U32 R47, RZ, RZ, R122 ;  /* 0x000000ffff2f7224 */ /* 0x000fe200078e007a */
[----:B------:R-:W-:Y:S01]  /*4d410*/  MOV R122, R123 ;  /* 0x0000007b007a7202 */ /* 0x000fe20000000f00 */
[----:B------:R-:W-:Y:S02]  /*4d420*/  IMAD.MOV.U32 R124, RZ, RZ, R49 ;  /* 0x000000ffff7c7224 */ /* 0x000fe400078e0031 */
[----:B------:R-:W-:-:S07]  /*4d430*/  IMAD.MOV.U32 R49, RZ, RZ, R46 ;  /* 0x000000ffff317224 */ /* 0x000fce00078e002e */
.L_x_4178:
[----:B------:R-:W-:Y:S05]  /*4d440*/  BSYNC.RECONVERGENT B0 ;  /* 0x0000000000007941 */ /* 0x000fea0003800200 */
.L_x_4176:
        /* <DEDUP_REMOVED lines=9> */
.L_x_4180:
[----:B------:R-:W-:Y:S01]  /*4d4e0*/  IMAD.MOV.U32 R46, RZ, RZ, R121 ;  /* 0x000000ffff2e7224 */ /* 0x000fe200078e0079 */
[----:B------:R-:W-:Y:S01]  /*4d4f0*/  MOV R121, R122 ;  /* 0x0000007a00797202 */ /* 0x000fe20000000f00 */
[----:B------:R-:W-:Y:S02]  /*4d500*/  IMAD.MOV.U32 R123, RZ, RZ, R48 ;  /* 0x000000ffff7b7224 */ /* 0x000fe400078e0030 */
[----:B------:R-:W-:-:S07]  /*4d510*/  IMAD.MOV.U32 R48, RZ, RZ, R49 ;  /* 0x000000ffff307224 */ /* 0x000fce00078e0031 */
.L_x_4181:
[----:B------:R-:W-:Y:S05]  /*4d520*/  BSYNC.RECONVERGENT B0 ;  /* 0x0000000000007941 */ /* 0x000fea0003800200 */
.L_x_4179:
        /* <DEDUP_REMOVED lines=9> */
.L_x_4183:
[----:B------:R-:W-:Y:S01]  /*4d5c0*/  IMAD.MOV.U32 R49, RZ, RZ, R120 ;  /* 0x000000ffff317224 */ /* 0x000fe200078e0078 */
[----:B------:R-:W-:Y:S01]  /*4d5d0*/  MOV R120, R121 ;  /* 0x0000007900787202 */ /* 0x000fe20000000f00 */
[----:B------:R-:W-:Y:S02]  /*4d5e0*/  IMAD.MOV.U32 R122, RZ, RZ, R51 ;  /* 0x000000ffff7a7224 */ /* 0x000fe400078e0033 */
[----:B------:R-:W-:-:S07]  /*4d5f0*/  IMAD.MOV.U32 R51, RZ, RZ, R48 ;  /* 0x000000ffff337224 */ /* 0x000fce00078e0030 */
.L_x_4184:
[----:B------:R-:W-:Y:S05]  /*4d600*/  BSYNC.RECONVERGENT B0 ;  /* 0x0000000000007941 */ /* 0x000fea0003800200 */
.L_x_4182:
        /* <DEDUP_REMOVED lines=9> */
.L_x_4186:
[----:B------:R-:W-:Y:S01]  /*4d6a0*/  IMAD.MOV.U32 R48, RZ, RZ, R119 ;  /* 0x000000ffff307224 */ /* 0x000fe200078e0077 */
[----:B------:R-:W-:Y:S01]  /*4d6b0*/  MOV R119, R120 ;  /* 0x0000007800777202 */ /* 0x000fe20000000f00 */
[----:B------:R-:W-:Y:S02]  /*4d6c0*/  IMAD.MOV.U32 R121, RZ, RZ, R50 ;  /* 0x000000ffff797224 */ /* 0x000fe400078e0032 */
[----:B------:R-:W-:-:S07]  /*4d6d0*/  IMAD.MOV.U32 R50, RZ, RZ, R51 ;  /* 0x000000ffff327224 */ /* 0x000fce00078e0033 */
.L_x_4187:
[----:B------:R-:W-:Y:S05]  /*4d6e0*/  BSYNC.RECONVERGENT B0 ;  /* 0x0000000000007941 */ /* 0x000fea0003800200 */
.L_x_4185:
        /* <DEDUP_REMOVED lines=9> */
.L_x_4189:
[----:B------:R-:W-:Y:S01]  /*4d780*/  IMAD.MOV.U32 R51, RZ, RZ, R118 ;  /* 0x000000ffff337224 */ /* 0x000fe200078e0076 */
[----:B------:R-:W-:Y:S01]  /*4d790*/  MOV R118, R119 ;  /* 0x0000007700767202 */ /* 0x000fe20000000f00 */
[----:B------:R-:W-:Y:S02]  /*4d7a0*/  IMAD.MOV.U32 R120, RZ, RZ, R53 ;  /* 0x000000ffff787224 */ /* 0x000fe400078e0035 */
[----:B------:R-:W-:-:S07]  /*4d7b0*/  IMAD.MOV.U32 R53, RZ, RZ, R50 ;  /* 0x000000ffff357224 */ /* 0x000fce00078e0032 */
.L_x_4190:
[----:B------:R-:W-:Y:S05]  /*4d7c0*/  BSYNC.RECONVERGENT B0 ;  /* 0x0000000000007941 */ /* 0x000fea0003800200 */
.L_x_4188:
        /* <DEDUP_REMOVED lines=9> */
.L_x_4192:
[----:B------:R-:W-:Y:S01]  /*4d860*/  IMAD.MOV.U32 R50, RZ, RZ, R117 ;  /* 0x000000ffff327224 */ /* 0x000fe200078e0075 */
[----:B------:R-:W-:Y:S01]  /*4d870*/  MOV R117, R118 ;  /* 0x0000007600757202 */ /* 0x000fe20000000f00 */
[----:B------:R-:W-:Y:S02]  /*4d880*/  IMAD.MOV.U32 R119, RZ, RZ, R52 ;  /* 0x000000ffff777224 */ /* 0x000fe400078e0034 */
[----:B------:R-:W-:-:S07]  /*4d890*/  IMAD.MOV.U32 R52, RZ, RZ, R53 ;  /* 0x000000ffff347224 */ /* 0x000fce00078e0035 */
.L_x_4193:
[----:B------:R-:W-:Y:S05]  /*4d8a0*/  BSYNC.RECONVERGENT B0 ;  /* 0x0000000000007941 */ /* 0x000fea0003800200 */
.L_x_4191:
        /* <DEDUP_REMOVED lines=9> */
.L_x_4195:
[----:B------:R-:W-:Y:S01]  /*4d940*/  IMAD.MOV.U32 R53, RZ, RZ, R116 ;  /* 0x000000ffff357224 */ /* 0x000fe200078e0074 */
[----:B------:R-:W-:Y:S01]  /*4d950*/  MOV R116, R117 ;  /* 0x0000007500747202 */ /* 0x000fe20000000f00 */
[----:B------:R-:W-:Y:S02]  /*4d960*/  IMAD.MOV.U32 R118, RZ, RZ, R55 ;  /* 0x000000ffff767224 */ /* 0x000fe400078e0037 */
[----:B------:R-:W-:-:S07]  /*4d970*/  IMAD.MOV.U32 R55, RZ, RZ, R52 ;  /* 0x000000ffff377224 */ /* 0x000fce00078e0034 */
.L_x_4196:
[----:B------:R-:W-:Y:S05]  /*4d980*/  BSYNC.RECONVERGENT B0 ;  /* 0x0000000000007941 */ /* 0x000fea0003800200 */
.L_x_4194:
        /* <DEDUP_REMOVED lines=9> */
.L_x_4198:
[----:B------:R-:W-:Y:S01]  /*4da20*/  IMAD.MOV.U32 R52, RZ, RZ, R115 ;  /* 0x000000ffff347224 */ /* 0x000fe200078e0073 */
[----:B------:R-:W-:Y:S01]  /*4da30*/  MOV R115, R116 ;  /* 0x0000007400737202 */ /* 0x000fe20000000f00 */
[----:B------:R-:W-:Y:S02]  /*4da40*/  IMAD.MOV.U32 R117, RZ, RZ, R54 ;  /* 0x000000ffff757224 */ /* 0x000fe400078e0036 */
[----:B------:R-:W-:-:S07]  /*4da50*/  IMAD.MOV.U32 R54, RZ, RZ, R55 ;  /* 0x000000ffff367224 */ /* 0x000fce00078e0037 */
.L_x_4199:
[----:B------:R-:W-:Y:S05]  /*4da60*/  BSYNC.RECONVERGENT B0 ;  /* 0x0000000000007941 */ /* 0x000fea0003800200 */
.L_x_4197:
        /* <DEDUP_REMOVED lines=9> */
.L_x_4201:
[----:B------:R-:W-:Y:S01]  /*4db00*/  IMAD.MOV.U32 R55, RZ, RZ, R114 ;  /* 0x000000ffff377224 */ /* 0x000fe200078e0072 */
[----:B------:R-:W-:Y:S01]  /*4db10*/  MOV R114, R115 ;  /* 0x0000007300727202 */ /* 0x000fe20000000f00 */
[----:B------:R-:W-:Y:S02]  /*4db20*/  IMAD.MOV.U32 R116, RZ, RZ, R57 ;  /* 0x000000ffff747224 */ /* 0x000fe400078e0039 */
[----:B------:R-:W-:-:S07]  /*4db30*/  IMAD.MOV.U32 R57, RZ, RZ, R54 ;  /* 0x000000ffff397224 */ /* 0x000fce00078e0036 */
.L_x_4202:
[----:B------:R-:W-:Y:S05]  /*4db40*/  BSYNC.RECONVERGENT B0 ;  /* 0x0000000000007941 */ /* 0x000fea0003800200 */
.L_x_4200:
        /* <DEDUP_REMOVED lines=9> */
.L_x_4204:
[----:B------:R-:W-:Y:S01]  /*4dbe0*/  IMAD.MOV.U32 R54, RZ, RZ, R113 ;  /* 0x000000ffff367224 */ /* 0x000fe200078e0071 */
[----:B------:R-:W-:Y:S01]  /*4dbf0*/  MOV R113, R114 ;  /* 0x0000007200717202 */ /* 0x000fe20000000f00 */
[----:B------:R-:W-:Y:S02]  /*4dc00*/  IMAD.MOV.U32 R115, RZ, RZ, R56 ;  /* 0x000000ffff737224 */ /* 0x000fe400078e0038 */
[----:B------:R-:W-:-:S07]  /*4dc10*/  IMAD.MOV.U32 R56, RZ, RZ, R57 ;  /* 0x000000ffff387224 */ /* 0x000fce00078e0039 */
.L_x_4205:
[----:B------:R-:W-:Y:S05]  /*4dc20*/  BSYNC.RECONVERGENT B0 ;  /* 0x0000000000007941 */ /* 0x000fea0003800200 */
.L_x_4203:
        /* <DEDUP_REMOVED lines=9> */
.L_x_4207:
[----:B------:R-:W-:Y:S01]  /*4dcc0*/  IMAD.MOV.U32 R57, RZ, RZ, R112 ;  /* 0x000000ffff397224 */ /* 0x000fe200078e0070 */
[----:B------:R-:W-:Y:S01]  /*4dcd0*/  MOV R112, R113 ;  /* 0x0000007100707202 */ /* 0x000fe20000000f00 */
[----:B------:R-:W-:Y:S02]  /*4dce0*/  IMAD.MOV.U32 R114, RZ, RZ, R59 ;  /* 0x000000ffff727224 */ /* 0x000fe400078e003b */
[----:B------:R-:W-:-:S07]  /*4dcf0*/  IMAD.MOV.U32 R59, RZ, RZ, R56 ;  /* 0x000000ffff3b7224 */ /* 0x000fce00078e0038 */
.L_x_4208:
[----:B------:R-:W-:Y:S05]  /*4dd00*/  BSYNC.RECONVERGENT B0 ;  /* 0x0000000000007941 */ /* 0x000fea0003800200 */
.L_x_4206:
        /* <DEDUP_REMOVED lines=9> */
.L_x_4210:
[----:B------:R-:W-:Y:S01]  /*4dda0*/  IMAD.MOV.U32 R56, RZ, RZ, R111 ;  /* 0x000000ffff387224 */ /* 0x000fe200078e006f */
[----:B------:R-:W-:Y:S01]  /*4ddb0*/  MOV R111, R112 ;  /* 0x00000070006f7202 */ /* 0x000fe20000000f00 */
[----:B------:R-:W-:Y:S02]  /*4ddc0*/  IMAD.MOV.U32 R113, RZ, RZ, R58 ;  /* 0x000000ffff717224 */ /* 0x000fe400078e003a */
[----:B------:R-:W-:-:S07]  /*4ddd0*/  IMAD.MOV.U32 R58, RZ, RZ, R59 ;  /* 0x000000ffff3a7224 */ /* 0x000fce00078e003b */
.L_x_4211:
[----:B------:R-:W-:Y:S05]  /*4dde0*/  BSYNC.RECONVERGENT B0 ;  /* 0x0000000000007941 */ /* 0x000fea0003800200 */
.L_x_4209:
        /* <DEDUP_REMOVED lines=9> */
.L_x_4213:
[----:B------:R-:W-:Y:S01]  /*4de80*/  IMAD.MOV.U32 R59, RZ, RZ, R110 ;  /* 0x000000ffff3b7224 */ /* 0x000fe200078e006e */
[----:B------:R-:W-:Y:S01]  /*4de90*/  MOV R110, R111 ;  /* 0x0000006f006e7202 */ /* 0x000fe20000000f00 */
[----:B------:R-:W-:Y:S02]  /*4dea0*/  IMAD.MOV.U32 R112, RZ, RZ, R61 ;  /* 0x000000ffff707224 */ /* 0x000fe400078e003d */
[----:B------:R-:W-:-:S07]  /*4deb0*/  IMAD.MOV.U32 R61, RZ, RZ, R58 ;  /* 0x000000ffff3d7224 */ /* 0x000fce00078e003a */
.L_x_4214:
[----:B------:R-:W-:Y:S05]  /*4dec0*/  BSYNC.RECONVERGENT B0 ;  /* 0x0000000000007941 */ /* 0x000fea0003800200 */
.L_x_4212:
        /* <DEDUP_REMOVED lines=9> */
.L_x_4216:
[----:B------:R-:W-:Y:S01]  /*4df60*/  IMAD.MOV.U32 R58, RZ, RZ, R109 ;  /* 0x000000ffff3a7224 */ /* 0x000fe200078e006d */
[----:B------:R-:W-:Y:S01]  /*4df70*/  MOV R109, R110 ;  /* 0x0000006e006d7202 */ /* 0x000fe20000000f00 */
[----:B------:R-:W-:Y:S02]  /*4df80*/  IMAD.MOV.U32 R111, RZ, RZ, R60 ;  /* 0x000000ffff6f7224 */ /* 0x000fe400078e003c */
[----:B------:R-:W-:-:S07]  /*4df90*/  IMAD.MOV.U32 R60, RZ, RZ, R61 ;  /* 0x000000ffff3c7224 */ /* 0x000fce00078e003d */
.L_x_4217:
[----:B------:R-:W-:Y:S05]  /*4dfa0*/  BSYNC.RECONVERGENT B0 ;  /* 0x0000000000007941 */ /* 0x000fea0003800200 */
.L_x_4215:
        /* <DEDUP_REMOVED lines=9> */
.L_x_4219:
[----:B------:R-:W-:Y:S01]  /*4e040*/  IMAD.MOV.U32 R61, RZ, RZ, R108 ;  /* 0x000000ffff3d7224 */ /* 0x000fe200078e006c */
[----:B------:R-:W-:Y:S01]  /*4e050*/  MOV R108, R109 ;  /* 0x0000006d006c7202 */ /* 0x000fe20000000f00 */
[----:B------:R-:W-:Y:S02]  /*4e060*/  IMAD.MOV.U32 R110, RZ, RZ, R63 ;  /* 0x000000ffff6e7224 */ /* 0x000fe400078e003f */
[----:B------:R-:W-:-:S07]  /*4e070*/  IMAD.MOV.U32 R63, RZ, RZ, R60 ;  /* 0x000000ffff3f7224 */ /* 0x000fce00078e003c */
.L_x_4220:
[----:B------:R-:W-:Y:S05]  /*4e080*/  BSYNC.RECONVERGENT B0 ;  /* 0x0000000000007941 */ /* 0x000fea0003800200 */
.L_x_4218:
        /* <DEDUP_REMOVED lines=9> */
.L_x_4222:
[----:B------:R-:W-:Y:S01]  /*4e120*/  IMAD.MOV.U32 R60, RZ, RZ, R107 ;  /* 0x000000ffff3c7224 */ /* 0x000fe200078e006b */
[----:B------:R-:W-:Y:S01]  /*4e130*/  MOV R107, R108 ;  /* 0x0000006c006b7202 */ /* 0x000fe20000000f00 */
[----:B------:R-:W-:Y:S02]  /*4e140*/  IMAD.MOV.U32 R109, RZ, RZ, R62 ;  /* 0x000000ffff6d7224 */ /* 0x000fe400078e003e */
[----:B------:R-:W-:-:S07]  /*4e150*/  IMAD.MOV.U32 R62, RZ, RZ, R63 ;  /* 0x000000ffff3e7224 */ /* 0x000fce00078e003f */
.L_x_4223:
[----:B------:R-:W-:Y:S05]  /*4e160*/  BSYNC.RECONVERGENT B0 ;  /* 0x0000000000007941 */ /* 0x000fea0003800200 */
.L_x_4221:
        /* <DEDUP_REMOVED lines=9> */
.L_x_4225:
[----:B------:R-:W-:Y:S01]  /*4e200*/  IMAD.MOV.U32 R63, RZ, RZ, R106 ;  /* 0x000000ffff3f7224 */ /* 0x000fe200078e006a */
[----:B------:R-:W-:Y:S01]  /*4e210*/  MOV R106, R107 ;  /* 0x0000006b006a7202 */ /* 0x000fe20000000f00 */
[----:B------:R-:W-:Y:S02]  /*4e220*/  IMAD.MOV.U32 R108, RZ, RZ, R65 ;  /* 0x000000ffff6c7224 */ /* 0x000fe400078e0041 */
[----:B------:R-:W-:-:S07]  /*4e230*/  IMAD.MOV.U32 R65, RZ, RZ, R62 ;  /* 0x000000ffff417224 */ /* 0x000fce00078e003e */
.L_x_4226:
[----:B------:R-:W-:Y:S05]  /*4e240*/  BSYNC.RECONVERGENT B0 ;  /* 0x0000000000007941 */ /* 0x000fea0003800200 */
.L_x_4224:
        /* <DEDUP_REMOVED lines=9> */
.L_x_4228:
[----:B------:R-:W-:Y:S01]  /*4e2e0*/  IMAD.MOV.U32 R62, RZ, RZ, R105 ;  /* 0x000000ffff3e7224 */ /* 0x000fe200078e0069 */
[----:B------:R-:W-:Y:S01]  /*4e2f0*/  MOV R105, R106 ;  /* 0x0000006a00697202 */ /* 0x000fe20000000f00 */
[----:B------:R-:W-:Y:S02]  /*4e300*/  IMAD.MOV.U32 R107, RZ, RZ, R64 ;  /* 0x000000ffff6b7224 */ /* 0x000fe400078e0040 */
[----:B------:R-:W-:-:S07]  /*4e310*/  IMAD.MOV.U32 R64, RZ, RZ, R65 ;  /* 0x000000ffff407224 */ /* 0x000fce00078e0041 */
.L_x_4229:
[----:B------:R-:W-:Y:S05]  /*4e320*/  BSYNC.RECONVERGENT B0 ;  /* 0x0000000000007941 */ /* 0x000fea0003800200 */
.L_x_4227:
        /* <DEDUP_REMOVED lines=9> */
.L_x_4231:
[----:B------:R-:W-:Y:S01]  /*4e3c0*/  IMAD.MOV.U32 R65, RZ, RZ, R104 ;  /* 0x000000ffff417224 */ /* 0x000fe200078e0068 */
[----:B------:R-:W-:Y:S01]  /*4e3d0*/  MOV R104, R105 ;  /* 0x0000006900687202 */ /* 0x000fe20000000f00 */
[----:B------:R-:W-:Y:S02]  /*4e3e0*/  IMAD.MOV.U32 R106, RZ, RZ, R67 ;  /* 0x000000ffff6a7224 */ /* 0x000fe400078e0043 */
[----:B------:R-:W-:-:S07]  /*4e3f0*/  IMAD.MOV.U32 R67, RZ, RZ, R64 ;  /* 0x000000ffff437224 */ /* 0x000fce00078e0040 */
.L_x_4232:
[----:B------:R-:W-:Y:S05]  /*4e400*/  BSYNC.RECONVERGENT B0 ;  /* 0x0000000000007941 */ /* 0x000fea0003800200 */
.L_x_4230:
        /* <DEDUP_REMOVED lines=9> */
.L_x_4234:
[----:B------:R-:W-:Y:S01]  /*4e4a0*/  IMAD.MOV.U32 R64, RZ, RZ, R103 ;  /* 0x000000ffff407224 */ /* 0x000fe200078e0067 */
[----:B------:R-:W-:Y:S01]  /*4e4b0*/  MOV R103, R104 ;  /* 0x0000006800677202 */ /* 0x000fe20000000f00 */
[----:B------:R-:W-:Y:S02]  /*4e4c0*/  IMAD.MOV.U32 R105, RZ, RZ, R66 ;  /* 0x000000ffff697224 */ /* 0x000fe400078e0042 */
[----:B------:R-:W-:-:S07]  /*4e4d0*/  IMAD.MOV.U32 R66, RZ, RZ, R67 ;  /* 0x000000ffff427224 */ /* 0x000fce00078e0043 */
.L_x_4235:
[----:B------:R-:W-:Y:S05]  /*4e4e0*/  BSYNC.RECONVERGENT B0 ;  /* 0x0000000000007941 */ /* 0x000fea0003800200 */
.L_x_4233:
        /* <DEDUP_REMOVED lines=9> */
.L_x_4237:
[----:B------:R-:W-:Y:S01]  /*4e580*/  IMAD.MOV.U32 R67, RZ, RZ, R102 ;  /* 0x000000ffff437224 */ /* 0x000fe200078e0066 */
[----:B------:R-:W-:Y:S01]  /*4e590*/  MOV R102, R103 ;  /* 0x0000006700667202 */ /* 0x000fe20000000f00 */
[----:B------:R-:W-:Y:S02]  /*4e5a0*/  IMAD.MOV.U32 R104, RZ, RZ, R69 ;  /* 0x000000ffff687224 */ /* 0x000fe400078e0045 */
[----:B------:R-:W-:-:S07]  /*4e5b0*/  IMAD.MOV.U32 R69, RZ, RZ, R66 ;  /* 0x000000ffff457224 */ /* 0x000fce00078e0042 */
.L_x_4238:
[----:B------:R-:W-:Y:S05]  /*4e5c0*/  BSYNC.RECONVERGENT B0 ;  /* 0x0000000000007941 */ /* 0x000fea0003800200 */
.L_x_4236:
        /* <DEDUP_REMOVED lines=9> */
.L_x_4240:
[----:B------:R-:W-:Y:S01]  /*4e660*/  IMAD.MOV.U32 R66, RZ, RZ, R101 ;  /* 0x000000ffff427224 */ /* 0x000fe200078e0065 */
[----:B------:R-:W-:Y:S01]  /*4e670*/  MOV R101, R102 ;  /* 0x0000006600657202 */ /* 0x000fe20000000f00 */
[----:B------:R-:W-:Y:S02]  /*4e680*/  IMAD.MOV.U32 R103, RZ, RZ, R68 ;  /* 0x000000ffff677224 */ /* 0x000fe400078e0044 */
[----:B------:R-:W-:-:S07]  /*4e690*/  IMAD.MOV.U32 R68, RZ, RZ, R69 ;  /* 0x000000ffff447224 */ /* 0x000fce00078e0045 */
.L_x_4241:
[----:B------:R-:W-:Y:S05]  /*4e6a0*/  BSYNC.RECONVERGENT B0 ;  /* 0x0000000000007941 */ /* 0x000fea0003800200 */
.L_x_4239:
        /* <DEDUP_REMOVED lines=9> */
.L_x_4243:
[----:B------:R-:W-:Y:S01]  /*4e740*/  IMAD.MOV.U32 R69, RZ, RZ, R100 ;  /* 0x000000ffff457224 */ /* 0x000fe200078e0064 */
[----:B------:R-:W-:Y:S01]  /*4e750*/  MOV R100, R101 ;  /* 0x0000006500647202 */ /* 0x000fe20000000f00 */
[----:B------:R-:W-:Y:S02]  /*4e760*/  IMAD.MOV.U32 R102, RZ, RZ, R71 ;  /* 0x000000ffff667224 */ /* 0x000fe400078e0047 */
[----:B------:R-:W-:-:S07]  /*4e770*/  IMAD.MOV.U32 R71, RZ, RZ, R68 ;  /* 0x000000ffff477224 */ /* 0x000fce00078e0044 */
.L_x_4244:
[----:B------:R-:W-:Y:S05]  /*4e780*/  BSYNC.RECONVERGENT B0 ;  /* 0x0000000000007941 */ /* 0x000fea0003800200 */
.L_x_4242:
        /* <DEDUP_REMOVED lines=9> */
.L_x_4246:
[----:B------:R-:W-:Y:S01]  /*4e820*/  IMAD.MOV.U32 R68, RZ, RZ, R99 ;  /* 0x000000ffff447224 */ /* 0x000fe200078e0063 */
[----:B------:R-:W-:Y:S01]  /*4e830*/  MOV R99, R100 ;  /* 0x0000006400637202 */ /* 0x000fe20000000f00 */
[----:B------:R-:W-:Y:S02]  /*4e840*/  IMAD.MOV.U32 R101, RZ, RZ, R70 ;  /* 0x000000ffff657224 */ /* 0x000fe400078e0046 */
[----:B------:R-:W-:-:S07]  /*4e850*/  IMAD.MOV.U32 R70, RZ, RZ, R71 ;  /* 0x000000ffff467224 */ /* 0x000fce00078e0047 */
.L_x_4247:
[----:B------:R-:W-:Y:S05]  /*4e860*/  BSYNC.RECONVERGENT B0 ;  /* 0x0000000000007941 */ /* 0x000fea0003800200 */
.L_x_4245:
        /* <DEDUP_REMOVED lines=9> */
.L_x_4249:
[----:B------:R-:W-:Y:S01]  /*4e900*/  IMAD.MOV.U32 R71, RZ, RZ, R96 ;  /* 0x000000ffff477224 */ /* 0x000fe200078e0060 */
[----:B------:R-:W-:Y:S01]  /*4e910*/  MOV R96, R99 ;  /* 0x0000006300607202 */ /* 0x000fe20000000f00 */
[----:B------:R-:W-:Y:S02]  /*4e920*/  IMAD.MOV.U32 R100, RZ, RZ, R73 ;  /* 0x000000ffff647224 */ /* 0x000fe400078e0049 */
[----:B------:R-:W-:-:S07]  /*4e930*/  IMAD.MOV.U32 R73, RZ, RZ, R70 ;  /* 0x000000ffff497224 */ /* 0x000fce00078e0046 */
.L_x_4250:
[----:B------:R-:W-:Y:S05]  /*4e940*/  BSYNC.RECONVERGENT B0 ;  /* 0x0000000000007941 */ /* 0x000fea0003800200 */
.L_x_4248:
        /* <DEDUP_REMOVED lines=9> */
.L_x_4252:
[----:B------:R-:W-:Y:S01]  /*4e9e0*/  IMAD.MOV.U32 R70, RZ, RZ, R97 ;  /* 0x000000ffff467224 */ /* 0x000fe200078e0061 */
[----:B------:R-:W-:Y:S01]  /*4e9f0*/  MOV R97, R96 ;  /* 0x0000006000617202 */ /* 0x000fe20000000f00 */
[----:B------:R-:W-:Y:S02]  /*4ea00*/  IMAD.MOV.U32 R99, RZ, RZ, R72 ;  /* 0x000000ffff637224 */ /* 0x000fe400078e0048 */
[----:B------:R-:W-:-:S07]  /*4ea10*/  IMAD.MOV.U32 R72, RZ, RZ, R73 ;  /* 0x000000ffff487224 */ /* 0x000fce00078e0049 */
.L_x_4253:
[----:B------:R-:W-:Y:S05]  /*4ea20*/  BSYNC.RECONVERGENT B0 ;  /* 0x0000000000007941 */ /* 0x000fea0003800200 */
.L_x_4251:
        /* <DEDUP_REMOVED lines=9> */
.L_x_4255:
[----:B------:R-:W-:Y:S01]  /*4eac0*/  IMAD.MOV.U32 R73, RZ, RZ, R94 ;  /* 0x000000ffff497224 */ /* 0x000fe200078e005e */
[----:B------:R-:W-:Y:S01]  /*4ead0*/  MOV R94, R97 ;  /* 0x00000061005e7202 */ /* 0x000fe20000000f00 */
[----:B------:R-:W-:Y:S02]  /*4eae0*/  IMAD.MOV.U32 R96, RZ, RZ, R75 ;  /* 0x000000ffff607224 */ /* 0x000fe400078e004b */
[----:B------:R-:W-:-:S07]  /*4eaf0*/  IMAD.MOV.U32 R75, RZ, RZ, R72 ;  /* 0x000000ffff4b7224 */ /* 0x000fce00078e0048 */
.L_x_4256:
[----:B------:R-:W-:Y:S05]  /*4eb00*/  BSYNC.RECONVERGENT B0 ;  /* 0x0000000000007941 */ /* 0x000fea0003800200 */
.L_x_4254:
        /* <DEDUP_REMOVED lines=9> */
.L_x_4258:
[----:B------:R-:W-:Y:S01]  /*4eba0*/  IMAD.MOV.U32 R72, RZ, RZ, R95 ;  /* 0x000000ffff487224 */ /* 0x000fe200078e005f */
[----:B------:R-:W-:Y:S01]  /*4ebb0*/  MOV R95, R94 ;  /* 0x0000005e005f7202 */ /* 0x000fe20000000f00 */
[----:B------:R-:W-:Y:S02]  /*4ebc0*/  IMAD.MOV.U32 R97, RZ, RZ, R74 ;  /* 0x000000ffff617224 */ /* 0x000fe400078e004a */
[----:B------:R-:W-:-:S07]  /*4ebd0*/  IMAD.MOV.U32 R74, RZ, RZ, R75 ;  /* 0x000000ffff4a7224 */ /* 0x000fce00078e004b */
.L_x_4259:
[----:B------:R-:W-:Y:S05]  /*4ebe0*/  BSYNC.RECONVERGENT B0 ;  /* 0x0000000000007941 */ /* 0x000fea0003800200 */
.L_x_4257:
        /* <DEDUP_REMOVED lines=9> */
.L_x_4261:
[----:B------:R-:W-:Y:S01]  /*4ec80*/  IMAD.MOV.U32 R75, RZ, RZ, R92 ;  /* 0x000000ffff4b7224 */ /* 0x000fe200078e005c */
[----:B------:R-:W-:Y:S01]  /*4ec90*/  MOV R92, R95 ;  /* 0x0000005f005c7202 */ /* 0x000fe20000000f00 */
[----:B------:R-:W-:Y:S02]  /*4eca0*/  IMAD.MOV.U32 R94, RZ, RZ, R77 ;  /* 0x000000ffff5e7224 */ /* 0x000fe400078e004d */
[----:B------:R-:W-:-:S07]  /*4ecb0*/  IMAD.MOV.U32 R77, RZ, RZ, R74 ;  /* 0x000000ffff4d7224 */ /* 0x000fce00078e004a */
.L_x_4262:
[----:B------:R-:W-:Y:S05]  /*4ecc0*/  BSYNC.RECONVERGENT B0 ;  /* 0x0000000000007941 */ /* 0x000fea0003800200 */
.L_x_4260:
        /* <DEDUP_REMOVED lines=9> */
.L_x_4264:
[----:B------:R-:W-:Y:S01]  /*4ed60*/  IMAD.MOV.U32 R74, RZ, RZ, R93 ;  /* 0x000000ffff4a7224 */ /* 0x000fe200078e005d */
[----:B------:R-:W-:Y:S01]  /*4ed70*/  MOV R93, R92 ;  /* 0x0000005c005d7202 */ /* 0x000fe20000000f00 */
[----:B------:R-:W-:Y:S02]  /*4ed80*/  IMAD.MOV.U32 R95, RZ, RZ, R76 ;  /* 0x000000ffff5f7224 */ /* 0x000fe400078e004c */
[----:B------:R-:W-:-:S07]  /*4ed90*/  IMAD.MOV.U32 R76, RZ, RZ, R77 ;  /* 0x000000ffff4c7224 */ /* 0x000fce00078e004d */
.L_x_4265:
[----:B------:R-:W-:Y:S05]  /*4eda0*/  BSYNC.RECONVERGENT B0 ;  /* 0x0000000000007941 */ /* 0x000fea0003800200 */
.L_x_4263:
        /* <DEDUP_REMOVED lines=9> */
.L_x_4267:
[----:B------:R-:W-:Y:S01]  /*4ee40*/  IMAD.MOV.U32 R77, RZ, RZ, R90 ;  /* 0x000000ffff4d7224 */ /* 0x000fe200078e005a */
[----:B------:R-:W-:Y:S01]  /*4ee50*/  MOV R90, R93 ;  /* 0x0000005d005a7202 */ /* 0x000fe20000000f00 */
[----:B------:R-:W-:Y:S02]  /*4ee60*/  IMAD.MOV.U32 R92, RZ, RZ, R79 ;  /* 0x000000ffff5c7224 */ /* 0x000fe400078e004f */
[----:B------:R-:W-:-:S07]  /*4ee70*/  IMAD.MOV.U32 R79, RZ, RZ, R76 ;  /* 0x000000ffff4f7224 */ /* 0x000fce00078e004c */
.L_x_4268:
[----:B------:R-:W-:Y:S05]  /*4ee80*/  BSYNC.RECONVERGENT B0 ;  /* 0x0000000000007941 */ /* 0x000fea0003800200 */
.L_x_4266:
        /* <DEDUP_REMOVED lines=9> */
.L_x_4270:
[----:B------:R-:W-:Y:S01]  /*4ef20*/  IMAD.MOV.U32 R76, RZ, RZ, R91 ;  /* 0x000000ffff4c7224 */ /* 0x000fe200078e005b */
[----:B------:R-:W-:Y:S01]  /*4ef30*/  MOV R91, R90 ;  /* 0x0000005a005b7202 */ /* 0x000fe20000000f00 */
[----:B------:R-:W-:Y:S02]  /*4ef40*/  IMAD.MOV.U32 R93, RZ, RZ, R78 ;  /* 0x000000ffff5d7224 */ /* 0x000fe400078e004e */
[----:B------:R-:W-:-:S07]  /*4ef50*/  IMAD.MOV.U32 R78, RZ, RZ, R79 ;  /* 0x000000ffff4e7224 */ /* 0x000fce00078e004f */
.L_x_4271:
[----:B------:R-:W-:Y:S05]  /*4ef60*/  BSYNC.RECONVERGENT B0 ;  /* 0x0000000000007941 */ /* 0x000fea0003800200 */
.L_x_4269:
        /* <DEDUP_REMOVED lines=9> */
.L_x_4273:
[----:B------:R-:W-:Y:S01]  /*4f000*/  IMAD.MOV.U32 R79, RZ, RZ, R88 ;  /* 0x000000ffff4f7224 */ /* 0x000fe200078e0058 */
[----:B------:R-:W-:Y:S01]  /*4f010*/  MOV R88, R91 ;  /* 0x0000005b00587202 */ /* 0x000fe20000000f00 */
[----:B------:R-:W-:Y:S02]  /*4f020*/  IMAD.MOV.U32 R90, RZ, RZ, R81 ;  /* 0x000000ffff5a7224 */ /* 0x000fe400078e0051 */
[----:B------:R-:W-:-:S07]  /*4f030*/  IMAD.MOV.U32 R81, RZ, RZ, R78 ;  /* 0x000000ffff517224 */ /* 0x000fce00078e004e */
.L_x_4274:
[----:B------:R-:W-:Y:S05]  /*4f040*/  BSYNC.RECONVERGENT B0 ;  /* 0x0000000000007941 */ /* 0x000fea0003800200 */
.L_x_4272:
        /* <DEDUP_REMOVED lines=9> */
.L_x_4276:
[----:B------:R-:W-:Y:S01]  /*4f0e0*/  IMAD.MOV.U32 R78, RZ, RZ, R89 ;  /* 0x000000ffff4e7224 */ /* 0x000fe200078e0059 */
[----:B------:R-:W-:Y:S01]  /*4f0f0*/  MOV R89, R88 ;  /* 0x0000005800597202 */ /* 0x000fe20000000f00 */
[----:B------:R-:W-:Y:S02]  /*4f100*/  IMAD.MOV.U32 R91, RZ, RZ, R80 ;  /* 0x000000ffff5b7224 */ /* 0x000fe400078e0050 */
[----:B------:R-:W-:-:S07]  /*4f110*/  IMAD.MOV.U32 R80, RZ, RZ, R81 ;  /* 0x000000ffff507224 */ /* 0x000fce00078e0051 */
.L_x_4277:
[----:B------:R-:W-:Y:S05]  /*4f120*/  BSYNC.RECONVERGENT B0 ;  /* 0x0000000000007941 */ /* 0x000fea0003800200 */
.L_x_4275:
        /* <DEDUP_REMOVED lines=9> */
.L_x_4279:
[----:B------:R-:W-:Y:S01]  /*4f1c0*/  IMAD.MOV.U32 R81, RZ, RZ, R86 ;  /* 0x000000ffff517224 */ /* 0x000fe200078e0056 */
[----:B------:R-:W-:Y:S01]  /*4f1d0*/  MOV R86, R89 ;  /* 0x0000005900567202 */ /* 0x000fe20000000f00 */
[----:B------:R-:W-:Y:S02]  /*4f1e0*/  IMAD.MOV.U32 R88, RZ, RZ, R83 ;  /* 0x000000ffff587224 */ /* 0x000fe400078e0053 */
[----:B------:R-:W-:-:S07]  /*4f1f0*/  IMAD.MOV.U32 R83, RZ, RZ, R80 ;  /* 0x000000ffff537224 */ /* 0x000fce00078e0050 */
.L_x_4280:
[----:B------:R-:W-:Y:S05]  /*4f200*/  BSYNC.RECONVERGENT B0 ;  /* 0x0000000000007941 */ /* 0x000fea0003800200 */
.L_x_4278:
        /* <DEDUP_REMOVED lines=9> */
.L_x_4282:
[----:B------:R-:W-:Y:S01]  /*4f2a0*/  IMAD.MOV.U32 R80, RZ, RZ, R87 ;  /* 0x000000ffff507224 */ /* 0x000fe200078e0057 */
[----:B------:R-:W-:Y:S01]  /*4f2b0*/  MOV R87, R86 ;  /* 0x0000005600577202 */ /* 0x000fe20000000f00 */
[----:B------:R-:W-:Y:S02]  /*4f2c0*/  IMAD.MOV.U32 R89, RZ, RZ, R82 ;  /* 0x000000ffff597224 */ /* 0x000fe400078e0052 */
[----:B------:R-:W-:-:S07]  /*4f2d0*/  IMAD.MOV.U32 R82, RZ, RZ, R83 ;  /* 0x000000ffff527224 */ /* 0x000fce00078e0053 */
.L_x_4283:
[----:B------:R-:W-:Y:S05]  /*4f2e0*/  BSYNC.RECONVERGENT B0 ;  /* 0x0000000000007941 */ /* 0x000fea0003800200 */
.L_x_4281:
        /* <DEDUP_REMOVED lines=9> */
.L_x_4285:
[----:B------:R-:W-:Y:S01]  /*4f380*/  IMAD.MOV.U32 R83, RZ, RZ, R84 ;  /* 0x000000ffff537224 */ /* 0x000fe200078e0054 */
[----:B------:R-:W-:Y:S01]  /*4f390*/  MOV R84, R87 ;  /* 0x0000005700547202 */ /* 0x000fe20000000f00 */
[----:B------:R-:W-:Y:S02]  /*4f3a0*/  IMAD.MOV.U32 R86, RZ, RZ, R85 ;  /* 0x000000ffff567224 */ /* 0x000fe400078e0055 */
[----:B------:R-:W-:-:S07]  /*4f3b0*/  IMAD.MOV.U32 R85, RZ, RZ, R82 ;  /* 0x000000ffff557224 */ /* 0x000fce00078e0052 */
.L_x_4286:
[----:B------:R-:W-:Y:S05]  /*4f3c0*/  BSYNC.RECONVERGENT B0 ;  /* 0x0000000000007941 */ /* 0x000fea0003800200 */
.L_x_4284:
        /* <DEDUP_REMOVED lines=9> */
.L_x_4288:
[----:B------:R-:W-:Y:S01]  /*4f460*/  IMAD.MOV.U32 R82, RZ, RZ, R35 ;  /* 0x000000ffff527224 */ /* 0x000fe200078e0023 */
[----:B------:R-:W-:Y:S01]  /*4f470*/  MOV R35, R84 ;  /* 0x0000005400237202 */ /* 0x000fe20000000f00 */
[----:B------:R-:W-:Y:S02]  /*4f480*/  IMAD.MOV.U32 R87, RZ, RZ, R34 ;  /* 0x000000ffff577224 */ /* 0x000fe400078e0022 */
[----:B------:R-:W-:-:S07]  /*4f490*/  IMAD.MOV.U32 R34, RZ, RZ, R85 ;  /* 0x000000ffff227224 */ /* 0x000fce00078e0055 */
.L_x_4289:
[----:B------:R-:W-:Y:S05]  /*4f4a0*/  BSYNC.RECONVERGENT B0 ;  /* 0x0000000000007941 */ /* 0x000fea0003800200 */
.L_x_4287:
        /* <DEDUP_REMOVED lines=9> */
.L_x_4291:
[----:B------:R-:W-:Y:S01]  /*4f540*/  IMAD.MOV.U32 R85, RZ, RZ, R32 ;  /* 0x000000ffff557224 */ /* 0x000fe200078e0020 */
[----:B------:R-:W-:Y:S01]  /*4f550*/  MOV R32, R35 ;  /* 0x0000002300207202 */ /* 0x000fe20000000f00 */
[----:B------:R-:W-:Y:S02]  /*4f560*/  IMAD.MOV.U32 R84, RZ, RZ, R33 ;  /* 0x000000ffff547224 */ /* 0x000fe400078e0021 */
[----:B------:R-:W-:-:S07]  /*4f570*/  IMAD.MOV.U32 R33, RZ, RZ, R34 ;  /* 0x000000ffff217224 */ /* 0x000fce00078e0022 */
.L_x_4292:
[----:B------:R-:W-:Y:S05]  /*4f580*/  BSYNC.RECONVERGENT B0 ;  /* 0x0000000000007941 */ /* 0x000fea0003800200 */
.L_x_4290:
        /* <DEDUP_REMOVED lines=9> */
.L_x_4294:
[----:B------:R-:W-:Y:S01]  /*4f620*/  IMAD.MOV.U32 R34, RZ, RZ, R31 ;  /* 0x000000ffff227224 */ /* 0x000fe200078e001f */
[----:B------:R-:W-:Y:S01]  /*4f630*/  MOV R31, R32 ;  /* 0x00000020001f7202 */ /* 0x000fe20000000f00 */
[----:B------:R-:W-:Y:S02]  /*4f640*/  IMAD.MOV.U32 R35, RZ, RZ, R30 ;  /* 0x000000ffff237224 */ /* 0x000fe400078e001e */
[----:B------:R-:W-:-:S07]  /*4f650*/  IMAD.MOV.U32 R30, RZ, RZ, R33 ;  /* 0x000000ffff1e7224 */ /* 0x000fce00078e0021 */
.L_x_4295:
[----:B------:R-:W-:Y:S05]  /*4f660*/  BSYNC.RECONVERGENT B0 ;  /* 0x0000000000007941 */ /* 0x000fea0003800200 */
.L_x_4293:
        /* <DEDUP_REMOVED lines=9> */
.L_x_4297:
[----:B------:R-:W-:Y:S01]  /*4f700*/  IMAD.MOV.U32 R33, RZ, RZ, R28 ;  /* 0x000000ffff217224 */ /* 0x000fe200078e001c */
[----:B------:R-:W-:Y:S01]  /*4f710*/  MOV R28, R31 ;  /* 0x0000001f001c7202 */ /* 0x000fe20000000f00 */
[----:B------:R-:W-:Y:S02]  /*4f720*/  IMAD.MOV.U32 R32, RZ, RZ, R29 ;  /* 0x000000ffff207224 */ /* 0x000fe400078e001d */
[----:B------:R-:W-:-:S07]  /*4f730*/  IMAD.MOV.U32 R29, RZ, RZ, R30 ;  /* 0x000000ffff1d7224 */ /* 0x000fce00078e001e */
.L_x_4298:
[----:B------:R-:W-:Y:S05]  /*4f740*/  BSYNC.RECONVERGENT B0 ;  /* 0x0000000000007941 */ /* 0x000fea0003800200 */
.L_x_4296:
        /* <DEDUP_REMOVED lines=9> */
.L_x_4300:
[----:B------:R-:W-:Y:S01]  /*4f7e0*/  IMAD.MOV.U32 R30, RZ, RZ, R27 ;  /* 0x000000ffff1e7224 */ /* 0x000fe200078e001b */
[----:B------:R-:W-:Y:S01]  /*4f7f0*/  MOV R27, R28 ;  /* 0x0000001c001b7202 */ /* 0x000fe20000000f00 */
[----:B------:R-:W-:Y:S02]  /*4f800*/  IMAD.MOV.U32 R31, RZ, RZ, R26 ;  /* 0x000000ffff1f7224 */ /* 0x000fe400078e001a */
[----:B------:R-:W-:-:S07]  /*4f810*/  IMAD.MOV.U32 R26, RZ, RZ, R29 ;  /* 0x000000ffff1a7224 */ /* 0x000fce00078e001d */
.L_x_4301:
[----:B------:R-:W-:Y:S05]  /*4f820*/  BSYNC.RECONVERGENT B0 ;  /* 0x0000000000007941 */ /* 0x000fea0003800200 */
.L_x_4299:
        /* <DEDUP_REMOVED lines=9> */
.L_x_4303:
[----:B------:R-:W-:Y:S01]  /*4f8c0*/  IMAD.MOV.U32 R29, RZ, RZ, R24 ;  /* 0x000000ffff1d7224 */ /* 0x000fe200078e0018 */
[----:B------:R-:W-:Y:S01]  /*4f8d0*/  MOV R24, R27 ;  /* 0x0000001b00187202 */ /* 0x000fe20000000f00 */
[----:B------:R-:W-:Y:S02]  /*4f8e0*/  IMAD.MOV.U32 R28, RZ, RZ, R25 ;  /* 0x000000ffff1c7224 */ /* 0x000fe400078e0019 */
[----:B------:R-:W-:-:S07]  /*4f8f0*/  IMAD.MOV.U32 R25, RZ, RZ, R26 ;  /* 0x000000ffff197224 */ /* 0x000fce00078e001a */
.L_x_4304:
[----:B------:R-:W-:Y:S05]  /*4f900*/  BSYNC.RECONVERGENT B0 ;  /* 0x0000000000007941 */ /* 0x000fea0003800200 */
.L_x_4302:
        /* <DEDUP_REMOVED lines=9> */
.L_x_4306:
[----:B------:R-:W-:Y:S01]  /*4f9a0*/  IMAD.MOV.U32 R26, RZ, RZ, R23 ;  /* 0x000000ffff1a7224 */ /* 0x000fe200078e0017 */
[----:B------:R-:W-:Y:S01]  /*4f9b0*/  MOV R23, R24 ;  /* 0x0000001800177202 */ /* 0x000fe20000000f00 */
[----:B------:R-:W-:Y:S02]  /*4f9c0*/  IMAD.MOV.U32 R27, RZ, RZ, R22 ;  /* 0x000000ffff1b7224 */ /* 0x000fe400078e0016 */
[----:B------:R-:W-:-:S07]  /*4f9d0*/  IMAD.MOV.U32 R22, RZ, RZ, R25 ;  /* 0x000000ffff167224 */ /* 0x000fce00078e0019 */
.L_x_4307:
[----:B------:R-:W-:Y:S05]  /*4f9e0*/  BSYNC.RECONVERGENT B0 ;  /* 0x0000000000007941 */ /* 0x000fea0003800200 */
.L_x_4305:
        /* <DEDUP_REMOVED lines=9> */
.L_x_4309:
[----:B------:R-:W-:Y:S01]  /*4fa80*/  IMAD.MOV.U32 R25, RZ, RZ, R20 ;  /* 0x000000ffff197224 */ /* 0x000fe200078e0014 */
[----:B------:R-:W-:Y:S01]  /*4fa90*/  MOV R20, R23 ;  /* 0x0000001700147202 */ /* 0x000fe20000000f00 */
[----:B------:R-:W-:Y:S02]  /*4faa0*/  IMAD.MOV.U32 R24, RZ, RZ, R21 ;  /* 0x000000ffff187224 */ /* 0x000fe400078e0015 */
[----:B------:R-:W-:-:S07]  /*4fab0*/  IMAD.MOV.U32 R21, RZ, RZ, R22 ;  /* 0x000000ffff157224 */ /* 0x000fce00078e0016 */
.L_x_4310:
[----:B------:R-:W-:Y:S05]  /*4fac0*/  BSYNC.RECONVERGENT B0 ;  /* 0x0000000000007941 */ /* 0x000fea0003800200 */
.L_x_4308:
        /* <DEDUP_REMOVED lines=9> */
.L_x_4312:
[----:B------:R-:W-:Y:S01]  /*4fb60*/  IMAD.MOV.U32 R22, RZ, RZ, R19 ;  /* 0x000000ffff167224 */ /* 0x000fe200078e0013 */
[----:B------:R-:W-:Y:S01]  /*4fb70*/  MOV R19, R20 ;  /* 0x0000001400137202 */ /* 0x000fe20000000f00 */
[----:B------:R-:W-:Y:S02]  /*4fb80*/  IMAD.MOV.U32 R23, RZ, RZ, R18 ;  /* 0x000000ffff177224 */ /* 0x000fe400078e0012 */
[----:B------:R-:W-:-:S07]  /*4fb90*/  IMAD.MOV.U32 R18, RZ, RZ, R21 ;  /* 0x000000ffff127224 */ /* 0x000fce00078e0015 */
.L_x_4313:
[----:B------:R-:W-:Y:S05]  /*4fba0*/  BSYNC.RECONVERGENT B0 ;  /* 0x0000000000007941 */ /* 0x000fea0003800200 */
.L_x_4311:
        /* <DEDUP_REMOVED lines=9> */
.L_x_4315:
[----:B------:R-:W-:Y:S01]  /*4fc40*/  IMAD.MOV.U32 R21, RZ, RZ, R16 ;  /* 0x000000ffff157224 */ /* 0x000fe200078e0010 */
[----:B------:R-:W-:Y:S01]  /*4fc50*/  MOV R16, R19 ;  /* 0x0000001300107202 */ /* 0x000fe20000000f00 */
[----:B------:R-:W-:Y:S02]  /*4fc60*/  IMAD.MOV.U32 R20, RZ, RZ, R17 ;  /* 0x000000ffff147224 */ /* 0x000fe400078e0011 */
[----:B------:R-:W-:-:S07]  /*4fc70*/  IMAD.MOV.U32 R17, RZ, RZ, R18 ;  /* 0x000000ffff117224 */ /* 0x000fce00078e0012 */
.L_x_4316:
[----:B------:R-:W-:Y:S05]  /*4fc80*/  BSYNC.RECONVERGENT B0 ;  /* 0x0000000000007941 */ /* 0x000fea0003800200 */
.L_x_4314:
        /* <DEDUP_REMOVED lines=9> */
.L_x_4318:
[----:B------:R-:W-:Y:S01]  /*4fd20*/  IMAD.MOV.U32 R18, RZ, RZ, R15 ;  /* 0x000000ffff127224 */ /* 0x000fe200078e000f */
[----:B------:R-:W-:Y:S01]  /*4fd30*/  MOV R15, R16 ;  /* 0x00000010000f7202 */ /* 0x000fe20000000f00 */
[----:B------:R-:W-:Y:S02]  /*4fd40*/  IMAD.MOV.U32 R19, RZ, RZ, R14 ;  /* 0x000000ffff137224 */ /* 0x000fe400078e000e */
[----:B------:R-:W-:-:S07]  /*4fd50*/  IMAD.MOV.U32 R14, RZ, RZ, R17 ;  /* 0x000000ffff0e7224 */ /* 0x000fce00078e0011 */
.L_x_4319:
[----:B------:R-:W-:Y:S05]  /*4fd60*/  BSYNC.RECONVERGENT B0 ;  /* 0x0000000000007941 */ /* 0x000fea0003800200 */
.L_x_4317:
        /* <DEDUP_REMOVED lines=9> */
.L_x_4321:
[----:B------:R-:W-:Y:S01]  /*4fe00*/  IMAD.MOV.U32 R17, RZ, RZ, R0 ;  /* 0x000000ffff117224 */ /* 0x000fe200078e0000 */
[----:B------:R-:W-:Y:S01]  /*4fe10*/  MOV R0, R15 ;  /* 0x0000000f00007202 */ /* 0x000fe20000000f00 */
[----:B------:R-:W-:Y:S02]  /*4fe20*/  IMAD.MOV.U32 R16, RZ, RZ, R13 ;  /* 0x000000ffff107224 */ /* 0x000fe400078e000d */
[----:B------:R-:W-:-:S07]  /*4fe30*/  IMAD.MOV.U32 R13, RZ, RZ, R14 ;  /* 0x000000ffff0d7224 */ /* 0x000fce00078e000e */
.L_x_4322:
[----:B------:R-:W-:Y:S05]  /*4fe40*/  BSYNC.RECONVERGENT B0 ;  /* 0x0000000000007941 */ /* 0x000fea0003800200 */
.L_x_4320:
        /* <DEDUP_REMOVED lines=9> */
.L_x_4324:
[----:B------:R-:W-:Y:S01]  /*4fee0*/  IMAD.MOV.U32 R14, RZ, RZ, R11 ;  /* 0x000000ffff0e7224 */ /* 0x000fe200078e000b */
[----:B------:R-:W-:Y:S01]  /*4fef0*/  MOV R11, R0 ;  /* 0x00000000000b7202 */ /* 0x000fe20000000f00 */
[----:B------:R-:W-:Y:S02]  /*4ff00*/  IMAD.MOV.U32 R15, RZ, RZ, R12 ;  /* 0x000000ffff0f7224 */ /* 0x000fe400078e000c */
[----:B------:R-:W-:-:S07]  /*4ff10*/  IMAD.MOV.U32 R12, RZ, RZ, R13 ;  /* 0x000000ffff0c7224 */ /* 0x000fce00078e000d */
.L_x_4325:
[----:B------:R-:W-:Y:S05]  /*4ff20*/  BSYNC.RECONVERGENT B0 ;  /* 0x0000000000007941 */ /* 0x000fea0003800200 */
.L_x_4323:
        /* <DEDUP_REMOVED lines=9> */
.L_x_4327:
[----:B------:R-:W-:Y:S01]  /*4ffc0*/  IMAD.MOV.U32 R13, RZ, RZ, R10 ;  /* 0x000000ffff0d7224 */ /* 0x000fe200078e000a */
[----:B------:R-:W-:Y:S01]  /*4ffd0*/  MOV R10, R11 ;  /* 0x0000000b000a7202 */ /* 0x000fe20000000f00 */
[----:B------:R-:W-:Y:S02]  /*4ffe0*/  IMAD.MOV.U32 R0, RZ, RZ, R9 ;  /* 0x000000ffff007224 */ /* 0x000fe400078e0009 */
[----:B------:R-:W-:-:S07]  /*4fff0*/  IMAD.MOV.U32 R9, RZ, RZ, R12 ;  /* 0x000000ffff097224 */ /* 0x000fce00078e000c */
.L_x_4328:
[----:B------:R-:W-:Y:S05]  /*50000*/  BSYNC.RECONVERGENT B0 ;  /* 0x0000000000007941 */ /* 0x000fea0003800200 */
.L_x_4326:
        /* <DEDUP_REMOVED lines=9> */
.L_x_4330:
[----:B------:R-:W-:Y:S01]  /*500a0*/  IMAD.MOV.U32 R12, RZ, RZ, R7 ;  /* 0x000000ffff0c7224 */ /* 0x000fe200078e0007 */
[----:B------:R-:W-:Y:S01]  /*500b0*/  MOV R7, R10 ;  /* 0x0000000a00077202 */ /* 0x000fe20000000f00 */
[----:B------:R-:W-:Y:S02]  /*500c0*/  IMAD.MOV.U32 R11, RZ, RZ, R8 ;  /* 0x000000ffff0b7224 */ /* 0x000fe400078e0008 */
[----:B------:R-:W-:-:S07]  /*500d0*/  IMAD.MOV.U32 R8, RZ, RZ, R9 ;  /* 0x000000ffff087224 */ /* 0x000fce00078e0009 */
.L_x_4331:
[----:B------:R-:W-:Y:S05]  /*500e0*/  BSYNC.RECONVERGENT B0 ;  /* 0x0000000000007941 */ /* 0x000fea0003800200 */
.L_x_4329:
        /* <DEDUP_REMOVED lines=9> */
.L_x_4333:
[----:B------:R-:W-:Y:S01]  /*50180*/  IMAD.MOV.U32 R9, RZ, RZ, R134 ;  /* 0x000000ffff097224 */ /* 0x000fe200078e0086 */
[----:B------:R-:W-:Y:S01]  /*50190*/  MOV R134, R7 ;  /* 0x0000000700867202 */ /* 0x000fe20000000f00 */
[----:B------:R-:W-:Y:S02]  /*501a0*/  IMAD.MOV.U32 R10, RZ, RZ, R135 ;  /* 0x000000ffff0a7224 */ /* 0x000fe400078e0087 */
[----:B------:R-:W-:-:S07]  /*501b0*/  IMAD.MOV.U32 R135, RZ, RZ, R8 ;  /* 0x000000ffff877224 */ /* 0x000fce00078e0008 */
.L_x_4334:
[----:B------:R-:W-:Y:S05]  /*501c0*/  BSYNC.RECONVERGENT B0 ;  /* 0x0000000000007941 */ /* 0x000fea0003800200 */
.L_x_4332:
        /* <DEDUP_REMOVED lines=9> */
.L_x_4336:
[----:B------:R-:W-:Y:S01]  /*50260*/  IMAD.MOV.U32 R8, RZ, RZ, R133 ;  /* 0x000000ffff087224 */ /* 0x000fe200078e0085 */
[----:B------:R-:W-:Y:S01]  /*50270*/  MOV R133, R134 ;  /* 0x0000008600857202 */ /* 0x000fe20000000f00 */
[----:B------:R-:W-:Y:S02]  /*50280*/  IMAD.MOV.U32 R7, RZ, RZ, R36 ;  /* 0x000000ffff077224 */ /* 0x000fe400078e0024 */
[----:B------:R-:W-:-:S07]  /*50290*/  IMAD.MOV.U32 R36, RZ, RZ, R135 ;  /* 0x000000ffff247224 */ /* 0x000fce00078e0087 */
.L_x_4337:
[----:B------:R-:W-:Y:S05]  /*502a0*/  BSYNC.RECONVERGENT B0 ;  /* 0x0000000000007941 */ /* 0x000fea0003800200 */
.L_x_4335:
        /* <DEDUP_REMOVED lines=9> */
.L_x_4339:
[----:B------:R-:W-:Y:S01]  /*50340*/  IMAD.MOV.U32 R135, RZ, RZ, R132 ;  /* 0x000000ffff877224 */ /* 0x000fe200078e0084 */
[----:B------:R-:W-:Y:S01]  /*50350*/  MOV R132, R133 ;  /* 0x0000008500847202 */ /* 0x000fe20000000f00 */
[----:B------:R-:W-:Y:S02]  /*50360*/  IMAD.MOV.U32 R134, RZ, RZ, R39 ;  /* 0x000000ffff867224 */ /* 0x000fe400078e0027 */
[----:B------:R-:W-:-:S07]  /*50370*/  IMAD.MOV.U32 R39, RZ, RZ, R36 ;  /* 0x000000ffff277224 */ /* 0x000fce00078e0024 */
.L_x_4340:
[----:B------:R-:W-:Y:S05]  /*50380*/  BSYNC.RECONVERGENT B0 ;  /* 0x0000000000007941 */ /* 0x000fea0003800200 */
.L_x_4338:
        /* <DEDUP_REMOVED lines=9> */
.L_x_4342:
[----:B------:R-:W-:Y:S01]  /*50420*/  IMAD.MOV.U32 R36, RZ, RZ, R131 ;  /* 0x000000ffff247224 */ /* 0x000fe200078e0083 */
[----:B------:R-:W-:Y:S01]  /*50430*/  MOV R131, R132 ;  /* 0x0000008400837202 */ /* 0x000fe20000000f00 */
[----:B------:R-:W-:Y:S02]  /*50440*/  IMAD.MOV.U32 R133, RZ, RZ, R38 ;  /* 0x000000ffff857224 */ /* 0x000fe400078e0026 */
[----:B------:R-:W-:-:S07]  /*50450*/  IMAD.MOV.U32 R38, RZ, RZ, R39 ;  /* 0x000000ffff267224 */ /* 0x000fce00078e0027 */
.L_x_4343:
[----:B------:R-:W-:Y:S05]  /*50460*/  BSYNC.RECONVERGENT B0 ;  /* 0x0000000000007941 */ /* 0x000fea0003800200 */
.L_x_4341:
        /* <DEDUP_REMOVED lines=9> */
.L_x_4345:
[----:B------:R-:W-:Y:S01]  /*50500*/  IMAD.MOV.U32 R39, RZ, RZ, R130 ;  /* 0x000000ffff277224 */ /* 0x000fe200078e0082 */
[----:B------:R-:W-:Y:S01]  /*50510*/  MOV R130, R131 ;  /* 0x0000008300827202 */ /* 0x000fe20000000f00 */
[----:B------:R-:W-:Y:S02]  /*50520*/  IMAD.MOV.U32 R132, RZ, RZ, R41 ;  /* 0x000000ffff847224 */ /* 0x000fe400078e0029 */
[----:B------:R-:W-:-:S07]  /*50530*/  IMAD.MOV.U32 R41, RZ, RZ, R38 ;  /* 0x000000ffff297224 */ /* 0x000fce00078e0026 */
.L_x_4346:
[----:B------:R-:W-:Y:S05]  /*50540*/  BSYNC.RECONVERGENT B0 ;  /* 0x0000000000007941 */ /* 0x000fea0003800200 */
.L_x_4344:
        /* <DEDUP_REMOVED lines=9> */
.L_x_4348:
[----:B------:R-:W-:Y:S01]  /*505e0*/  IMAD.MOV.U32 R38, RZ, RZ, R129 ;  /* 0x000000ffff267224 */ /* 0x000fe200078e0081 */
[----:B------:R-:W-:Y:S01]  /*505f0*/  MOV R129, R130 ;  /* 0x0000008200817202 */ /* 0x000fe20000000f00 */
[----:B------:R-:W-:Y:S02]  /*50600*/  IMAD.MOV.U32 R131, RZ, RZ, R40 ;  /* 0x000000ffff837224 */ /* 0x000fe400078e0028 */
[----:B------:R-:W-:-:S07]  /*50610*/  IMAD.MOV.U32 R40, RZ, RZ, R41 ;  /* 0x000000ffff287224 */ /* 0x000fce00078e0029 */
.L_x_4349:
[----:B------:R-:W-:Y:S05]  /*50620*/  BSYNC.RECONVERGENT B0 ;  /* 0x0000000000007941 */ /* 0x000fea0003800200 */
.L_x_4347:
        /* <DEDUP_REMOVED lines=9> */
.L_x_4351:
[----:B------:R-:W-:Y:S01]  /*506c0*/  IMAD.MOV.U32 R41, RZ, RZ, R128 ;  /* 0x000000ffff297224 */ /* 0x000fe200078e0080 */
[----:B------:R-:W-:Y:S01]  /*506d0*/  MOV R128, R129 ;  /* 0x0000008100807202 */ /* 0x000fe20000000f00 */
[----:B------:R-:W-:Y:S02]  /*506e0*/  IMAD.MOV.U32 R130, RZ, RZ, R43 ;  /* 0x000000ffff827224 */ /* 0x000fe400078e002b */
[----:B------:R-:W-:-:S07]  /*506f0*/  IMAD.MOV.U32 R43, RZ, RZ, R40 ;  /* 0x000000ffff2b7224 */ /* 0x000fce00078e0028 */
.L_x_4352:
[----:B------:R-:W-:Y:S05]  /*50700*/  BSYNC.RECONVERGENT B0 ;  /* 0x0000000000007941 */ /* 0x000fea0003800200 */
.L_x_4350:
        /* <DEDUP_REMOVED lines=9> */
.L_x_4354:
[----:B------:R-:W-:Y:S01]  /*507a0*/  IMAD.MOV.U32 R40, RZ, RZ, R127 ;  /* 0x000000ffff287224 */ /* 0x000fe200078e007f */
[----:B------:R-:W-:Y:S01]  /*507b0*/  MOV R127, R128 ;  /* 0x00000080007f7202 */ /* 0x000fe20000000f00 */
[----:B------:R-:W-:Y:S02]  /*507c0*/  IMAD.MOV.U32 R129, RZ, RZ, R42 ;  /* 0x000000ffff817224 */ /* 0x000fe400078e002a */
[----:B------:R-:W-:-:S07]  /*507d0*/  IMAD.MOV.U32 R42, RZ, RZ, R43 ;  /* 0x000000ffff2a7224 */ /* 0x000fce00078e002b */
.L_x_4355:
[----:B------:R-:W-:Y:S05]  /*507e0*/  BSYNC.RECONVERGENT B0 ;  /* 0x0000000000007941 */ /* 0x000fea0003800200 */
.L_x_4353:
        /* <DEDUP_REMOVED lines=9> */
.L_x_4357:
[----:B------:R-:W-:Y:S01]  /*50880*/  IMAD.MOV.U32 R43, RZ, RZ, R126 ;  /* 0x000000ffff2b7224 */ /* 0x000fe200078e007e */
[----:B------:R-:W-:Y:S01]  /*50890*/  MOV R126, R127 ;  /* 0x0000007f007e7202 */ /* 0x000fe20000000f00 */
[----:B------:R-:W-:Y:S02]  /*508a0*/  IMAD.MOV.U32 R128, RZ, RZ, R45 ;  /* 0x000000ffff807224 */ /* 0x000fe400078e002d */
[----:B------:R-:W-:-:S07]  /*508b0*/  IMAD.MOV.U32 R45, RZ, RZ, R42 ;  /* 0x000000ffff2d7224 */ /* 0x000fce00078e002a */
.L_x_4358:
[----:B------:R-:W-:Y:S05]  /*508c0*/  BSYNC.RECONVERGENT B0 ;  /* 0x0000000000007941 */ /* 0x000fea0003800200 */
.L_x_4356:
        /* <DEDUP_REMOVED lines=9> */
.L_x_4360:
[----:B------:R-:W-:Y:S01]  /*50960*/  IMAD.MOV.U32 R42, RZ, RZ, R37 ;  /* 0x000000ffff2a7224 */ /* 0x000fe200078e0025 */
[----:B------:R-:W-:Y:S01]  /*50970*/  MOV R37, R126 ;  /* 0x0000007e00257202 */ /* 0x000fe20000000f00 */
[----:B------:R-:W-:Y:S02]  /*50980*/  IMAD.MOV.U32 R127, RZ, RZ, R98 ;  /* 0x000000ffff7f7224 */ /* 0x000fe400078e0062 */
[----:B------:R-:W-:-:S07]  /*50990*/  IMAD.MOV.U32 R98, RZ, RZ, R45 ;  /* 0x000000ffff627224 */ /* 0x000fce00078e002d */
.L_x_4361:
[----:B------:R-:W-:Y:S05]  /*509a0*/  BSYNC.RECONVERGENT B0 ;  /* 0x0000000000007941 */ /* 0x000fea0003800200 */
.L_x_4359:
        /* <DEDUP_REMOVED lines=18> */
.L_x_4363:
[----:B------:R-:W-:Y:S01]  /*50ad0*/  MOV R126, R47 ;  /* 0x0000002f007e7202 */ /* 0x000fe20000000f00 */
[----:B------:R-:W-:Y:S02]  /*50ae0*/  IMAD.MOV.U32 R45, RZ, RZ, R124 ;  /* 0x000000ffff2d7224 */ /* 0x000fe400078e007c */
[----:B------:R-:W-:Y:S02]  /*50af0*/  IMAD.MOV.U32 R47, RZ, RZ, R44 ;  /* 0x000000ffff2f7224 */ /* 0x000fe400078e002c */
[----:B------:R-:W-:-:S07]  /*50b00*/  IMAD.MOV.U32 R124, RZ, RZ, R125 ;  /* 0x000000ffff7c7224 */ /* 0x000fce00078e007d */
.L_x_4364:
[----:B------:R-:W-:Y:S05]  /*50b10*/  BSYNC.RECONVERGENT B0 ;  /* 0x0000000000007941 */ /* 0x000fea0003800200 */
.L_x_4362:
        /* <DEDUP_REMOVED lines=9> */
.L_x_4366:
[----:B------:R-:W-:Y:S01]  /*50bb0*/  MOV R125, R46 ;  /* 0x0000002e007d7202 */ /* 0x000fe20000000f00 */
[----:B------:R-:W-:Y:S02]  /*50bc0*/  IMAD.MOV.U32 R44, RZ, RZ, R123 ;  /* 0x000000ffff2c7224 */ /* 0x000fe400078e007b */
[----:B------:R-:W-:Y:S02]  /*50bd0*/  IMAD.MOV.U32 R46, RZ, RZ, R47 ;  /* 0x000000ffff2e7224 */ /* 0x000fe400078e002f */
[----:B------:R-:W-:-:S07]  /*50be0*/  IMAD.MOV.U32 R123, RZ, RZ, R124 ;  /* 0x000000ffff7b7224 */ /* 0x000fce00078e007c */
.L_x_4367:
[----:B------:R-:W-:Y:S05]  /*50bf0*/  BSYNC.RECONVERGENT B0 ;  /* 0x0000000000007941 */ /* 0x000fea0003800200 */
.L_x_4365:
        /* <DEDUP_REMOVED lines=9> */
.L_x_4369:
[----:B------:R-:W-:Y:S01]  /*50c90*/  MOV R124, R49 ;  /* 0x00000031007c7202 */ /* 0x000fe20000000f00 */
[----:B------:R-:W-:Y:S02]  /*50ca0*/  IMAD.MOV.U32 R47, RZ, RZ, R122 ;  /* 0x000000ffff2f7224 */ /* 0x000fe400078e007a */
[----:B------:R-:W-:Y:S02]  /*50cb0*/  IMAD.MOV.U32 R49, RZ, RZ, R46 ;  /* 0x000000ffff317224 */ /* 0x000fe400078e002e */
[----:B------:R-:W-:-:S07]  /*50cc0*/  IMAD.MOV.U32 R122, RZ, RZ, R123 ;  /* 0x000000ffff7a7224 */ /* 0x000fce00078e007b */
.L_x_4370:
[----:B------:R-:W-:Y:S05]  /*50cd0*/  BSYNC.RECONVERGENT B0 ;  /* 0x0000000000007941 */ /* 0x000fea0003800200 */
.L_x_4368:
        /* <DEDUP_REMOVED lines=9> */
.L_x_4372:
[----:B------:R-:W-:Y:S01]  /*50d70*/  MOV R123, R48 ;  /* 0x00000030007b7202 */ /* 0x000fe20000000f00 */
[----:B------:R-:W-:Y:S02]  /*50d80*/  IMAD.MOV.U32 R46, RZ, RZ, R121 ;  /* 0x000000ffff2e7224 */ /* 0x000fe400078e0079 */
[----:B------:R-:W-:Y:S02]  /*50d90*/  IMAD.MOV.U32 R48, RZ, RZ, R49 ;  /* 0x000000ffff307224 */ /* 0x000fe400078e0031 */
[----:B------:R-:W-:-:S07]  /*50da0*/  IMAD.MOV.U32 R121, RZ, RZ, R122 ;  /* 0x000000ffff797224 */ /* 0x000fce00078e007a */
.L_x_4373:
[----:B------:R-:W-:Y:S05]  /*50db0*/  BSYNC.RECONVERGENT B0 ;  /* 0x0000000000007941 */ /* 0x000fea0003800200 */
.L_x_4371:
        /* <DEDUP_REMOVED lines=9> */
.L_x_4375:
[----:B------:R-:W-:Y:S01]  /*50e50*/  MOV R122, R51 ;  /* 0x00000033007a7202 */ /* 0x000fe20000000f00 */
[----:B------:R-:W-:Y:S02]  /*50e60*/  IMAD.MOV.U32 R49, RZ, RZ, R120 ;  /* 0x000000ffff317224 */ /* 0x000fe400078e0078 */
[----:B------:R-:W-:Y:S02]  /*50e70*/  IMAD.MOV.U32 R51, RZ, RZ, R48 ;  /* 0x000000ffff337224 */ /* 0x000fe400078e0030 */
[----:B------:R-:W-:-:S07]  /*50e80*/  IMAD.MOV.U32 R120, RZ, RZ, R121 ;  /* 0x000000ffff787224 */ /* 0x000fce00078e0079 */
.L_x_4376:
[----:B------:R-:W-:Y:S05]  /*50e90*/  BSYNC.RECONVERGENT B0 ;  /* 0x0000000000007941 */ /* 0x000fea0003800200 */
.L_x_4374:
        /* <DEDUP_REMOVED lines=9> */
.L_x_4378:
[----:B------:R-:W-:Y:S01]  /*50f30*/  MOV R121, R50 ;  /* 0x0000003200797202 */ /* 0x000fe20000000f00 */
[----:B------:R-:W-:Y:S02]  /*50f40*/  IMAD.MOV.U32 R48, RZ, RZ, R119 ;  /* 0x000000ffff307224 */ /* 0x000fe400078e0077 */
[----:B------:R-:W-:Y:S02]  /*50f50*/  IMAD.MOV.U32 R50, RZ, RZ, R51 ;  /* 0x000000ffff327224 */ /* 0x000fe400078e0033 */
[----:B------:R-:W-:-:S07]  /*50f60*/  IMAD.MOV.U32 R119, RZ, RZ, R120 ;  /* 0x000000ffff777224 */ /* 0x000fce00078e0078 */
.L_x_4379:
[----:B------:R-:W-:Y:S05]  /*50f70*/  BSYNC.RECONVERGENT B0 ;  /* 0x0000000000007941 */ /* 0x000fea0003800200 */
.L_x_4377:
        /* <DEDUP_REMOVED lines=9> */
.L_x_4381:
[----:B------:R-:W-:Y:S01]  /*51010*/  MOV R120, R53 ;  /* 0x0000003500787202 */ /* 0x000fe20000000f00 */
[----:B------:R-:W-:Y:S02]  /*51020*/  IMAD.MOV.U32 R51, RZ, RZ, R118 ;  /* 0x000000ffff337224 */ /* 0x000fe400078e0076 */
[----:B------:R-:W-:Y:S02]  /*51030*/  IMAD.MOV.U32 R53, RZ, RZ, R50 ;  /* 0x000000ffff357224 */ /* 0x000fe400078e0032 */
[----:B------:R-:W-:-:S07]  /*51040*/  IMAD.MOV.U32 R118, RZ, RZ, R119 ;  /* 0x000000ffff767224 */ /* 0x000fce00078e0077 */
.L_x_4382:
[----:B------:R-:W-:Y:S05]  /*51050*/  BSYNC.RECONVERGENT B0 ;  /* 0x0000000000007941 */ /* 0x000fea0003800200 */
.L_x_4380:
        /* <DEDUP_REMOVED lines=9> */
.L_x_4384:
[----:B------:R-:W-:Y:S01]  /*510f0*/  MOV R119, R52 ;  /* 0x0000003400777202 */ /* 0x000fe20000000f00 */
[----:B------:R-:W-:Y:S02]  /*51100*/  IMAD.MOV.U32 R50, RZ, RZ, R117 ;  /* 0x000000ffff327224 */ /* 0x000fe400078e0075 */
[----:B------:R-:W-:Y:S02]  /*51110*/  IMAD.MOV.U32 R52, RZ, RZ, R53 ;  /* 0x000000ffff347224 */ /* 0x000fe400078e0035 */
[----:B------:R-:W-:-:S07]  /*51120*/  IMAD.MOV.U32 R117, RZ, RZ, R118 ;  /* 0x000000ffff757224 */ /* 0x000fce00078e0076 */
.L_x_4385:
[----:B------:R-:W-:Y:S05]  /*51130*/  BSYNC.RECONVERGENT B0 ;  /* 0x0000000000007941 */ /* 0x000fea0003800200 */
.L_x_4383:
        /* <DEDUP_REMOVED lines=9> */
.L_x_4387:
[----:B------:R-:W-:Y:S01]  /*511d0*/  MOV R118, R55 ;  /* 0x0000003700767202 */ /* 0x000fe20000000f00 */
[----:B------:R-:W-:Y:S02]  /*511e0*/  IMAD.MOV.U32 R53, RZ, RZ, R116 ;  /* 0x000000ffff357224 */ /* 0x000fe400078e0074 */
[----:B------:R-:W-:Y:S02]  /*511f0*/  IMAD.MOV.U32 R55, RZ, RZ, R52 ;  /* 0x000000ffff377224 */ /* 0x000fe400078e0034 */
[----:B------:R-:W-:-:S07]  /*51200*/  IMAD.MOV.U32 R116, RZ, RZ, R117 ;  /* 0x000000ffff747224 */ /* 0x000fce00078e0075 */
.L_x_4388:
[----:B------:R-:W-:Y:S05]  /*51210*/  BSYNC.RECONVERGENT B0 ;  /* 0x0000000000007941 */ /* 0x000fea0003800200 */
.L_x_4386:
        /* <DEDUP_REMOVED lines=9> */
.L_x_4390:
[----:B------:R-:W-:Y:S01]  /*512b0*/  MOV R117, R54 ;  /* 0x0000003600757202 */ /* 0x000fe20000000f00 */
[----:B------:R-:W-:Y:S02]  /*512c0*/  IMAD.MOV.U32 R52, RZ, RZ, R115 ;  /* 0x000000ffff347224 */ /* 0x000fe400078e0073 */
[----:B------:R-:W-:Y:S02]  /*512d0*/  IMAD.MOV.U32 R54, RZ, RZ, R55 ;  /* 0x000000ffff367224 */ /* 0x000fe400078e0037 */
[----:B------:R-:W-:-:S07]  /*512e0*/  IMAD.MOV.U32 R115, RZ, RZ, R116 ;  /* 0x000000ffff737224 */ /* 0x000fce00078e0074 */
.L_x_4391:
[----:B------:R-:W-:Y:S05]  /*512f0*/  BSYNC.RECONVERGENT B0 ;  /* 0x0000000000007941 */ /* 0x000fea0003800200 */
.L_x_4389:
        /* <DEDUP_REMOVED lines=9> */
.L_x_4393:
[----:B------:R-:W-:Y:S01]  /*51390*/  MOV R116, R57 ;  /* 0x0000003900747202 */ /* 0x000fe20000000f00 */
[----:B------:R-:W-:Y:S02]  /*513a0*/  IMAD.MOV.U32 R55, RZ, RZ, R114 ;  /* 0x000000ffff377224 */ /* 0x000fe400078e0072 */
[----:B------:R-:W-:Y:S02]  /*513b0*/  IMAD.MOV.U32 R57, RZ, RZ, R54 ;  /* 0x000000ffff397224 */ /* 0x000fe400078e0036 */
[----:B------:R-:W-:-:S07]  /*513c0*/  IMAD.MOV.U32 R114, RZ, RZ, R115 ;  /* 0x000000ffff727224 */ /* 0x000fce00078e0073 */
.L_x_4394:
[----:B------:R-:W-:Y:S05]  /*513d0*/  BSYNC.RECONVERGENT B0 ;  /* 0x0000000000007941 */ /* 0x000fea0003800200 */
.L_x_4392:
        /* <DEDUP_REMOVED lines=9> */
.L_x_4396:
[----:B------:R-:W-:Y:S01]  /*51470*/  MOV R115, R56 ;  /* 0x0000003800737202 */ /* 0x000fe20000000f00 */
[----:B------:R-:W-:Y:S02]  /*51480*/  IMAD.MOV.U32 R54, RZ, RZ, R113 ;  /* 0x000000ffff367224 */ /* 0x000fe400078e0071 */
[----:B------:R-:W-:Y:S02]  /*51490*/  IMAD.MOV.U32 R56, RZ, RZ, R57 ;  /* 0x000000ffff387224 */ /* 0x000fe400078e0039 */
[----:B------:R-:W-:-:S07]  /*514a0*/  IMAD.MOV.U32 R113, RZ, RZ, R114 ;  /* 0x000000ffff717224 */ /* 0x000fce00078e0072 */
.L_x_4397:
[----:B------:R-:W-:Y:S05]  /*514b0*/  BSYNC.RECONVERGENT B0 ;  /* 0x0000000000007941 */ /* 0x000fea0003800200 */
.L_x_4395:
        /* <DEDUP_REMOVED lines=9> */
.L_x_4399:
[----:B------:R-:W-:Y:S01]  /*51550*/  MOV R114, R59 ;  /* 0x0000003b00727202 */ /* 0x000fe20000000f00 */
[----:B------:R-:W-:Y:S02]  /*51560*/  IMAD.MOV.U32 R57, RZ, RZ, R112 ;  /* 0x000000ffff397224 */ /* 0x000fe400078e0070 */
[----:B------:R-:W-:Y:S02]  /*51570*/  IMAD.MOV.U32 R59, RZ, RZ, R56 ;  /* 0x000000ffff3b7224 */ /* 0x000fe400078e0038 */
[----:B------:R-:W-:-:S07]  /*51580*/  IMAD.MOV.U32 R112, RZ, RZ, R113 ;  /* 0x000000ffff707224 */ /* 0x000fce00078e0071 */
.L_x_4400:
[----:B------:R-:W-:Y:S05]  /*51590*/  BSYNC.RECONVERGENT B0 ;  /* 0x0000000000007941 */ /* 0x000fea0003800200 */
.L_x_4398:
        /* <DEDUP_REMOVED lines=9> */
.L_x_4402:
[----:B------:R-:W-:Y:S01]  /*51630*/  MOV R113, R58 ;  /* 0x0000003a00717202 */ /* 0x000fe20000000f00 */
[----:B------:R-:W-:Y:S02]  /*51640*/  IMAD.MOV.U32 R56, RZ, RZ, R111 ;  /* 0x000000ffff387224 */ /* 0x000fe400078e006f */
[----:B------:R-:W-:Y:S02]  /*51650*/  IMAD.MOV.U32 R58, RZ, RZ, R59 ;  /* 0x000000ffff3a7224 */ /* 0x000fe400078e003b */
[----:B------:R-:W-:-:S07]  /*51660*/  IMAD.MOV.U32 R111, RZ, RZ, R112 ;  /* 0x000000ffff6f7224 */ /* 0x000fce00078e0070 */
.L_x_4403:
[----:B------:R-:W-:Y:S05]  /*51670*/  BSYNC.RECONVERGENT B0 ;  /* 0x0000000000007941 */ /* 0x000fea0003800200 */
.L_x_4401:
        /* <DEDUP_REMOVED lines=9> */
.L_x_4405:
[----:B------:R-:W-:Y:S01]  /*51710*/  MOV R112, R61 ;  /* 0x0000003d00707202 */ /* 0x000fe20000000f00 */
[----:B------:R-:W-:Y:S02]  /*51720*/  IMAD.MOV.U32 R59, RZ, RZ, R110 ;  /* 0x000000ffff3b7224 */ /* 0x000fe400078e006e */
[----:B------:R-:W-:Y:S02]  /*51730*/  IMAD.MOV.U32 R61, RZ, RZ, R58 ;  /* 0x000000ffff3d7224 */ /* 0x000fe400078e003a */
[----:B------:R-:W-:-:S07]  /*51740*/  IMAD.MOV.U32 R110, RZ, RZ, R111 ;  /* 0x000000ffff6e7224 */ /* 0x000fce00078e006f */
.L_x_4406:
[----:B------:R-:W-:Y:S05]  /*51750*/  BSYNC.RECONVERGENT B0 ;  /* 0x0000000000007941 */ /* 0x000fea0003800200 */
.L_x_4404:
        /* <DEDUP_REMOVED lines=9> */
.L_x_4408:
[----:B------:R-:W-:Y:S01]  /*517f0*/  MOV R111, R60 ;  /* 0x0000003c006f7202 */ /* 0x000fe20000000f00 */
[----:B------:R-:W-:Y:S02]  /*51800*/  IMAD.MOV.U32 R58, RZ, RZ, R109 ;  /* 0x000000ffff3a7224 */ /* 0x000fe400078e006d */
[----:B------:R-:W-:Y:S02]  /*51810*/  IMAD.MOV.U32 R60, RZ, RZ, R61 ;  /* 0x000000ffff3c7224 */ /* 0x000fe400078e003d */
[----:B------:R-:W-:-:S07]  /*51820*/  IMAD.MOV.U32 R109, RZ, RZ, R110 ;  /* 0x000000ffff6d7224 */ /* 0x000fce00078e006e */
.L_x_4409:
[----:B------:R-:W-:Y:S05]  /*51830*/  BSYNC.RECONVERGENT B0 ;  /* 0x0000000000007941 */ /* 0x000fea0003800200 */
.L_x_4407:
        /* <DEDUP_REMOVED lines=9> */
.L_x_4411:
[----:B------:R-:W-:Y:S01]  /*518d0*/  MOV R110, R63 ;  /* 0x0000003f006e7202 */ /* 0x000fe20000000f00 */
[----:B------:R-:W-:Y:S02]  /*518e0*/  IMAD.MOV.U32 R61, RZ, RZ, R108 ;  /* 0x000000ffff3d7224 */ /* 0x000fe400078e006c */
[----:B------:R-:W-:Y:S02]  /*518f0*/  IMAD.MOV.U32 R63, RZ, RZ, R60 ;  /* 0x000000ffff3f7224 */ /* 0x000fe400078e003c */
[----:B------:R-:W-:-:S07]  /*51900*/  IMAD.MOV.U32 R108, RZ, RZ, R109 ;  /* 0x000000ffff6c7224 */ /* 0x000fce00078e006d */
.L_x_4412:
[----:B------:R-:W-:Y:S05]  /*51910*/  BSYNC.RECONVERGENT B0 ;  /* 0x0000000000007941 */ /* 0x000fea0003800200 */
.L_x_4410:
        /* <DEDUP_REMOVED lines=9> */
.L_x_4414:
[----:B------:R-:W-:Y:S01]  /*519b0*/  MOV R109, R62 ;  /* 0x0000003e006d7202 */ /* 0x000fe20000000f00 */
[----:B------:R-:W-:Y:S02]  /*519c0*/  IMAD.MOV.U32 R60, RZ, RZ, R107 ;  /* 0x000000ffff3c7224 */ /* 0x000fe400078e006b */
[----:B------:R-:W-:Y:S02]  /*519d0*/  IMAD.MOV.U32 R62, RZ, RZ, R63 ;  /* 0x000000ffff3e7224 */ /* 0x000fe400078e003f */
[----:B------:R-:W-:-:S07]  /*519e0*/  IMAD.MOV.U32 R107, RZ, RZ, R108 ;  /* 0x000000ffff6b7224 */ /* 0x000fce00078e006c */
.L_x_4415:
[----:B------:R-:W-:Y:S05]  /*519f0*/  BSYNC.RECONVERGENT B0 ;  /* 0x0000000000007941 */ /* 0x000fea0003800200 */
.L_x_4413:
        /* <DEDUP_REMOVED lines=9> */
.L_x_4417:
[----:B------:R-:W-:Y:S01]  /*51a90*/  MOV R108, R65 ;  /* 0x00000041006c7202 */ /* 0x000fe20000000f00 */
[----:B------:R-:W-:Y:S02]  /*51aa0*/  IMAD.MOV.U32 R63, RZ, RZ, R106 ;  /* 0x000000ffff3f7224 */ /* 0x000fe400078e006a */
[----:B------:R-:W-:Y:S02]  /*51ab0*/  IMAD.MOV.U32 R65, RZ, RZ, R62 ;  /* 0x000000ffff417224 */ /* 0x000fe400078e003e */
[----:B------:R-:W-:-:S07]  /*51ac0*/  IMAD.MOV.U32 R106, RZ, RZ, R107 ;  /* 0x000000ffff6a7224 */ /* 0x000fce00078e006b */
.L_x_4418:
[----:B------:R-:W-:Y:S05]  /*51ad0*/  BSYNC.RECONVERGENT B0 ;  /* 0x0000000000007941 */ /* 0x000fea0003800200 */
.L_x_4416:
        /* <DEDUP_REMOVED lines=9> */
.L_x_4420:
[----:B------:R-:W-:Y:S01]  /*51b70*/  MOV R107, R64 ;  /* 0x00000040006b7202 */ /* 0x000fe20000000f00 */
[----:B------:R-:W-:Y:S02]  /*51b80*/  IMAD.MOV.U32 R62, RZ, RZ, R105 ;  /* 0x000000ffff3e7224 */ /* 0x000fe400078e0069 */
[----:B------:R-:W-:Y:S02]  /*51b90*/  IMAD.MOV.U32 R64, RZ, RZ, R65 ;  /* 0x000000ffff407224 */ /* 0x000fe400078e0041 */
[----:B------:R-:W-:-:S07]  /*51ba0*/  IMAD.MOV.U32 R105, RZ, RZ, R106 ;  /* 0x000000ffff697224 */ /* 0x000fce00078e006a */
.L_x_4421:
[----:B------:R-:W-:Y:S05]  /*51bb0*/  BSYNC.RECONVERGENT B0 ;  /* 0x0000000000007941 */ /* 0x000fea0003800200 */
.L_x_4419:
        /* <DEDUP_REMOVED lines=9> */
.L_x_4423:
[----:B------:R-:W-:Y:S01]  /*51c50*/  MOV R106, R67 ;  /* 0x00000043006a7202 */ /* 0x000fe20000000f00 */
[----:B------:R-:W-:Y:S02]  /*51c60*/  IMAD.MOV.U32 R65, RZ, RZ, R104 ;  /* 0x000000ffff417224 */ /* 0x000fe400078e0068 */
[----:B------:R-:W-:Y:S02]  /*51c70*/  IMAD.MOV.U32 R67, RZ, RZ, R64 ;  /* 0x000000ffff437224 */ /* 0x000fe400078e0040 */
[----:B------:R-:W-:-:S07]  /*51c80*/  IMAD.MOV.U32 R104, RZ, RZ, R105 ;  /* 0x000000ffff687224 */ /* 0x000fce00078e0069 */
.L_x_4424:
[----:B------:R-:W-:Y:S05]  /*51c90*/  BSYNC.RECONVERGENT B0 ;  /* 0x0000000000007941 */ /* 0x000fea0003800200 */
.L_x_4422:
        /* <DEDUP_REMOVED lines=9> */
.L_x_4426:
[----:B------:R-:W-:Y:S01]  /*51d30*/  MOV R105, R66 ;  /* 0x0000004200697202 */ /* 0x000fe20000000f00 */
[----:B------:R-:W-:Y:S02]  /*51d40*/  IMAD.MOV.U32 R64, RZ, RZ, R103 ;  /* 0x000000ffff407224 */ /* 0x000fe400078e0067 */
[----:B------:R-:W-:Y:S02]  /*51d50*/  IMAD.MOV.U32 R66, RZ, RZ, R67 ;  /* 0x000000ffff427224 */ /* 0x000fe400078e0043 */
[----:B------:R-:W-:-:S07]  /*51d60*/  IMAD.MOV.U32 R103, RZ, RZ, R104 ;  /* 0x000000ffff677224 */ /* 0x000fce00078e0068 */
.L_x_4427:
[----:B------:R-:W-:Y:S05]  /*51d70*/  BSYNC.RECONVERGENT B0 ;  /* 0x0000000000007941 */ /* 0x000fea0003800200 */
.L_x_4425:
        /* <DEDUP_REMOVED lines=9> */
.L_x_4429:
[----:B------:R-:W-:Y:S01]  /*51e10*/  MOV R104, R69 ;  /* 0x0000004500687202 */ /* 0x000fe20000000f00 */
[----:B------:R-:W-:Y:S02]  /*51e20*/  IMAD.MOV.U32 R67, RZ, RZ, R102 ;  /* 0x000000ffff437224 */ /* 0x000fe400078e0066 */
[----:B------:R-:W-:Y:S02]  /*51e30*/  IMAD.MOV.U32 R69, RZ, RZ, R66 ;  /* 0x000000ffff457224 */ /* 0x000fe400078e0042 */
[----:B------:R-:W-:-:S07]  /*51e40*/  IMAD.MOV.U32 R102, RZ, RZ, R103 ;  /* 0x000000ffff667224 */ /* 0x000fce00078e0067 */
.L_x_4430:
[----:B------:R-:W-:Y:S05]  /*51e50*/  BSYNC.RECONVERGENT B0 ;  /* 0x0000000000007941 */ /* 0x000fea0003800200 */
.L_x_4428:
        /* <DEDUP_REMOVED lines=9> */
.L_x_4432:
[----:B------:R-:W-:Y:S01]  /*51ef0*/  MOV R103, R68 ;  /* 0x0000004400677202 */ /* 0x000fe20000000f00 */
[----:B------:R-:W-:Y:S02]  /*51f00*/  IMAD.MOV.U32 R66, RZ, RZ, R101 ;  /* 0x000000ffff427224 */ /* 0x000fe400078e0065 */
[----:B------:R-:W-:Y:S02]  /*51f10*/  IMAD.MOV.U32 R68, RZ, RZ, R69 ;  /* 0x000000ffff447224 */ /* 0x000fe400078e0045 */
[----:B------:R-:W-:-:S07]  /*51f20*/  IMAD.MOV.U32 R101, RZ, RZ, R102 ;  /* 0x000000ffff657224 */ /* 0x000fce00078e0066 */
.L_x_4433:
[----:B------:R-:W-:Y:S05]  /*51f30*/  BSYNC.RECONVERGENT B0 ;  /* 0x0000000000007941 */ /* 0x000fea0003800200 */
.L_x_4431:
        /* <DEDUP_REMOVED lines=9> */
.L_x_4435:
[----:B------:R-:W-:Y:S01]  /*51fd0*/  MOV R102, R71 ;  /* 0x0000004700667202 */ /* 0x000fe20000000f00 */
[----:B------:R-:W-:Y:S02]  /*51fe0*/  IMAD.MOV.U32 R69, RZ, RZ, R100 ;  /* 0x000000ffff457224 */ /* 0x000fe400078e0064 */
[----:B------:R-:W-:Y:S02]  /*51ff0*/  IMAD.MOV.U32 R71, RZ, RZ, R68 ;  /* 0x000000ffff477224 */ /* 0x000fe400078e0044 */
[----:B------:R-:W-:-:S07]  /*52000*/  IMAD.MOV.U32 R100, RZ, RZ, R101 ;  /* 0x000000ffff647224 */ /* 0x000fce00078e0065 */
.L_x_4436:
[----:B------:R-:W-:Y:S05]  /*52010*/  BSYNC.RECONVERGENT B0 ;  /* 0x0000000000007941 */ /* 0x000fea0003800200 */
.L_x_4434:
        /* <DEDUP_REMOVED lines=9> */
.L_x_4438:
[----:B------:R-:W-:Y:S01]  /*520b0*/  MOV R101, R70 ;  /* 0x0000004600657202 */ /* 0x000fe20000000f00 */
[----:B------:R-:W-:Y:S02]  /*520c0*/  IMAD.MOV.U32 R68, RZ, RZ, R99 ;  /* 0x000000ffff447224 */ /* 0x000fe400078e0063 */
[----:B------:R-:W-:Y:S02]  /*520d0*/  IMAD.MOV.U32 R70, RZ, RZ, R71 ;  /* 0x000000ffff467224 */ /* 0x000fe400078e0047 */
[----:B------:R-:W-:-:S07]  /*520e0*/  IMAD.MOV.U32 R99, RZ, RZ, R100 ;  /* 0x000000ffff637224 */ /* 0x000fce00078e0064 */
.L_x_4439:
[----:B------:R-:W-:Y:S05]  /*520f0*/  BSYNC.RECONVERGENT B0 ;  /* 0x0000000000007941 */ /* 0x000fea0003800200 */
.L_x_4437:
        /* <DEDUP_REMOVED lines=9> */
.L_x_4441:
[----:B------:R-:W-:Y:S01]  /*52190*/  MOV R100, R73 ;  /* 0x0000004900647202 */ /* 0x000fe20000000f00 */
[----:B------:R-:W-:Y:S02]  /*521a0*/  IMAD.MOV.U32 R71, RZ, RZ, R96 ;  /* 0x000000ffff477224 */ /* 0x000fe400078e0060 */
[----:B------:R-:W-:Y:S02]  /*521b0*/  IMAD.MOV.U32 R73, RZ, RZ, R70 ;  /* 0x000000ffff497224 */ /* 0x000fe400078e0046 */
[----:B------:R-:W-:-:S07]  /*521c0*/  IMAD.MOV.U32 R96, RZ, RZ, R99 ;  /* 0x000000ffff607224 */ /* 0x000fce00078e0063 */
.L_x_4442:
[----:B------:R-:W-:Y:S05]  /*521d0*/  BSYNC.RECONVERGENT B0 ;  /* 0x0000000000007941 */ /* 0x000fea0003800200 */
.L_x_4440:
        /* <DEDUP_REMOVED lines=9> */
.L_x_4444:
[----:B------:R-:W-:Y:S01]  /*52270*/  MOV R99, R72 ;  /* 0x0000004800637202 */ /* 0x000fe20000000f00 */
[----:B------:R-:W-:Y:S02]  /*52280*/  IMAD.MOV.U32 R70, RZ, RZ, R97 ;  /* 0x000000ffff467224 */ /* 0x000fe400078e0061 */
[----:B------:R-:W-:Y:S02]  /*52290*/  IMAD.MOV.U32 R72, RZ, RZ, R73 ;  /* 0x000000ffff487224 */ /* 0x000fe400078e0049 */
[----:B------:R-:W-:-:S07]  /*522a0*/  IMAD.MOV.U32 R97, RZ, RZ, R96 ;  /* 0x000000ffff617224 */ /* 0x000fce00078e0060 */
.L_x_4445:
[----:B------:R-:W-:Y:S05]  /*522b0*/  BSYNC.RECONVERGENT B0 ;  /* 0x0000000000007941 */ /* 0x000fea0003800200 */
.L_x_4443:
        /* <DEDUP_REMOVED lines=9> */
.L_x_4447:
[----:B------:R-:W-:Y:S01]  /*52350*/  MOV R96, R75 ;  /* 0x0000004b00607202 */ /* 0x000fe20000000f00 */
[----:B------:R-:W-:Y:S02]  /*52360*/  IMAD.MOV.U32 R73, RZ, RZ, R94 ;  /* 0x000000ffff497224 */ /* 0x000fe400078e005e */
[----:B------:R-:W-:Y:S02]  /*52370*/  IMAD.MOV.U32 R75, RZ, RZ, R72 ;  /* 0x000000ffff4b7224 */ /* 0x000fe400078e0048 */
[----:B------:R-:W-:-:S07]  /*52380*/  IMAD.MOV.U32 R94, RZ, RZ, R97 ;  /* 0x000000ffff5e7224 */ /* 0x000fce00078e0061 */
.L_x_4448:
[----:B------:R-:W-:Y:S05]  /*52390*/  BSYNC.RECONVERGENT B0 ;  /* 0x0000000000007941 */ /* 0x000fea0003800200 */
.L_x_4446:
        /* <DEDUP_REMOVED lines=9> */
.L_x_4450:
[----:B------:R-:W-:Y:S01]  /*52430*/  MOV R97, R74 ;  /* 0x0000004a00617202 */ /* 0x000fe20000000f00 */
[----:B------:R-:W-:Y:S02]  /*52440*/  IMAD.MOV.U32 R72, RZ, RZ, R95 ;  /* 0x000000ffff487224 */ /* 0x000fe400078e005f */
[----:B------:R-:W-:Y:S02]  /*52450*/  IMAD.MOV.U32 R74, RZ, RZ, R75 ;  /* 0x000000ffff4a7224 */ /* 0x000fe400078e004b */
[----:B------:R-:W-:-:S07]  /*52460*/  IMAD.MOV.U32 R95, RZ, RZ, R94 ;  /* 0x000000ffff5f7224 */ /* 0x000fce00078e005e */
.L_x_4451:
[----:B------:R-:W-:Y:S05]  /*52470*/  BSYNC.RECONVERGENT B0 ;  /* 0x0000000000007941 */ /* 0x000fea0003800200 */
.L_x_4449:
        /* <DEDUP_REMOVED lines=9> */
.L_x_4453:
[----:B------:R-:W-:Y:S01]  /*52510*/  MOV R94, R77 ;  /* 0x0000004d005e7202 */ /* 0x000fe20000000f00 */
[----:B------:R-:W-:Y:S02]  /*52520*/  IMAD.MOV.U32 R75, RZ, RZ, R92 ;  /* 0x000000ffff4b7224 */ /* 0x000fe400078e005c */
[----:B------:R-:W-:Y:S02]  /*52530*/  IMAD.MOV.U32 R77, RZ, RZ, R74 ;  /* 0x000000ffff4d7224 */ /* 0x000fe400078e004a */
[----:B------:R-:W-:-:S07]  /*52540*/  IMAD.MOV.U32 R92, RZ, RZ, R95 ;  /* 0x000000ffff5c7224 */ /* 0x000fce00078e005f */
.L_x_4454:
[----:B------:R-:W-:Y:S05]  /*52550*/  BSYNC.RECONVERGENT B0 ;  /* 0x0000000000007941 */ /* 0x000fea0003800200 */
.L_x_4452:
        /* <DEDUP_REMOVED lines=9> */
.L_x_4456:
[----:B------:R-:W-:Y:S01]  /*525f0*/  MOV R95, R76 ;  /* 0x0000004c005f7202 */ /* 0x000fe20000000f00 */
[----:B------:R-:W-:Y:S02]  /*52600*/  IMAD.MOV.U32 R74, RZ, RZ, R93 ;  /* 0x000000ffff4a7224 */ /* 0x000fe400078e005d */
[----:B------:R-:W-:Y:S02]  /*52610*/  IMAD.MOV.U32 R76, RZ, RZ, R77 ;  /* 0x000000ffff4c7224 */ /* 0x000fe400078e004d */
[----:B------:R-:W-:-:S07]  /*52620*/  IMAD.MOV.U32 R93, RZ, RZ, R92 ;  /* 0x000000ffff5d7224 */ /* 0x000fce00078e005c */
.L_x_4457:
[----:B------:R-:W-:Y:S05]  /*52630*/  BSYNC.RECONVERGENT B0 ;  /* 0x0000000000007941 */ /* 0x000fea0003800200 */
.L_x_4455:
        /* <DEDUP_REMOVED lines=9> */
.L_x_4459:
[----:B------:R-:W-:Y:S01]  /*526d0*/  MOV R92, R79 ;  /* 0x0000004f005c7202 */ /* 0x000fe20000000f00 */
[----:B------:R-:W-:Y:S02]  /*526e0*/  IMAD.MOV.U32 R77, RZ, RZ, R90 ;  /* 0x000000ffff4d7224 */ /* 0x000fe400078e005a */
[----:B------:R-:W-:Y:S02]  /*526f0*/  IMAD.MOV.U32 R79, RZ, RZ, R76 ;  /* 0x000000ffff4f7224 */ /* 0x000fe400078e004c */
[----:B------:R-:W-:-:S07]  /*52700*/  IMAD.MOV.U32 R90, RZ, RZ, R93 ;  /* 0x000000ffff5a7224 */ /* 0x000fce00078e005d */
.L_x_4460:
[----:B------:R-:W-:Y:S05]  /*52710*/  BSYNC.RECONVERGENT B0 ;  /* 0x0000000000007941 */ /* 0x000fea0003800200 */
.L_x_4458:
        /* <DEDUP_REMOVED lines=9> */
.L_x_4462:
[----:B------:R-:W-:Y:S01]  /*527b0*/  MOV R93, R78 ;  /* 0x0000004e005d7202 */ /* 0x000fe20000000f00 */
[----:B------:R-:W-:Y:S02]  /*527c0*/  IMAD.MOV.U32 R76, RZ, RZ, R91 ;  /* 0x000000ffff4c7224 */ /* 0x000fe400078e005b */
[----:B------:R-:W-:Y:S02]  /*527d0*/  IMAD.MOV.U32 R78, RZ, RZ, R79 ;  /* 0x000000ffff4e7224 */ /* 0x000fe400078e004f */
[----:B------:R-:W-:-:S07]  /*527e0*/  IMAD.MOV.U32 R91, RZ, RZ, R90 ;  /* 0x000000ffff5b7224 */ /* 0x000fce00078e005a */
.L_x_4463:
[----:B------:R-:W-:Y:S05]  /*527f0*/  BSYNC.RECONVERGENT B0 ;  /* 0x0000000000007941 */ /* 0x000fea0003800200 */
.L_x_4461:
        /* <DEDUP_REMOVED lines=9> */
.L_x_4465:
[----:B------:R-:W-:Y:S01]  /*52890*/  MOV R90, R81 ;  /* 0x00000051005a7202 */ /* 0x000fe20000000f00 */
[----:B------:R-:W-:Y:S02]  /*528a0*/  IMAD.MOV.U32 R79, RZ, RZ, R88 ;  /* 0x000000ffff4f7224 */ /* 0x000fe400078e0058 */
[----:B------:R-:W-:Y:S02]  /*528b0*/  IMAD.MOV.U32 R81, RZ, RZ, R78 ;  /* 0x000000ffff517224 */ /* 0x000fe400078e004e */
[----:B------:R-:W-:-:S07]  /*528c0*/  IMAD.MOV.U32 R88, RZ, RZ, R91 ;  /* 0x000000ffff587224 */ /* 0x000fce00078e005b */
.L_x_4466:
[----:B------:R-:W-:Y:S05]  /*528d0*/  BSYNC.RECONVERGENT B0 ;  /* 0x0000000000007941 */ /* 0x000fea0003800200 */
.L_x_4464:
        /* <DEDUP_REMOVED lines=9> */
.L_x_4468:
[----:B------:R-:W-:Y:S01]  /*52970*/  MOV R91, R80 ;  /* 0x00000050005b7202 */ /* 0x000fe20000000f00 */
[----:B------:R-:W-:Y:S02]  /*52980*/  IMAD.MOV.U32 R78, RZ, RZ, R89 ;  /* 0x000000ffff4e7224 */ /* 0x000fe400078e0059 */
[----:B------:R-:W-:Y:S02]  /*52990*/  IMAD.MOV.U32 R80, RZ, RZ, R81 ;  /* 0x000000ffff507224 */ /* 0x000fe400078e0051 */
[----:B------:R-:W-:-:S07]  /*529a0*/  IMAD.MOV.U32 R89, RZ, RZ, R88 ;  /* 0x000000ffff597224 */ /* 0x000fce00078e0058 */
.L_x_4469:
[----:B------:R-:W-:Y:S05]  /*529b0*/  BSYNC.RECONVERGENT B0 ;  /* 0x0000000000007941 */ /* 0x000fea0003800200 */
.L_x_4467:
        /* <DEDUP_REMOVED lines=9> */
.L_x_4471:
[----:B------:R-:W-:Y:S01]  /*52a50*/  MOV R88, R83 ;  /* 0x0000005300587202 */ /* 0x000fe20000000f00 */
[----:B------:R-:W-:Y:S02]  /*52a60*/  IMAD.MOV.U32 R81, RZ, RZ, R86 ;  /* 0x000000ffff517224 */ /* 0x000fe400078e0056 */
[----:B------:R-:W-:Y:S02]  /*52a70*/  IMAD.MOV.U32 R83, RZ, RZ, R80 ;  /* 0x000000ffff537224 */ /* 0x000fe400078e0050 */
[----:B------:R-:W-:-:S07]  /*52a80*/  IMAD.MOV.U32 R86, RZ, RZ, R89 ;  /* 0x000000ffff567224 */ /* 0x000fce00078e0059 */
.L_x_4472:
[----:B------:R-:W-:Y:S05]  /*52a90*/  BSYNC.RECONVERGENT B0 ;  /* 0x0000000000007941 */ /* 0x000fea0003800200 */
.L_x_4470:
        /* <DEDUP_REMOVED lines=9> */
.L_x_4474:
[----:B------:R-:W-:Y:S02]  /*52b30*/  IMAD.MOV.U32 R89, RZ, RZ, R82 ;  /* 0x000000ffff597224 */ /* 0x000fe400078e0052 */
[----:B------:R-:W-:Y:S02]  /*52b40*/  IMAD.MOV.U32 R80, RZ, RZ, R87 ;  /* 0x000000ffff507224 */ /* 0x000fe400078e0057 */
[----:B------:R-:W-:Y:S02]  /*52b50*/  IMAD.MOV.U32 R82, RZ, RZ, R83 ;  /* 0x000000ffff527224 */ /* 0x000fe400078e0053 */
[----:B------:R-:W-:-:S07]  /*52b60*/  IMAD.MOV.U32 R87, RZ, RZ, R86 ;  /* 0x000000ffff577224 */ /* 0x000fce00078e0056 */
.L_x_4475:
[----:B------:R-:W-:Y:S05]  /*52b70*/  BSYNC.RECONVERGENT B0 ;  /* 0x0000000000007941 */ /* 0x000fea0003800200 */
.L_x_4473:
        /* <DEDUP_REMOVED lines=9> */
.L_x_4477:
[----:B------:R-:W-:Y:S02]  /*52c10*/  IMAD.MOV.U32 R86, RZ, RZ, R85 ;  /* 0x000000ffff567224 */ /* 0x000fe400078e0055 */
[----:B------:R-:W-:Y:S01]  /*52c20*/  IMAD.MOV.U32 R83, RZ, RZ, R84 ;  /* 0x000000ffff537224 */ /* 0x000fe200078e0054 */
[----:B------:R-:W-:Y:S01]  /*52c30*/  MOV R84, R87 ;  /* 0x0000005700547202 */ /* 0x000fe20000000f00 */
[----:B------:R-:W-:-:S07]  /*52c40*/  IMAD.MOV.U32 R85, RZ, RZ, R82 ;  /* 0x000000ffff557224 */ /* 0x000fce00078e0052 */
.L_x_4478:
[----:B------:R-:W-:Y:S05]  /*52c50*/  BSYNC.RECONVERGENT B0 ;  /* 0x0000000000007941 */ /* 0x000fea0003800200 */
.L_x_4476:
        /* <DEDUP_REMOVED lines=9> */
.L_x_4480:
[----:B------:R-:W-:Y:S01]  /*52cf0*/  IMAD.MOV.U32 R87, RZ, RZ, R34 ;  /* 0x000000ffff577224 */ /* 0x000fe200078e0022 */
[----:B------:R-:W-:Y:S01]  /*52d00*/  MOV R34, R85 ;  /* 0x0000005500227202 */ /* 0x000fe20000000f00 */
[----:B------:R-:W-:Y:S02]  /*52d10*/  IMAD.MOV.U32 R82, RZ, RZ, R35 ;  /* 0x000000ffff527224 */ /* 0x000fe400078e0023 */
[----:B------:R-:W-:-:S07]  /*52d20*/  IMAD.MOV.U32 R35, RZ, RZ, R84 ;  /* 0x000000ffff237224 */ /* 0x000fce00078e0054 */
.L_x_4481:
[----:B------:R-:W-:Y:S05]  /*52d30*/  BSYNC.RECONVERGENT B0 ;  /* 0x0000000000007941 */ /* 0x000fea0003800200 */
.L_x_4479:
        /* <DEDUP_REMOVED lines=9> */
.L_x_4483:
[----:B------:R-:W-:Y:S01]  /*52dd0*/  IMAD.MOV.U32 R84, RZ, RZ, R33 ;  /* 0x000000ffff547224 */ /* 0x000fe200078e0021 */
[----:B------:R-:W-:Y:S01]  /*52de0*/  MOV R85, R32 ;  /* 0x0000002000557202 */ /* 0x000fe20000000f00 */
[----:B------:R-:W-:Y:S02]  /*52df0*/  IMAD.MOV.U32 R33, RZ, RZ, R34 ;  /* 0x000000ffff217224 */ /* 0x000fe400078e0022 */
[----:B------:R-:W-:-:S07]  /*52e00*/  IMAD.MOV.U32 R32, RZ, RZ, R35 ;  /* 0x000000ffff207224 */ /* 0x000fce00078e0023 */
.L_x_4484:
[----:B------:R-:W-:Y:S05]  /*52e10*/  BSYNC.RECONVERGENT B0 ;  /* 0x0000000000007941 */ /* 0x000fea0003800200 */
.L_x_4482:
        /* <DEDUP_REMOVED lines=9> */
.L_x_4486:
[----:B------:R-:W-:Y:S01]  /*52eb0*/  MOV R35, R30 ;  /* 0x0000001e00237202 */ /* 0x000fe20000000f00 */
[----:B------:R-:W-:Y:S02]  /*52ec0*/  IMAD.MOV.U32 R34, RZ, RZ, R31 ;  /* 0x000000ffff227224 */ /* 0x000fe400078e001f */
[----:B------:R-:W-:Y:S02]  /*52ed0*/  IMAD.MOV.U32 R30, RZ, RZ, R33 ;  /* 0x000000ffff1e7224 */ /* 0x000fe400078e0021 */
[----:B------:R-:W-:-:S07]  /*52ee0*/  IMAD.MOV.U32 R31, RZ, RZ, R32 ;  /* 0x000000ffff1f7224 */ /* 0x000fce00078e0020 */
.L_x_4487:
[----:B------:R-:W-:Y:S05]  /*52ef0*/  BSYNC.RECONVERGENT B0 ;  /* 0x0000000000007941 */ /* 0x000fea0003800200 */
.L_x_4485:
        /* <DEDUP_REMOVED lines=9> */
.L_x_4489:
[----:B------:R-:W-:Y:S02]  /*52f90*/  IMAD.MOV.U32 R32, RZ, RZ, R29 ;  /* 0x000000ffff207224 */ /* 0x000fe400078e001d */
[----:B------:R-:W-:Y:S02]  /*52fa0*/  IMAD.MOV.U32 R33, RZ, RZ, R28 ;  /* 0x000000ffff217224 */ /* 0x000fe400078e001c */
[----:B------:R-:W-:Y:S02]  /*52fb0*/  IMAD.MOV.U32 R29, RZ, RZ, R30 ;  /* 0x000000ffff1d7224 */ /* 0x000fe400078e001e */
[----:B------:R-:W-:-:S07]  /*52fc0*/  IMAD.MOV.U32 R28, RZ, RZ, R31 ;  /* 0x000000ffff1c7224 */ /* 0x000fce00078e001f */
.L_x_4490:
[----:B------:R-:W-:Y:S05]  /*52fd0*/  BSYNC.RECONVERGENT B0 ;  /* 0x0000000000007941 */ /* 0x000fea0003800200 */
.L_x_4488:
        /* <DEDUP_REMOVED lines=9> */
.L_x_4492:
[----:B------:R-:W-:Y:S02]  /*53070*/  IMAD.MOV.U32 R31, RZ, RZ, R26 ;  /* 0x000000ffff1f7224 */ /* 0x000fe400078e001a */
[----:B------:R-:W-:Y:S01]  /*53080*/  IMAD.MOV.U32 R30, RZ, RZ, R27 ;  /* 0x000000ffff1e7224 */ /* 0x000fe200078e001b */
[----:B------:R-:W-:Y:S01]  /*53090*/  MOV R27, R28 ;  /* 0x0000001c001b7202 */ /* 0x000fe20000000f00 */
[----:B------:R-:W-:-:S07]  /*530a0*/  IMAD.MOV.U32 R26, RZ, RZ, R29 ;  /* 0x000000ffff1a7224 */ /* 0x000fce00078e001d */
.L_x_4493:
[----:B------:R-:W-:Y:S05]  /*530b0*/  BSYNC.RECONVERGENT B0 ;  /* 0x0000000000007941 */ /* 0x000fea0003800200 */
.L_x_4491:
        /* <DEDUP_REMOVED lines=9> */
.L_x_4495:
[----:B------:R-:W-:Y:S01]  /*53150*/  IMAD.MOV.U32 R28, RZ, RZ, R25 ;  /* 0x000000ffff1c7224 */ /* 0x000fe200078e0019 */
[----:B------:R-:W-:Y:S01]  /*53160*/  MOV R25, R26 ;  /* 0x0000001a00197202 */ /* 0x000fe20000000f00 */
[----:B------:R-:W-:Y:S02]  /*53170*/  IMAD.MOV.U32 R29, RZ, RZ, R24 ;  /* 0x000000ffff1d7224 */ /* 0x000fe400078e0018 */
[----:B------:R-:W-:-:S07]  /*53180*/  IMAD.MOV.U32 R24, RZ, RZ, R27 ;  /* 0x000000ffff187224 */ /* 0x000fce00078e001b */
.L_x_4496:
[----:B------:R-:W-:Y:S05]  /*53190*/  BSYNC.RECONVERGENT B0 ;  /* 0x0000000000007941 */ /* 0x000fea0003800200 */
.L_x_4494:
        /* <DEDUP_REMOVED lines=9> */
.L_x_4498:
[----:B------:R-:W-:Y:S01]  /*53230*/  IMAD.MOV.U32 R27, RZ, RZ, R22 ;  /* 0x000000ffff1b7224 */ /* 0x000fe200078e0016 */
[----:B------:R-:W-:Y:S01]  /*53240*/  MOV R26, R23 ;  /* 0x00000017001a7202 */ /* 0x000fe20000000f00 */
[----:B------:R-:W-:Y:S02]  /*53250*/  IMAD.MOV.U32 R22, RZ, RZ, R25 ;  /* 0x000000ffff167224 */ /* 0x000fe400078e0019 */
[----:B------:R-:W-:-:S07]  /*53260*/  IMAD.MOV.U32 R23, RZ, RZ, R24 ;  /* 0x000000ffff177224 */ /* 0x000fce00078e0018 */
.L_x_4499:
[----:B------:R-:W-:Y:S05]  /*53270*/  BSYNC.RECONVERGENT B0 ;  /* 0x0000000000007941 */ /* 0x000fea0003800200 */
.L_x_4497:
        /* <DEDUP_REMOVED lines=9> */
.L_x_4501:
[----:B------:R-:W-:Y:S01]  /*53310*/  MOV R24, R21 ;  /* 0x0000001500187202 */ /* 0x000fe20000000f00 */
[----:B------:R-:W-:Y:S02]  /*53320*/  IMAD.MOV.U32 R25, RZ, RZ, R20 ;  /* 0x000000ffff197224 */ /* 0x000fe400078e0014 */
[----:B------:R-:W-:Y:S02]  /*53330*/  IMAD.MOV.U32 R21, RZ, RZ, R22 ;  /* 0x000000ffff157224 */ /* 0x000fe400078e0016 */
[----:B------:R-:W-:-:S07]  /*53340*/  IMAD.MOV.U32 R20, RZ, RZ, R23 ;  /* 0x000000ffff147224 */ /* 0x000fce00078e0017 */
.L_x_4502:
[----:B------:R-:W-:Y:S05]  /*53350*/  BSYNC.RECONVERGENT B0 ;  /* 0x0000000000007941 */ /* 0x000fea0003800200 */
.L_x_4500:
        /* <DEDUP_REMOVED lines=9> */
.L_x_4504:
[----:B------:R-:W-:Y:S02]  /*533f0*/  IMAD.MOV.U32 R23, RZ, RZ, R18 ;  /* 0x000000ffff177224 */ /* 0x000fe400078e0012 */
[----:B------:R-:W-:Y:S02]  /*53400*/  IMAD.MOV.U32 R22, RZ, RZ, R19 ;  /* 0x000000ffff167224 */ /* 0x000fe400078e0013 */
[----:B------:R-:W-:Y:S02]  /*53410*/  IMAD.MOV.U32 R18, RZ, RZ, R21 ;  /* 0x000000ffff127224 */ /* 0x000fe400078e0015 */
[----:B------:R-:W-:-:S07]  /*53420*/  IMAD.MOV.U32 R19, RZ, RZ, R20 ;  /* 0x000000ffff137224 */ /* 0x000fce00078e0014 */
.L_x_4505:
[----:B------:R-:W-:Y:S05]  /*53430*/  BSYNC.RECONVERGENT B0 ;  /* 0x0000000000007941 */ /* 0x000fea0003800200 */
.L_x_4503:
        /* <DEDUP_REMOVED lines=9> */
.L_x_4507:
[----:B------:R-:W-:Y:S02]  /*534d0*/  IMAD.MOV.U32 R20, RZ, RZ, R17 ;  /* 0x000000ffff147224 */ /* 0x000fe400078e0011 */
[----:B------:R-:W-:Y:S01]  /*534e0*/  IMAD.MOV.U32 R21, RZ, RZ, R16 ;  /* 0x000000ffff157224 */ /* 0x000fe200078e0010 */
[----:B------:R-:W-:Y:S01]  /*534f0*/  MOV R16, R19 ;  /* 0x0000001300107202 */ /* 0x000fe20000000f00 */
[----:B------:R-:W-:-:S07]  /*53500*/  IMAD.MOV.U32 R17, RZ, RZ, R18 ;  /* 0x000000ffff117224 */ /* 0x000fce00078e0012 */
.L_x_4508:
[----:B------:R-:W-:Y:S05]  /*53510*/  BSYNC.RECONVERGENT B0 ;  /* 0x0000000000007941 */ /* 0x000fea0003800200 */
.L_x_4506:
        /* <DEDUP_REMOVED lines=9> */
.L_x_4510:
[----:B------:R-:W-:Y:S01]  /*535b0*/  IMAD.MOV.U32 R19, RZ, RZ, R14 ;  /* 0x000000ffff137224 */ /* 0x000fe200078e000e */
[----:B------:R-:W-:Y:S01]  /*535c0*/  MOV R14, R17 ;  /* 0x00000011000e7202 */ /* 0x000fe20000000f00 */
[----:B------:R-:W-:Y:S02]  /*535d0*/  IMAD.MOV.U32 R18, RZ, RZ, R15 ;  /* 0x000000ffff127224 */ /* 0x000fe400078e000f */
[----:B------:R-:W-:-:S07]  /*535e0*/  IMAD.MOV.U32 R15, RZ, RZ, R16 ;  /* 0x000000ffff0f7224 */ /* 0x000fce00078e0010 */
.L_x_4511:
[----:B------:R-:W-:Y:S05]  /*535f0*/  BSYNC.RECONVERGENT B0 ;  /* 0x0000000000007941 */ /* 0x000fea0003800200 */
.L_x_4509:
        /* <DEDUP_REMOVED lines=9> */
.L_x_4513:
[----:B------:R-:W-:Y:S01]  /*53690*/  IMAD.MOV.U32 R16, RZ, RZ, R13 ;  /* 0x000000ffff107224 */ /* 0x000fe200078e000d */
[----:B------:R-:W-:Y:S01]  /*536a0*/  MOV R17, R0 ;  /* 0x0000000000117202 */ /* 0x000fe20000000f00 */
[----:B------:R-:W-:Y:S02]  /*536b0*/  IMAD.MOV.U32 R13, RZ, RZ, R14 ;  /* 0x000000ffff0d7224 */ /* 0x000fe400078e000e */
[----:B------:R-:W-:-:S07]  /*536c0*/  IMAD.MOV.U32 R0, RZ, RZ, R15 ;  /* 0x000000ffff007224 */ /* 0x000fce00078e000f */
.L_x_4514:
[----:B------:R-:W-:Y:S05]  /*536d0*/  BSYNC.RECONVERGENT B0 ;  /* 0x0000000000007941 */ /* 0x000fea0003800200 */
.L_x_4512:
        /* <DEDUP_REMOVED lines=9> */
.L_x_4516:
[----:B------:R-:W-:Y:S01]  /*53770*/  MOV R15, R12 ;  /* 0x0000000c000f7202 */ /* 0x000fe20000000f00 */
[----:B------:R-:W-:Y:S02]  /*53780*/  IMAD.MOV.U32 R14, RZ, RZ, R11 ;  /* 0x000000ffff0e7224 */ /* 0x000fe400078e000b */
[----:B------:R-:W-:Y:S02]  /*53790*/  IMAD.MOV.U32 R12, RZ, RZ, R13 ;  /* 0x000000ffff0c7224 */ /* 0x000fe400078e000d */
[----:B------:R-:W-:-:S07]  /*537a0*/  IMAD.MOV.U32 R11, RZ, RZ, R0 ;  /* 0x000000ffff0b7224 */ /* 0x000fce00078e0000 */
.L_x_4517:
[----:B------:R-:W-:Y:S05]  /*537b0*/  BSYNC.RECONVERGENT B0 ;  /* 0x0000000000007941 */ /* 0x000fea0003800200 */
.L_x_4515:
        /* <DEDUP_REMOVED lines=9> */
.L_x_4519:
[----:B------:R-:W-:Y:S02]  /*53850*/  IMAD.MOV.U32 R0, RZ, RZ, R9 ;  /* 0x000000ffff007224 */ /* 0x000fe400078e0009 */
[----:B------:R-:W-:Y:S02]  /*53860*/  IMAD.MOV.U32 R13, RZ, RZ, R10 ;  /* 0x000000ffff0d7224 */ /* 0x000fe400078e000a */
[----:B------:R-:W-:Y:S02]  /*53870*/  IMAD.MOV.U32 R9, RZ, RZ, R12 ;  /* 0x000000ffff097224 */ /* 0x000fe400078e000c */
[----:B------:R-:W-:-:S07]  /*53880*/  IMAD.MOV.U32 R10, RZ, RZ, R11 ;  /* 0x000000ffff0a7224 */ /* 0x000fce00078e000b */
.L_x_4520:
[----:B------:R-:W-:Y:S05]  /*53890*/  BSYNC.RECONVERGENT B0 ;  /* 0x0000000000007941 */ /* 0x000fea0003800200 */
.L_x_4518:
        /* <DEDUP_REMOVED lines=9> */
.L_x_4522:
[----:B------:R-:W-:Y:S02]  /*53930*/  IMAD.MOV.U32 R11, RZ, RZ, R8 ;  /* 0x000000ffff0b7224 */ /* 0x000fe400078e0008 */
[----:B------:R-:W-:Y:S01]  /*53940*/  IMAD.MOV.U32 R12, RZ, RZ, R7 ;  /* 0x000000ffff0c7224 */ /* 0x000fe200078e0007 */
[----:B------:R-:W-:Y:S01]  /*53950*/  MOV R7, R10 ;  /* 0x0000000a00077202 */ /* 0x000fe20000000f00 */
[----:B------:R-:W-:-:S07]  /*53960*/  IMAD.MOV.U32 R8, RZ, RZ, R9 ;  /* 0x000000ffff087224 */ /* 0x000fce00078e0009 */
.L_x_4523:
[----:B------:R-:W-:Y:S05]  /*53970*/  BSYNC.RECONVERGENT B0 ;  /* 0x0000000000007941 */ /* 0x000fea0003800200 */
.L_x_4521:
        /* <DEDUP_REMOVED lines=9> */
.L_x_4525:
[----:B------:R-:W-:Y:S01]  /*53a10*/  IMAD.MOV.U32 R10, RZ, RZ, R135 ;  /* 0x000000ffff0a7224 */ /* 0x000fe200078e0087 */
[----:B------:R-:W-:Y:S01]  /*53a20*/  MOV R135, R8 ;  /* 0x0000000800877202 */ /* 0x000fe20000000f00 */
[----:B------:R-:W-:Y:S02]  /*53a30*/  IMAD.MOV.U32 R9, RZ, RZ, R134 ;  /* 0x000000ffff097224 */ /* 0x000fe400078e0086 */
[----:B------:R-:W-:-:S07]  /*53a40*/  IMAD.MOV.U32 R134, RZ, RZ, R7 ;  /* 0x000000ffff867224 */ /* 0x000fce00078e0007 */
.L_x_4526:
[----:B------:R-:W-:Y:S05]  /*53a50*/  BSYNC.RECONVERGENT B0 ;  /* 0x0000000000007941 */ /* 0x000fea0003800200 */
.L_x_4524:
        /* <DEDUP_REMOVED lines=9> */
.L_x_4528:
[----:B------:R-:W-:Y:S01]  /*53af0*/  IMAD.MOV.U32 R7, RZ, RZ, R36 ;  /* 0x000000ffff077224 */ /* 0x000fe200078e0024 */
[----:B------:R-:W-:Y:S01]  /*53b00*/  MOV R8, R133 ;  /* 0x0000008500087202 */ /* 0x000fe20000000f00 */
[----:B------:R-:W-:Y:S02]  /*53b10*/  IMAD.MOV.U32 R36, RZ, RZ, R135 ;  /* 0x000000ffff247224 */ /* 0x000fe400078e0087 */
[----:B------:R-:W-:-:S07]  /*53b20*/  IMAD.MOV.U32 R133, RZ, RZ, R134 ;  /* 0x000000ffff857224 */ /* 0x000fce00078e0086 */
.L_x_4529:
[----:B------:R-:W-:Y:S05]  /*53b30*/  BSYNC.RECONVERGENT B0 ;  /* 0x0000000000007941 */ /* 0x000fea0003800200 */
.L_x_4527:
        /* <DEDUP_REMOVED lines=9> */
.L_x_4531:
[----:B------:R-:W-:Y:S01]  /*53bd0*/  MOV R134, R39 ;  /* 0x0000002700867202 */ /* 0x000fe20000000f00 */
[----:B------:R-:W-:Y:S02]  /*53be0*/  IMAD.MOV.U32 R135, RZ, RZ, R132 ;  /* 0x000000ffff877224 */ /* 0x000fe400078e0084 */
[----:B------:R-:W-:Y:S02]  /*53bf0*/  IMAD.MOV.U32 R39, RZ, RZ, R36 ;  /* 0x000000ffff277224 */ /* 0x000fe400078e0024 */
[----:B------:R-:W-:-:S07]  /*53c00*/  IMAD.MOV.U32 R132, RZ, RZ, R133 ;  /* 0x000000ffff847224 */ /* 0x000fce00078e0085 */
.L_x_4532:
[----:B------:R-:W-:Y:S05]  /*53c10*/  BSYNC.RECONVERGENT B0 ;  /* 0x0000000000007941 */ /* 0x000fea0003800200 */
.L_x_4530:
        /* <DEDUP_REMOVED lines=9> */
.L_x_4534:
[----:B------:R-:W-:Y:S02]  /*53cb0*/  IMAD.MOV.U32 R133, RZ, RZ, R38 ;  /* 0x000000ffff857224 */ /* 0x000fe400078e0026 */
[----:B------:R-:W-:Y:S02]  /*53cc0*/  IMAD.MOV.U32 R36, RZ, RZ, R131 ;  /* 0x000000ffff247224 */ /* 0x000fe400078e0083 */
[----:B------:R-:W-:Y:S02]  /*53cd0*/  IMAD.MOV.U32 R38, RZ, RZ, R39 ;  /* 0x000000ffff267224 */ /* 0x000fe400078e0027 */
[----:B------:R-:W-:-:S07]  /*53ce0*/  IMAD.MOV.U32 R131, RZ, RZ, R132 ;  /* 0x000000ffff837224 */ /* 0x000fce00078e0084 */
.L_x_4535:
[----:B------:R-:W-:Y:S05]  /*53cf0*/  BSYNC.RECONVERGENT B0 ;  /* 0x0000000000007941 */ /* 0x000fea0003800200 */
.L_x_4533:
        /* <DEDUP_REMOVED lines=9> */
.L_x_4537:
[----:B------:R-:W-:Y:S02]  /*53d90*/  IMAD.MOV.U32 R132, RZ, RZ, R41 ;  /* 0x000000ffff847224 */ /* 0x000fe400078e0029 */
[----:B------:R-:W-:Y:S01]  /*53da0*/  IMAD.MOV.U32 R39, RZ, RZ, R130 ;  /* 0x000000ffff277224 */ /* 0x000fe200078e0082 */
[----:B------:R-:W-:Y:S01]  /*53db0*/  MOV R130, R131 ;  /* 0x0000008300827202 */ /* 0x000fe20000000f00 */
[----:B------:R-:W-:-:S07]  /*53dc0*/  IMAD.MOV.U32 R41, RZ, RZ, R38 ;  /* 0x000000ffff297224 */ /* 0x000fce00078e0026 */
.L_x_4538:
[----:B------:R-:W-:Y:S05]  /*53dd0*/  BSYNC.RECONVERGENT B0 ;  /* 0x0000000000007941 */ /* 0x000fea0003800200 */
.L_x_4536:
        /* <DEDUP_REMOVED lines=9> */
.L_x_4540:
[----:B------:R-:W-:Y:S01]  /*53e70*/  IMAD.MOV.U32 R131, RZ, RZ, R40 ;  /* 0x000000ffff837224 */ /* 0x000fe200078e0028 */
[----:B------:R-:W-:Y:S01]  /*53e80*/  MOV R40, R41 ;  /* 0x0000002900287202 */ /* 0x000fe20000000f00 */
[----:B------:R-:W-:Y:S02]  /*53e90*/  IMAD.MOV.U32 R38, RZ, RZ, R129 ;  /* 0x000000ffff267224 */ /* 0x000fe400078e0081 */
[----:B------:R-:W-:-:S07]  /*53ea0*/  IMAD.MOV.U32 R129, RZ, RZ, R130 ;  /* 0x000000ffff817224 */ /* 0x000fce00078e0082 */
.L_x_4541:
[----:B------:R-:W-:Y:S05]  /*53eb0*/  BSYNC.RECONVERGENT B0 ;  /* 0x0000000000007941 */ /* 0x000fea0003800200 */
.L_x_4539:
        /* <DEDUP_REMOVED lines=9> */
.L_x_4543:
[----:B------:R-:W-:Y:S01]  /*53f50*/  IMAD.MOV.U32 R130, RZ, RZ, R43 ;  /* 0x000000ffff827224 */ /* 0x000fe200078e002b */
[----:B------:R-:W-:Y:S01]  /*53f60*/  MOV R41, R128 ;  /* 0x0000008000297202 */ /* 0x000fe20000000f00 */
[----:B------:R-:W-:Y:S02]  /*53f70*/  IMAD.MOV.U32 R43, RZ, RZ, R40 ;  /* 0x000000ffff2b7224 */ /* 0x000fe400078e0028 */
[----:B------:R-:W-:-:S07]  /*53f80*/  IMAD.MOV.U32 R128, RZ, RZ, R129 ;  /* 0x000000ffff807224 */ /* 0x000fce00078e0081 */
.L_x_4544:
[----:B------:R-:W-:Y:S05]  /*53f90*/  BSYNC.RECONVERGENT B0 ;  /* 0x0000000000007941 */ /* 0x000fea0003800200 */
.L_x_4542:
        /* <DEDUP_REMOVED lines=9> */
.L_x_4546:
[----:B------:R-:W-:Y:S01]  /*54030*/  MOV R129, R42 ;  /* 0x0000002a00817202 */ /* 0x000fe20000000f00 */
[----:B------:R-:W-:Y:S02]  /*54040*/  IMAD.MOV.U32 R40, RZ, RZ, R127 ;  /* 0x000000ffff287224 */ /* 0x000fe400078e007f */
[----:B------:R-:W-:Y:S02]  /*54050*/  IMAD.MOV.U32 R42, RZ, RZ, R43 ;  /* 0x000000ffff2a7224 */ /* 0x000fe400078e002b */
[----:B------:R-:W-:-:S07]  /*54060*/  IMAD.MOV.U32 R127, RZ, RZ, R128 ;  /* 0x000000ffff7f7224 */ /* 0x000fce00078e0080 */
.L_x_4547:
[----:B------:R-:W-:Y:S05]  /*54070*/  BSYNC.RECONVERGENT B0 ;  /* 0x0000000000007941 */ /* 0x000fea0003800200 */
.L_x_4545:
        /* <DEDUP_REMOVED lines=9> */
.L_x_4549:
[----:B------:R-:W-:Y:S02]  /*54110*/  IMAD.MOV.U32 R128, RZ, RZ, R37 ;  /* 0x000000ffff807224 */ /* 0x000fe400078e0025 */
[----:B------:R-:W-:Y:S02]  /*54120*/  IMAD.MOV.U32 R43, RZ, RZ, R98 ;  /* 0x000000ffff2b7224 */ /* 0x000fe400078e0062 */
[----:B------:R-:W-:Y:S02]  /*54130*/  IMAD.MOV.U32 R37, RZ, RZ, R42 ;  /* 0x000000ffff257224 */ /* 0x000fe400078e002a */
[----:B------:R-:W-:-:S07]  /*54140*/  IMAD.MOV.U32 R98, RZ, RZ, R127 ;  /* 0x000000ffff627224 */ /* 0x000fce00078e007f */
.L_x_4550:
[----:B------:R-:W-:Y:S05]  /*54150*/  BSYNC.RECONVERGENT B0 ;  /* 0x0000000000007941 */ /* 0x000fea0003800200 */
.L_x_4548:
        /* <DEDUP_REMOVED lines=18> */
.L_x_4552:
[----:B------:R-:W-:Y:S01]  /*54280*/  IMAD.MOV.U32 R42, RZ, RZ, R125 ;  /* 0x000000ffff2a7224 */ /* 0x000fe200078e007d */
[----:B------:R-:W-:Y:S01]  /*54290*/  MOV R127, R44 ;  /* 0x0000002c007f7202 */ /* 0x000fe20000000f00 */
[----:B------:R-:W-:Y:S02]  /*542a0*/  IMAD.MOV.U32 R125, RZ, RZ, R126 ;  /* 0x000000ffff7d7224 */ /* 0x000fe400078e007e */
[----:B------:R-:W-:-:S07]  /*542b0*/  IMAD.MOV.U32 R44, RZ, RZ, R45 ;  /* 0x000000ffff2c7224 */ /* 0x000fce00078e002d */
.L_x_4553:
[----:B------:R-:W-:Y:S05]  /*542c0*/  BSYNC.RECONVERGENT B0 ;  /* 0x0000000000007941 */ /* 0x000fea0003800200 */
.L_x_4551:
        /* <DEDUP_REMOVED lines=9> */
.L_x_4555:
[----:B------:R-:W-:Y:S01]  /*54360*/  MOV R45, R124 ;  /* 0x0000007c002d7202 */ /* 0x000fe20000000f00 */
[----:B------:R-:W-:Y:S02]  /*54370*/  IMAD.MOV.U32 R126, RZ, RZ, R47 ;  /* 0x000000ffff7e7224 */ /* 0x000fe400078e002f */
[----:B------:R-:W-:Y:S02]  /*54380*/  IMAD.MOV.U32 R124, RZ, RZ, R125 ;  /* 0x000000ffff7c7224 */ /* 0x000fe400078e007d */
[----:B------:R-:W-:-:S07]  /*54390*/  IMAD.MOV.U32 R47, RZ, RZ, R44 ;  /* 0x000000ffff2f7224 */ /* 0x000fce00078e002c */
.L_x_4556:
[----:B------:R-:W-:Y:S05]  /*543a0*/  BSYNC.RECONVERGENT B0 ;  /* 0x0000000000007941 */ /* 0x000fea0003800200 */
.L_x_4554:
        /* <DEDUP_REMOVED lines=9> */
.L_x_4558:
[----:B------:R-:W-:Y:S02]  /*54440*/  IMAD.MOV.U32 R44, RZ, RZ, R123 ;  /* 0x000000ffff2c7224 */ /* 0x000fe400078e007b */
[----:B------:R-:W-:Y:S02]  /*54450*/  IMAD.MOV.U32 R125, RZ, RZ, R46 ;  /* 0x000000ffff7d7224 */ /* 0x000fe400078e002e */
[----:B------:R-:W-:Y:S02]  /*54460*/  IMAD.MOV.U32 R123, RZ, RZ, R124 ;  /* 0x000000ffff7b7224 */ /* 0x000fe400078e007c */
[----:B------:R-:W-:-:S07]  /*54470*/  IMAD.MOV.U32 R46, RZ, RZ, R47 ;  /* 0x000000ffff2e7224 */ /* 0x000fce00078e002f */
.L_x_4559:
[----:B------:R-:W-:Y:S05]  /*54480*/  BSYNC.RECONVERGENT B0 ;  /* 0x0000000000007941 */ /* 0x000fea0003800200 */
.L_x_4557:
        /* <DEDUP_REMOVED lines=9> */
.L_x_4561:
[----:B------:R-:W-:Y:S02]  /*54520*/  IMAD.MOV.U32 R47, RZ, RZ, R122 ;  /* 0x000000ffff2f7224 */ /* 0x000fe400078e007a */
[----:B------:R-:W-:Y:S01]  /*54530*/  IMAD.MOV.U32 R124, RZ, RZ, R49 ;  /* 0x000000ffff7c7224 */ /* 0x000fe200078e0031 */
[----:B------:R-:W-:Y:S01]  /*54540*/  MOV R49, R46 ;  /* 0x0000002e00317202 */ /* 0x000fe20000000f00 */
[----:B------:R-:W-:-:S07]  /*54550*/  IMAD.MOV.U32 R122, RZ, RZ, R123 ;  /* 0x000000ffff7a7224 */ /* 0x000fce00078e007b */
.L_x_4562:
[----:B------:R-:W-:Y:S05]  /*54560*/  BSYNC.RECONVERGENT B0 ;  /* 0x0000000000007941 */ /* 0x000fea0003800200 */
.L_x_4560:
        /* <DEDUP_REMOVED lines=9> */
.L_x_4564:
[----:B------:R-:W-:Y:S01]  /*54600*/  IMAD.MOV.U32 R46, RZ, RZ, R121 ;  /* 0x000000ffff2e7224 */ /* 0x000fe200078e0079 */
[----:B------:R-:W-:Y:S01]  /*54610*/  MOV R121, R122 ;  /* 0x0000007a00797202 */ /* 0x000fe20000000f00 */
[----:B------:R-:W-:Y:S02]  /*54620*/  IMAD.MOV.U32 R123, RZ, RZ, R48 ;  /* 0x000000ffff7b7224 */ /* 0x000fe400078e0030 */
[----:B------:R-:W-:-:S07]  /*54630*/  IMAD.MOV.U32 R48, RZ, RZ, R49 ;  /* 0x000000ffff307224 */ /* 0x000fce00078e0031 */
.L_x_4565:
[----:B------:R-:W-:Y:S05]  /*54640*/  BSYNC.RECONVERGENT B0 ;  /* 0x0000000000007941 */ /* 0x000fea0003800200 */
.L_x_4563:
        /* <DEDUP_REMOVED lines=9> */
.L_x_4567:
[----:B------:R-:W-:Y:S01]  /*546e0*/  IMAD.MOV.U32 R49, RZ, RZ, R120 ;  /* 0x000000ffff317224 */ /* 0x000fe200078e0078 */
[----:B------:R-:W-:Y:S01]  /*546f0*/  MOV R122, R51 ;  /* 0x00000033007a7202 */ /* 0x000fe20000000f00 */
[----:B------:R-:W-:Y:S02]  /*54700*/  IMAD.MOV.U32 R120, RZ, RZ, R121 ;  /* 0x000000ffff787224 */ /* 0x000fe400078e0079 */
[----:B------:R-:W-:-:S07]  /*54710*/  IMAD.MOV.U32 R51, RZ, RZ, R48 ;  /* 0x000000ffff337224 */ /* 0x000fce00078e0030 */
.L_x_4568:
[----:B------:R-:W-:Y:S05]  /*54720*/  BSYNC.RECONVERGENT B0 ;  /* 0x0000000000007941 */ /* 0x000fea0003800200 */
.L_x_4566:
        /* <DEDUP_REMOVED lines=9> */
.L_x_4570:
[----:B------:R-:W-:Y:S01]  /*547c0*/  MOV R48, R119 ;  /* 0x0000007700307202 */ /* 0x000fe20000000f00 */
[----:B------:R-:W-:Y:S02]  /*547d0*/  IMAD.MOV.U32 R121, RZ, RZ, R50 ;  /* 0x000000ffff797224 */ /* 0x000fe400078e0032 */
[----:B------:R-:W-:Y:S02]  /*547e0*/  IMAD.MOV.U32 R119, RZ, RZ, R120 ;  /* 0x000000ffff777224 */ /* 0x000fe400078e0078 */
[----:B------:R-:W-:-:S07]  /*547f0*/  IMAD.MOV.U32 R50, RZ, RZ, R51 ;  /* 0x000000ffff327224 */ /* 0x000fce00078e0033 */
.L_x_4571:
[----:B------:R-:W-:Y:S05]  /*54800*/  BSYNC.RECONVERGENT B0 ;  /* 0x0000000000007941 */ /* 0x000fea0003800200 */
.L_x_4569:
        /* <DEDUP_REMOVED lines=9> */
.L_x_4573:
[----:B------:R-:W-:Y:S02]  /*548a0*/  IMAD.MOV.U32 R51, RZ, RZ, R118 ;  /* 0x000000ffff337224 */ /* 0x000fe400078e0076 */
[----:B------:R-:W-:Y:S02]  /*548b0*/  IMAD.MOV.U32 R120, RZ, RZ, R53 ;  /* 0x000000ffff787224 */ /* 0x000fe400078e0035 */
[----:B------:R-:W-:Y:S02]  /*548c0*/  IMAD.MOV.U32 R118, RZ, RZ, R119 ;  /* 0x000000ffff767224 */ /* 0x000fe400078e0077 */
[----:B------:R-:W-:-:S07]  /*548d0*/  IMAD.MOV.U32 R53, RZ, RZ, R50 ;  /* 0x000000ffff357224 */ /* 0x000fce00078e0032 */
.L_x_4574:
[----:B------:R-:W-:Y:S05]  /*548e0*/  BSYNC.RECONVERGENT B0 ;  /* 0x0000000000007941 */ /* 0x000fea0003800200 */
.L_x_4572:
        /* <DEDUP_REMOVED lines=9> */
.L_x_4576:
[----:B------:R-:W-:Y:S02]  /*54980*/  IMAD.MOV.U32 R50, RZ, RZ, R117 ;  /* 0x000000ffff327224 */ /* 0x000fe400078e0075 */
[----:B------:R-:W-:Y:S01]  /*54990*/  IMAD.MOV.U32 R119, RZ, RZ, R52 ;  /* 0x000000ffff777224 */ /* 0x000fe200078e0034 */
[----:B------:R-:W-:Y:S01]  /*549a0*/  MOV R52, R53 ;  /* 0x0000003500347202 */ /* 0x000fe20000000f00 */
[----:B------:R-:W-:-:S07]  /*549b0*/  IMAD.MOV.U32 R117, RZ, RZ, R118 ;  /* 0x000000ffff757224 */ /* 0x000fce00078e0076 */
.L_x_4577:
[----:B------:R-:W-:Y:S05]  /*549c0*/  BSYNC.RECONVERGENT B0 ;  /* 0x0000000000007941 */ /* 0x000fea0003800200 */
.L_x_4575:
        /* <DEDUP_REMOVED lines=9> */
.L_x_4579:
[----:B------:R-:W-:Y:S01]  /*54a60*/  IMAD.MOV.U32 R53, RZ, RZ, R116 ;  /* 0x000000ffff357224 */ /* 0x000fe200078e0074 */
[----:B------:R-:W-:Y:S01]  /*54a70*/  MOV R116, R117 ;  /* 0x0000007500747202 */ /* 0x000fe20000000f00 */
[----:B------:R-:W-:Y:S02]  /*54a80*/  IMAD.MOV.U32 R118, RZ, RZ, R55 ;  /* 0x000000ffff767224 */ /* 0x000fe400078e0037 */
[----:B------:R-:W-:-:S07]  /*54a90*/  IMAD.MOV.U32 R55, RZ, RZ, R52 ;  /* 0x000000ffff377224 */ /* 0x000fce00078e0034 */
.L_x_4580:
[----:B------:R-:W-:Y:S05]  /*54aa0*/  BSYNC.RECONVERGENT B0 ;  /* 0x0000000000007941 */ /* 0x000fea0003800200 */
.L_x_4578:
        /* <DEDUP_REMOVED lines=9> */
.L_x_4582:
[----:B------:R-:W-:Y:S01]  /*54b40*/  IMAD.MOV.U32 R52, RZ, RZ, R115 ;  /* 0x000000ffff347224 */ /* 0x000fe200078e0073 */
[----:B------:R-:W-:Y:S01]  /*54b50*/  MOV R117, R54 ;  /* 0x0000003600757202 */ /* 0x000fe20000000f00 */
[----:B------:R-:W-:Y:S02]  /*54b60*/  IMAD.MOV.U32 R115, RZ, RZ, R116 ;  /* 0x000000ffff737224 */ /* 0x000fe400078e0074 */
[----:B------:R-:W-:-:S07]  /*54b70*/  IMAD.MOV.U32 R54, RZ, RZ, R55 ;  /* 0x000000ffff367224 */ /* 0x000fce00078e0037 */
.L_x_4583:
[----:B------:R-:W-:Y:S05]  /*54b80*/  BSYNC.RECONVERGENT B0 ;  /* 0x0000000000007941 */ /* 0x000fea0003800200 */
.L_x_4581:
        /* <DEDUP_REMOVED lines=9> */
.L_x_4585:
[----:B------:R-:W-:Y:S01]  /*54c20*/  MOV R55, R114 ;  /* 0x0000007200377202 */ /* 0x000fe20000000f00 */
[----:B------:R-:W-:Y:S02]  /*54c30*/  IMAD.MOV.U32 R116, RZ, RZ, R57 ;  /* 0x000000ffff747224 */ /* 0x000fe400078e0039 */
[----:B------:R-:W-:Y:S02]  /*54c40*/  IMAD.MOV.U32 R114, RZ, RZ, R115 ;  /* 0x000000ffff727224 */ /* 0x000fe400078e0073 */
[----:B------:R-:W-:-:S07]  /*54c50*/  IMAD.MOV.U32 R57, RZ, RZ, R54 ;  /* 0x000000ffff397224 */ /* 0x000fce00078e0036 */
.L_x_4586:
[----:B------:R-:W-:Y:S05]  /*54c60*/  BSYNC.RECONVERGENT B0 ;  /* 0x0000000000007941 */ /* 0x000fea0003800200 */
.L_x_4584:
        /* <DEDUP_REMOVED lines=9> */
.L_x_4588:
[----:B------:R-:W-:Y:S02]  /*54d00*/  IMAD.MOV.U32 R54, RZ, RZ, R113 ;  /* 0x000000ffff367224 */ /* 0x000fe400078e0071 */
[----:B------:R-:W-:Y:S02]  /*54d10*/  IMAD.MOV.U32 R115, RZ, RZ, R56 ;  /* 0x000000ffff737224 */ /* 0x000fe400078e0038 */
[----:B------:R-:W-:Y:S02]  /*54d20*/  IMAD.MOV.U32 R113, RZ, RZ, R114 ;  /* 0x000000ffff717224 */ /* 0x000fe400078e0072 */
[----:B------:R-:W-:-:S07]  /*54d30*/  IMAD.MOV.U32 R56, RZ, RZ, R57 ;  /* 0x000000ffff387224 */ /* 0x000fce00078e0039 */
.L_x_4589:
[----:B------:R-:W-:Y:S05]  /*54d40*/  BSYNC.RECONVERGENT B0 ;  /* 0x0000000000007941 */ /* 0x000fea0003800200 */
.L_x_4587:
        /* <DEDUP_REMOVED lines=9> */
.L_x_4591:
[----:B------:R-:W-:Y:S02]  /*54de0*/  IMAD.MOV.U32 R57, RZ, RZ, R112 ;  /* 0x000000ffff397224 */ /* 0x000fe400078e0070 */
[----:B------:R-:W-:Y:S01]  /*54df0*/  IMAD.MOV.U32 R114, RZ, RZ, R59 ;  /* 0x000000ffff727224 */ /* 0x000fe200078e003b */
[----:B------:R-:W-:Y:S01]  /*54e00*/  MOV R59, R56 ;  /* 0x00000038003b7202 */ /* 0x000fe20000000f00 */
[----:B------:R-:W-:-:S07]  /*54e10*/  IMAD.MOV.U32 R112, RZ, RZ, R113 ;  /* 0x000000ffff707224 */ /* 0x000fce00078e0071 */
.L_x_4592:
[----:B------:R-:W-:Y:S05]  /*54e20*/  BSYNC.RECONVERGENT B0 ;  /* 0x0000000000007941 */ /* 0x000fea0003800200 */
.L_x_4590:
        /* <DEDUP_REMOVED lines=9> */
.L_x_4594:
[----:B------:R-:W-:Y:S01]  /*54ec0*/  IMAD.MOV.U32 R56, RZ, RZ, R111 ;  /* 0x000000ffff387224 */ /* 0x000fe200078e006f */
[----:B------:R-:W-:Y:S01]  /*54ed0*/  MOV R111, R112 ;  /* 0x00000070006f7202 */ /* 0x000fe20000000f00 */
[----:B------:R-:W-:Y:S02]  /*54ee0*/  IMAD.MOV.U32 R113, RZ, RZ, R58 ;  /* 0x000000ffff717224 */ /* 0x000fe400078e003a */
[----:B------:R-:W-:-:S07]  /*54ef0*/  IMAD.MOV.U32 R58, RZ, RZ, R59 ;  /* 0x000000ffff3a7224 */ /* 0x000fce00078e003b */
.L_x_4595:
[----:B------:R-:W-:Y:S05]  /*54f00*/  BSYNC.RECONVERGENT B0 ;  /* 0x0000000000007941 */ /* 0x000fea0003800200 */
.L_x_4593:
        /* <DEDUP_REMOVED lines=9> */
.L_x_4597:
[----:B------:R-:W-:Y:S01]  /*54fa0*/  IMAD.MOV.U32 R59, RZ, RZ, R110 ;  /* 0x000000ffff3b7224 */ /* 0x000fe200078e006e */
[----:B------:R-:W-:Y:S01]  /*54fb0*/  MOV R112, R61 ;  /* 0x0000003d00707202 */ /* 0x000fe20000000f00 */
[----:B------:R-:W-:Y:S02]  /*54fc0*/  IMAD.MOV.U32 R110, RZ, RZ, R111 ;  /* 0x000000ffff6e7224 */ /* 0x000fe400078e006f */
[----:B------:R-:W-:-:S07]  /*54fd0*/  IMAD.MOV.U32 R61, RZ, RZ, R58 ;  /* 0x000000ffff3d7224 */ /* 0x000fce00078e003a */
.L_x_4598:
[----:B------:R-:W-:Y:S05]  /*54fe0*/  BSYNC.RECONVERGENT B0 ;  /* 0x0000000000007941 */ /* 0x000fea0003800200 */
.L_x_4596:
        /* <DEDUP_REMOVED lines=9> */
.L_x_4600:
[----:B------:R-:W-:Y:S01]  /*55080*/  MOV R58, R109 ;  /* 0x0000006d003a7202 */ /* 0x000fe20000000f00 */
[----:B------:R-:W-:Y:S02]  /*55090*/  IMAD.MOV.U32 R111, RZ, RZ, R60 ;  /* 0x000000ffff6f7224 */ /* 0x000fe400078e003c */
[----:B------:R-:W-:Y:S02]  /*550a0*/  IMAD.MOV.U32 R109, RZ, RZ, R110 ;  /* 0x000000ffff6d7224 */ /* 0x000fe400078e006e */
[----:B------:R-:W-:-:S07]  /*550b0*/  IMAD.MOV.U32 R60, RZ, RZ, R61 ;  /* 0x000000ffff3c7224 */ /* 0x000fce00078e003d */
.L_x_4601:
[----:B------:R-:W-:Y:S05]  /*550c0*/  BSYNC.RECONVERGENT B0 ;  /* 0x0000000000007941 */ /* 0x000fea0003800200 */
.L_x_4599:
        /* <DEDUP_REMOVED lines=9> */
.L_x_4603:
[----:B------:R-:W-:Y:S02]  /*55160*/  IMAD.MOV.U32 R61, RZ, RZ, R108 ;  /* 0x000000ffff3d7224 */ /* 0x000fe400078e006c */
[----:B------:R-:W-:Y:S02]  /*55170*/  IMAD.MOV.U32 R110, RZ, RZ, R63 ;  /* 0x000000ffff6e7224 */ /* 0x000fe400078e003f */
[----:B------:R-:W-:Y:S02]  /*55180*/  IMAD.MOV.U32 R108, RZ, RZ, R109 ;  /* 0x000000ffff6c7224 */ /* 0x000fe400078e006d */
[----:B------:R-:W-:-:S07]  /*55190*/  IMAD.MOV.U32 R63, RZ, RZ, R60 ;  /* 0x000000ffff3f7224 */ /* 0x000fce00078e003c */
.L_x_4604:
[----:B------:R-:W-:Y:S05]  /*551a0*/  BSYNC.RECONVERGENT B0 ;  /* 0x0000000000007941 */ /* 0x000fea0003800200 */
.L_x_4602:
        /* <DEDUP_REMOVED lines=9> */
.L_x_4606:
[----:B------:R-:W-:Y:S02]  /*55240*/  IMAD.MOV.U32 R60, RZ, RZ, R107 ;  /* 0x000000ffff3c7224 */ /* 0x000fe400078e006b */
[----:B------:R-:W-:Y:S01]  /*55250*/  IMAD.MOV.U32 R109, RZ, RZ, R62 ;  /* 0x000000ffff6d7224 */ /* 0x000fe200078e003e */
[----:B------:R-:W-:Y:S01]  /*55260*/  MOV R62, R63 ;  /* 0x0000003f003e7202 */ /* 0x000fe20000000f00 */
[----:B------:R-:W-:-:S07]  /*55270*/  IMAD.MOV.U32 R107, RZ, RZ, R108 ;  /* 0x000000ffff6b7224 */ /* 0x000fce00078e006c */
.L_x_4607:
[----:B------:R-:W-:Y:S05]  /*55280*/  BSYNC.RECONVERGENT B0 ;  /* 0x0000000000007941 */ /* 0x000fea0003800200 */
.L_x_4605:
        /* <DEDUP_REMOVED lines=9> */
.L_x_4609:
[----:B------:R-:W-:Y:S01]  /*55320*/  IMAD.MOV.U32 R63, RZ, RZ, R106 ;  /* 0x000000ffff3f7224 */ /* 0x000fe200078e006a */
[----:B------:R-:W-:Y:S01]  /*55330*/  MOV R106, R107 ;  /* 0x0000006b006a7202 */ /* 0x000fe20000000f00 */
[----:B------:R-:W-:Y:S02]  /*55340*/  IMAD.MOV.U32 R108, RZ, RZ, R65 ;  /* 0x000000ffff6c7224 */ /* 0x000fe400078e0041 */
[----:B------:R-:W-:-:S07]  /*55350*/  IMAD.MOV.U32 R65, RZ, RZ, R62 ;  /* 0x000000ffff417224 */ /* 0x000fce00078e003e */
.L_x_4610:
[----:B------:R-:W-:Y:S05]  /*55360*/  BSYNC.RECONVERGENT B0 ;  /* 0x0000000000007941 */ /* 0x000fea0003800200 */
.L_x_4608:
        /* <DEDUP_REMOVED lines=9> */
.L_x_4612:
[----:B------:R-:W-:Y:S01]  /*55400*/  IMAD.MOV.U32 R62, RZ, RZ, R105 ;  /* 0x000000ffff3e7224 */ /* 0x000fe200078e0069 */
[----:B------:R-:W-:Y:S01]  /*55410*/  MOV R107, R64 ;  /* 0x00000040006b7202 */ /* 0x000fe20000000f00 */
[----:B------:R-:W-:Y:S02]  /*55420*/  IMAD.MOV.U32 R105, RZ, RZ, R106 ;  /* 0x000000ffff697224 */ /* 0x000fe400078e006a */
[----:B------:R-:W-:-:S07]  /*55430*/  IMAD.MOV.U32 R64, RZ, RZ, R65 ;  /* 0x000000ffff407224 */ /* 0x000fce00078e0041 */
.L_x_4613:
[----:B------:R-:W-:Y:S05]  /*55440*/  BSYNC.RECONVERGENT B0 ;  /* 0x0000000000007941 */ /* 0x000fea0003800200 */
.L_x_4611:
        /* <DEDUP_REMOVED lines=9> */
.L_x_4615:
[----:B------:R-:W-:Y:S01]  /*554e0*/  MOV R65, R104 ;  /* 0x0000006800417202 */ /* 0x000fe20000000f00 */
[----:B------:R-:W-:Y:S02]  /*554f0*/  IMAD.MOV.U32 R106, RZ, RZ, R67 ;  /* 0x000000ffff6a7224 */ /* 0x000fe400078e0043 */
[----:B------:R-:W-:Y:S02]  /*55500*/  IMAD.MOV.U32 R104, RZ, RZ, R105 ;  /* 0x000000ffff687224 */ /* 0x000fe400078e0069 */
[----:B------:R-:W-:-:S07]  /*55510*/  IMAD.MOV.U32 R67, RZ, RZ, R64 ;  /* 0x000000ffff437224 */ /* 0x000fce00078e0040 */
.L_x_4616:
[----:B------:R-:W-:Y:S05]  /*55520*/  BSYNC.RECONVERGENT B0 ;  /* 0x0000000000007941 */ /* 0x000fea0003800200 */
.L_x_4614:
        /* <DEDUP_REMOVED lines=9> */
.L_x_4618:
[----:B------:R-:W-:Y:S02]  /*555c0*/  IMAD.MOV.U32 R64, RZ, RZ, R103 ;  /* 0x000000ffff407224 */ /* 0x000fe400078e0067 */
[----:B------:R-:W-:Y:S02]  /*555d0*/  IMAD.MOV.U32 R105, RZ, RZ, R66 ;  /* 0x000000ffff697224 */ /* 0x000fe400078e0042 */
[----:B------:R-:W-:Y:S02]  /*555e0*/  IMAD.MOV.U32 R103, RZ, RZ, R104 ;  /* 0x000000ffff677224 */ /* 0x000fe400078e0068 */
[----:B------:R-:W-:-:S07]  /*555f0*/  IMAD.MOV.U32 R66, RZ, RZ, R67 ;  /* 0x000000ffff427224 */ /* 0x000fce00078e0043 */
.L_x_4619:
[----:B------:R-:W-:Y:S05]  /*55600*/  BSYNC.RECONVERGENT B0 ;  /* 0x0000000000007941 */ /* 0x000fea0003800200 */
.L_x_4617:
        /* <DEDUP_REMOVED lines=9> */
.L_x_4621:
[----:B------:R-:W-:Y:S02]  /*556a0*/  IMAD.MOV.U32 R67, RZ, RZ, R102 ;  /* 0x000000ffff437224 */ /* 0x000fe400078e0066 */
[----:B------:R-:W-:Y:S01]  /*556b0*/  IMAD.MOV.U32 R104, RZ, RZ, R69 ;  /* 0x000000ffff687224 */ /* 0x000fe200078e0045 */
[----:B------:R-:W-:Y:S01]  /*556c0*/  MOV R69, R66 ;  /* 0x0000004200457202 */ /* 0x000fe20000000f00 */
[----:B------:R-:W-:-:S07]  /*556d0*/  IMAD.MOV.U32 R102, RZ, RZ, R103 ;  /* 0x000000ffff667224 */ /* 0x000fce00078e0067 */
.L_x_4622:
[----:B------:R-:W-:Y:S05]  /*556e0*/  BSYNC.RECONVERGENT B0 ;  /* 0x0000000000007941 */ /* 0x000fea0003800200 */
.L_x_4620:
        /* <DEDUP_REMOVED lines=9> */
.L_x_4624:
[----:B------:R-:W-:Y:S01]  /*55780*/  IMAD.MOV.U32 R66, RZ, RZ, R101 ;  /* 0x000000ffff427224 */ /* 0x000fe200078e0065 */
[----:B------:R-:W-:Y:S01]  /*55790*/  MOV R101, R102 ;  /* 0x0000006600657202 */ /* 0x000fe20000000f00 */
[----:B------:R-:W-:Y:S02]  /*557a0*/  IMAD.MOV.U32 R103, RZ, RZ, R68 ;  /* 0x000000ffff677224 */ /* 0x000fe400078e0044 */
[----:B------:R-:W-:-:S07]  /*557b0*/  IMAD.MOV.U32 R68, RZ, RZ, R69 ;  /* 0x000000ffff447224 */ /* 0x000fce00078e0045 */
.L_x_4625:
[----:B------:R-:W-:Y:S05]  /*557c0*/  BSYNC.RECONVERGENT B0 ;  /* 0x0000000000007941 */ /* 0x000fea0003800200 */
.L_x_4623:
        /* <DEDUP_REMOVED lines=9> */
.L_x_4627:
[----:B------:R-:W-:Y:S01]  /*55860*/  IMAD.MOV.U32 R69, RZ, RZ, R100 ;  /* 0x000000ffff457224 */ /* 0x000fe200078e0064 */
[----:B------:R-:W-:Y:S01]  /*55870*/  MOV R102, R71 ;  /* 0x0000004700667202 */ /* 0x000fe20000000f00 */
[----:B------:R-:W-:Y:S02]  /*55880*/  IMAD.MOV.U32 R100, RZ, RZ, R101 ;  /* 0x000000ffff647224 */ /* 0x000fe400078e0065 */
[----:B------:R-:W-:-:S07]  /*55890*/  IMAD.MOV.U32 R71, RZ, RZ, R68 ;  /* 0x000000ffff477224 */ /* 0x000fce00078e0044 */
.L_x_4628:
[----:B------:R-:W-:Y:S05]  /*558a0*/  BSYNC.RECONVERGENT B0 ;  /* 0x0000000000007941 */ /* 0x000fea0003800200 */
.L_x_4626:
        /* <DEDUP_REMOVED lines=9> */
.L_x_4630:
[----:B------:R-:W-:Y:S01]  /*55940*/  MOV R68, R99 ;  /* 0x0000006300447202 */ /* 0x000fe20000000f00 */
[----:B------:R-:W-:Y:S02]  /*55950*/  IMAD.MOV.U32 R101, RZ, RZ, R70 ;  /* 0x000000ffff657224 */ /* 0x000fe400078e0046 */
[----:B------:R-:W-:Y:S02]  /*55960*/  IMAD.MOV.U32 R99, RZ, RZ, R100 ;  /* 0x000000ffff637224 */ /* 0x000fe400078e0064 */
[----:B------:R-:W-:-:S07]  /*55970*/  IMAD.MOV.U32 R70, RZ, RZ, R71 ;  /* 0x000000ffff467224 */ /* 0x000fce00078e0047 */
.L_x_4631:
[----:B------:R-:W-:Y:S05]  /*55980*/  BSYNC.RECONVERGENT B0 ;  /* 0x0000000000007941 */ /* 0x000fea0003800200 */
.L_x_4629:
        /* <DEDUP_REMOVED lines=9> */
.L_x_4633:
[----:B------:R-:W-:Y:S02]  /*55a20*/  IMAD.MOV.U32 R71, RZ, RZ, R96 ;  /* 0x000000ffff477224 */ /* 0x000fe400078e0060 */
[----:B------:R-:W-:Y:S02]  /*55a30*/  IMAD.MOV.U32 R100, RZ, RZ, R73 ;  /* 0x000000ffff647224 */ /* 0x000fe400078e0049 */
[----:B------:R-:W-:Y:S02]  /*55a40*/  IMAD.MOV.U32 R96, RZ, RZ, R99 ;  /* 0x000000ffff607224 */ /* 0x000fe400078e0063 */
[----:B------:R-:W-:-:S07]  /*55a50*/  IMAD.MOV.U32 R73, RZ, RZ, R70 ;  /* 0x000000ffff497224 */ /* 0x000fce00078e0046 */
.L_x_4634:
[----:B------:R-:W-:Y:S05]  /*55a60*/  BSYNC.RECONVERGENT B0 ;  /* 0x0000000000007941 */ /* 0x000fea0003800200 */
.L_x_4632:
        /* <DEDUP_REMOVED lines=9> */
.L_x_4636:
[----:B------:R-:W-:Y:S02]  /*55b00*/  IMAD.MOV.U32 R70, RZ, RZ, R97 ;  /* 0x000000ffff467224 */ /* 0x000fe400078e0061 */
[----:B------:R-:W-:Y:S01]  /*55b10*/  IMAD.MOV.U32 R99, RZ, RZ, R72 ;  /* 0x000000ffff637224 */ /* 0x000fe200078e0048 */
[----:B------:R-:W-:Y:S01]  /*55b20*/  MOV R72, R73 ;  /* 0x0000004900487202 */ /* 0x000fe20000000f00 */
[----:B------:R-:W-:-:S07]  /*55b30*/  IMAD.MOV.U32 R97, RZ, RZ, R96 ;  /* 0x000000ffff617224 */ /* 0x000fce00078e0060 */
.L_x_4637:
[----:B------:R-:W-:Y:S05]  /*55b40*/  BSYNC.RECONVERGENT B0 ;  /* 0x0000000000007941 */ /* 0x000fea0003800200 */
.L_x_4635:
        /* <DEDUP_REMOVED lines=9> */
.L_x_4639:
[----:B------:R-:W-:Y:S01]  /*55be0*/  IMAD.MOV.U32 R73, RZ, RZ, R94 ;  /* 0x000000ffff497224 */ /* 0x000fe200078e005e */
[----:B------:R-:W-:Y:S01]  /*55bf0*/  MOV R94, R97 ;  /* 0x00000061005e7202 */ /* 0x000fe20000000f00 */
[----:B------:R-:W-:Y:S02]  /*55c00*/  IMAD.MOV.U32 R96, RZ, RZ, R75 ;  /* 0x000000ffff607224 */ /* 0x000fe400078e004b */
[----:B------:R-:W-:-:S07]  /*55c10*/  IMAD.MOV.U32 R75, RZ, RZ, R72 ;  /* 0x000000ffff4b7224 */ /* 0x000fce00078e0048 */
.L_x_4640:
[----:B------:R-:W-:Y:S05]  /*55c20*/  BSYNC.RECONVERGENT B0 ;  /* 0x0000000000007941 */ /* 0x000fea0003800200 */
.L_x_4638:
        /* <DEDUP_REMOVED lines=9> */
.L_x_4642:
[----:B------:R-:W-:Y:S01]  /*55cc0*/  IMAD.MOV.U32 R72, RZ, RZ, R95 ;  /* 0x000000ffff487224 */ /* 0x000fe200078e005f */
[----:B------:R-:W-:Y:S01]  /*55cd0*/  MOV R97, R74 ;  /* 0x0000004a00617202 */ /* 0x000fe20000000f00 */
[----:B------:R-:W-:Y:S02]  /*55ce0*/  IMAD.MOV.U32 R95, RZ, RZ, R94 ;  /* 0x000000ffff5f7224 */ /* 0x000fe400078e005e */
[----:B------:R-:W-:-:S07]  /*55cf0*/  IMAD.MOV.U32 R74, RZ, RZ, R75 ;  /* 0x000000ffff4a7224 */ /* 0x000fce00078e004b */
.L_x_4643:
[----:B------:R-:W-:Y:S05]  /*55d00*/  BSYNC.RECONVERGENT B0 ;  /* 0x0000000000007941 */ /* 0x000fea0003800200 */
.L_x_4641:
        /* <DEDUP_REMOVED lines=9> */
.L_x_4645:
[----:B------:R-:W-:Y:S01]  /*55da0*/  MOV R75, R92 ;  /* 0x0000005c004b7202 */ /* 0x000fe20000000f00 */
[----:B------:R-:W-:Y:S02]  /*55db0*/  IMAD.MOV.U32 R94, RZ, RZ, R77 ;  /* 0x000000ffff5e7224 */ /* 0x000fe400078e004d */
[----:B------:R-:W-:Y:S02]  /*55dc0*/  IMAD.MOV.U32 R92, RZ, RZ, R95 ;  /* 0x000000ffff5c7224 */ /* 0x000fe400078e005f */
[----:B------:R-:W-:-:S07]  /*55dd0*/  IMAD.MOV.U32 R77, RZ, RZ, R74 ;  /* 0x000000ffff4d7224 */ /* 0x000fce00078e004a */
.L_x_4646:
[----:B------:R-:W-:Y:S05]  /*55de0*/  BSYNC.RECONVERGENT B0 ;  /* 0x0000000000007941 */ /* 0x000fea0003800200 */
.L_x_4644:
        /* <DEDUP_REMOVED lines=9> */
.L_x_4648:
[----:B------:R-:W-:Y:S02]  /*55e80*/  IMAD.MOV.U32 R74, RZ, RZ, R93 ;  /* 0x000000ffff4a7224 */ /* 0x000fe400078e005d */
[----:B------:R-:W-:Y:S02]  /*55e90*/  IMAD.MOV.U32 R95, RZ, RZ, R76 ;  /* 0x000000ffff5f7224 */ /* 0x000fe400078e004c */
[----:B------:R-:W-:Y:S02]  /*55ea0*/  IMAD.MOV.U32 R93, RZ, RZ, R92 ;  /* 0x000000ffff5d7224 */ /* 0x000fe400078e005c */
[----:B------:R-:W-:-:S07]  /*55eb0*/  IMAD.MOV.U32 R76, RZ, RZ, R77 ;  /* 0x000000ffff4c7224 */ /* 0x000fce00078e004d */
.L_x_4649:
[----:B------:R-:W-:Y:S05]  /*55ec0*/  BSYNC.RECONVERGENT B0 ;  /* 0x0000000000007941 */ /* 0x000fea0003800200 */
.L_x_4647:
        /* <DEDUP_REMOVED lines=9> */
.L_x_4651:
[----:B------:R-:W-:Y:S02]  /*55f60*/  IMAD.MOV.U32 R77, RZ, RZ, R90 ;  /* 0x000000ffff4d7224 */ /* 0x000fe400078e005a */
[----:B------:R-:W-:Y:S01]  /*55f70*/  IMAD.MOV.U32 R92, RZ, RZ, R79 ;  /* 0x000000ffff5c7224 */ /* 0x000fe200078e004f */
[----:B------:R-:W-:Y:S01]  /*55f80*/  MOV R79, R76 ;  /* 0x0000004c004f7202 */ /* 0x000fe20000000f00 */
[----:B------:R-:W-:-:S07]  /*55f90*/  IMAD.MOV.U32 R90, RZ, RZ, R93 ;  /* 0x000000ffff5a7224 */ /* 0x000fce00078e005d */
.L_x_4652:
[----:B------:R-:W-:Y:S05]  /*55fa0*/  BSYNC.RECONVERGENT B0 ;  /* 0x0000000000007941 */ /* 0x000fea0003800200 */
.L_x_4650:
        /* <DEDUP_REMOVED lines=9> */
.L_x_4654:
[----:B------:R-:W-:Y:S01]  /*56040*/  IMAD.MOV.U32 R76, RZ, RZ, R91 ;  /* 0x000000ffff4c7224 */ /* 0x000fe200078e005b */
[----:B------:R-:W-:Y:S01]  /*56050*/  MOV R91, R90 ;  /* 0x0000005a005b7202 */ /* 0x000fe20000000f00 */
[----:B------:R-:W-:Y:S02]  /*56060*/  IMAD.MOV.U32 R93, RZ, RZ, R78 ;  /* 0x000000ffff5d7224 */ /* 0x000fe400078e004e */
[----:B------:R-:W-:-:S07]  /*56070*/  IMAD.MOV.U32 R78, RZ, RZ, R79 ;  /* 0x000000ffff4e7224 */ /* 0x000fce00078e004f */
.L_x_4655:
[----:B------:R-:W-:Y:S05]  /*56080*/  BSYNC.RECONVERGENT B0 ;  /* 0x0000000000007941 */ /* 0x000fea0003800200 */
.L_x_4653:
        /* <DEDUP_REMOVED lines=9> */
.L_x_4657:
[----:B------:R-:W-:Y:S01]  /*56120*/  IMAD.MOV.U32 R79, RZ, RZ, R88 ;  /* 0x000000ffff4f7224 */ /* 0x000fe200078e0058 */
[----:B------:R-:W-:Y:S01]  /*56130*/  MOV R90, R81 ;  /* 0x00000051005a7202 */ /* 0x000fe20000000f00 */
[----:B------:R-:W-:Y:S02]  /*56140*/  IMAD.MOV.U32 R88, RZ, RZ, R91 ;  /* 0x000000ffff587224 */ /* 0x000fe400078e005b */
[----:B------:R-:W-:-:S07]  /*56150*/  IMAD.MOV.U32 R81, RZ, RZ, R78 ;  /* 0x000000ffff517224 */ /* 0x000fce00078e004e */
.L_x_4658:
[----:B------:R-:W-:Y:S05]  /*56160*/  BSYNC.RECONVERGENT B0 ;  /* 0x0000000000007941 */ /* 0x000fea0003800200 */
.L_x_4656:
        /* <DEDUP_REMOVED lines=9> */
.L_x_4660:
[----:B------:R-:W-:Y:S01]  /*56200*/  MOV R78, R89 ;  /* 0x00000059004e7202 */ /* 0x000fe20000000f00 */
[----:B------:R-:W-:Y:S02]  /*56210*/  IMAD.MOV.U32 R91, RZ, RZ, R80 ;  /* 0x000000ffff5b7224 */ /* 0x000fe400078e0050 */
[----:B------:R-:W-:Y:S02]  /*56220*/  IMAD.MOV.U32 R89, RZ, RZ, R88 ;  /* 0x000000ffff597224 */ /* 0x000fe400078e0058 */
[----:B------:R-:W-:-:S07]  /*56230*/  IMAD.MOV.U32 R80, RZ, RZ, R81 ;  /* 0x000000ffff507224 */ /* 0x000fce00078e0051 */
.L_x_4661:
[----:B------:R-:W-:Y:S05]  /*56240*/  BSYNC.RECONVERGENT B0 ;  /* 0x0000000000007941 */ /* 0x000fea0003800200 */
.L_x_4659:
        /* <DEDUP_REMOVED lines=9> */
.L_x_4663:
[----:B------:R-:W-:Y:S02]  /*562e0*/  IMAD.MOV.U32 R81, RZ, RZ, R86 ;  /* 0x000000ffff517224 */ /* 0x000fe400078e0056 */
[----:B------:R-:W-:Y:S02]  /*562f0*/  IMAD.MOV.U32 R88, RZ, RZ, R83 ;  /* 0x000000ffff587224 */ /* 0x000fe400078e0053 */
[----:B------:R-:W-:Y:S02]  /*56300*/  IMAD.MOV.U32 R86, RZ, RZ, R89 ;  /* 0x000000ffff567224 */ /* 0x000fe400078e0059 */
[----:B------:R-:W-:-:S07]  /*56310*/  IMAD.MOV.U32 R83, RZ, RZ, R80 ;  /* 0x000000ffff537224 */ /* 0x000fce00078e0050 */
.L_x_4664:
[----:B------:R-:W-:Y:S05]  /*56320*/  BSYNC.RECONVERGENT B0 ;  /* 0x0000000000007941 */ /* 0x000fea0003800200 */
.L_x_4662:
        /* <DEDUP_REMOVED lines=9> */
.L_x_4666:
[----:B------:R-:W-:Y:S02]  /*563c0*/  IMAD.MOV.U32 R80, RZ, RZ, R87 ;  /* 0x000000ffff507224 */ /* 0x000fe400078e0057 */
[----:B------:R-:W-:Y:S01]  /*563d0*/  IMAD.MOV.U32 R89, RZ, RZ, R82 ;  /* 0x000000ffff597224 */ /* 0x000fe200078e0052 */
[----:B------:R-:W-:Y:S01]  /*563e0*/  MOV R82, R83 ;  /* 0x0000005300527202 */ /* 0x000fe20000000f00 */
[----:B------:R-:W-:-:S07]  /*563f0*/  IMAD.MOV.U32 R87, RZ, RZ, R86 ;  /* 0x000000ffff577224 */ /* 0x000fce00078e0056 */
.L_x_4667:
[----:B------:R-:W-:Y:S05]  /*56400*/  BSYNC.RECONVERGENT B0 ;  /* 0x0000000000007941 */ /* 0x000fea0003800200 */
.L_x_4665:
        /* <DEDUP_REMOVED lines=9> */
.L_x_4669:
[----:B------:R-:W-:Y:S01]  /*564a0*/  IMAD.MOV.U32 R83, RZ, RZ, R84 ;  /* 0x000000ffff537224 */ /* 0x000fe200078e0054 */
[----:B------:R-:W-:Y:S01]  /*564b0*/  MOV R84, R87 ;  /* 0x0000005700547202 */ /* 0x000fe20000000f00 */
[----:B------:R-:W-:Y:S02]  /*564c0*/  IMAD.MOV.U32 R86, RZ, RZ, R85 ;  /* 0x000000ffff567224 */ /* 0x000fe400078e0055 */
[----:B------:R-:W-:-:S07]  /*564d0*/  IMAD.MOV.U32 R85, RZ, RZ, R82 ;  /* 0x000000ffff557224 */ /* 0x000fce00078e0052 */
.L_x_4670:
[----:B------:R-:W-:Y:S05]  /*564e0*/  BSYNC.RECONVERGENT B0 ;  /* 0x0000000000007941 */ /* 0x000fea0003800200 */
.L_x_4668:
        /* <DEDUP_REMOVED lines=9> */
.L_x_4672:
[----:B------:R-:W-:Y:S01]  /*56580*/  IMAD.MOV.U32 R82, RZ, RZ, R35 ;  /* 0x000000ffff527224 */ /* 0x000fe200078e0023 */
[----:B------:R-:W-:Y:S01]  /*56590*/  MOV R87, R34 ;  /* 0x0000002200577202 */ /* 0x000fe20000000f00 */
[----:B------:R-:W-:Y:S02]  /*565a0*/  IMAD.MOV.U32 R35, RZ, RZ, R84 ;  /* 0x000000ffff237224 */ /* 0x000fe400078e0054 */
[----:B------:R-:W-:-:S07]  /*565b0*/  IMAD.MOV.U32 R34, RZ, RZ, R85 ;  /* 0x000000ffff227224 */ /* 0x000fce00078e0055 */
.L_x_4673:
[----:B------:R-:W-:Y:S05]  /*565c0*/  BSYNC.RECONVERGENT B0 ;  /* 0x0000000000007941 */ /* 0x000fea0003800200 */
.L_x_4671:
        /* <DEDUP_REMOVED lines=9> */
.L_x_4675:
[----:B------:R-:W-:Y:S01]  /*56660*/  MOV R85, R32 ;  /* 0x0000002000557202 */ /* 0x000fe20000000f00 */
[----:B------:R-:W-:Y:S02]  /*56670*/  IMAD.MOV.U32 R84, RZ, RZ, R33 ;  /* 0x000000ffff547224 */ /* 0x000fe400078e0021 */
[----:B------:R-:W-:Y:S02]  /*56680*/  IMAD.MOV.U32 R32, RZ, RZ, R35 ;  /* 0x000000ffff207224 */ /* 0x000fe400078e0023 */
[----:B------:R-:W-:-:S07]  /*56690*/  IMAD.MOV.U32 R33, RZ, RZ, R34 ;  /* 0x000000ffff217224 */ /* 0x000fce00078e0022 */
.L_x_4676:
[----:B------:R-:W-:Y:S05]  /*566a0*/  BSYNC.RECONVERGENT B0 ;  /* 0x0000000000007941 */ /* 0x000fea0003800200 */
.L_x_4674:
        /* <DEDUP_REMOVED lines=9> */
.L_x_4678:
[----:B------:R-:W-:Y:S02]  /*56740*/  IMAD.MOV.U32 R34, RZ, RZ, R31 ;  /* 0x000000ffff227224 */ /* 0x000fe400078e001f */
[----:B------:R-:W-:Y:S02]  /*56750*/  IMAD.MOV.U32 R35, RZ, RZ, R30 ;  /* 0x000000ffff237224 */ /* 0x000fe400078e001e */
[----:B------:R-:W-:Y:S02]  /*56760*/  IMAD.MOV.U32 R31, RZ, RZ, R32 ;  /* 0x000000ffff1f7224 */ /* 0x000fe400078e0020 */
[----:B------:R-:W-:-:S07]  /*56770*/  IMAD.MOV.U32 R30, RZ, RZ, R33 ;  /* 0x000000ffff1e7224 */ /* 0x000fce00078e0021 */
.L_x_4679:
[----:B------:R-:W-:Y:S05]  /*56780*/  BSYNC.RECONVERGENT B0 ;  /* 0x0000000000007941 */ /* 0x000fea0003800200 */
.L_x_4677:
        /* <DEDUP_REMOVED lines=9> */
.L_x_4681:
[----:B------:R-:W-:Y:S02]  /*56820*/  IMAD.MOV.U32 R33, RZ, RZ, R28 ;  /* 0x000000ffff217224 */ /* 0x000fe400078e001c */
[----:B------:R-:W-:Y:S01]  /*56830*/  IMAD.MOV.U32 R32, RZ, RZ, R29 ;  /* 0x000000ffff207224 */ /* 0x000fe200078e001d */
[----:B------:R-:W-:Y:S01]  /*56840*/  MOV R29, R30 ;  /* 0x0000001e001d7202 */ /* 0x000fe20000000f00 */
[----:B------:R-:W-:-:S07]  /*56850*/  IMAD.MOV.U32 R28, RZ, RZ, R31 ;  /* 0x000000ffff1c7224 */ /* 0x000fce00078e001f */
.L_x_4682:
[----:B------:R-:W-:Y:S05]  /*56860*/  BSYNC.RECONVERGENT B0 ;  /* 0x0000000000007941 */ /* 0x000fea0003800200 */
.L_x_4680:
        /* <DEDUP_REMOVED lines=9> */
.L_x_4684:
[----:B------:R-:W-:Y:S01]  /*56900*/  IMAD.MOV.U32 R30, RZ, RZ, R27 ;  /* 0x000000ffff1e7224 */ /* 0x000fe200078e001b */
[----:B------:R-:W-:Y:S01]  /*56910*/  MOV R27, R28 ;  /* 0x0000001c001b7202 */ /* 0x000fe20000000f00 */
[----:B------:R-:W-:Y:S02]  /*56920*/  IMAD.MOV.U32 R31, RZ, RZ, R26 ;  /* 0x000000ffff1f7224 */ /* 0x000fe400078e001a */
[----:B------:R-:W-:-:S07]  /*56930*/  IMAD.MOV.U32 R26, RZ, RZ, R29 ;  /* 0x000000ffff1a7224 */ /* 0x000fce00078e001d */
.L_x_4685:
[----:B------:R-:W-:Y:S05]  /*56940*/  BSYNC.RECONVERGENT B0 ;  /* 0x0000000000007941 */ /* 0x000fea0003800200 */
.L_x_4683:
        /* <DEDUP_REMOVED lines=9> */
.L_x_4687:
[----:B------:R-:W-:Y:S01]  /*569e0*/  IMAD.MOV.U32 R29, RZ, RZ, R24 ;  /* 0x000000ffff1d7224 */ /* 0x000fe200078e0018 */
[----:B------:R-:W-:Y:S01]  /*569f0*/  MOV R28, R25 ;  /* 0x00000019001c7202 */ /* 0x000fe20000000f00 */
[----:B------:R-:W-:Y:S02]  /*56a00*/  IMAD.MOV.U32 R24, RZ, RZ, R27 ;  /* 0x000000ffff187224 */ /* 0x000fe400078e001b */
[----:B------:R-:W-:-:S07]  /*56a10*/  IMAD.MOV.U32 R25, RZ, RZ, R26 ;  /* 0x000000ffff197224 */ /* 0x000fce00078e001a */
.L_x_4688:
[----:B------:R-:W-:Y:S05]  /*56a20*/  BSYNC.RECONVERGENT B0 ;  /* 0x0000000000007941 */ /* 0x000fea0003800200 */
.L_x_4686:
        /* <DEDUP_REMOVED lines=9> */
.L_x_4690:
[----:B------:R-:W-:Y:S01]  /*56ac0*/  MOV R26, R23 ;  /* 0x00000017001a7202 */ /* 0x000fe20000000f00 */
[----:B------:R-:W-:Y:S02]  /*56ad0*/  IMAD.MOV.U32 R27, RZ, RZ, R22 ;  /* 0x000000ffff1b7224 */ /* 0x000fe400078e0016 */
[----:B------:R-:W-:Y:S02]  /*56ae0*/  IMAD.MOV.U32 R23, RZ, RZ, R24 ;  /* 0x000000ffff177224 */ /* 0x000fe400078e0018 */
[----:B------:R-:W-:-:S07]  /*56af0*/  IMAD.MOV.U32 R22, RZ, RZ, R25 ;  /* 0x000000ffff167224 */ /* 0x000fce00078e0019 */
.L_x_4691:
[----:B------:R-:W-:Y:S05]  /*56b00*/  BSYNC.RECONVERGENT B0 ;  /* 0x0000000000007941 */ /* 0x000fea0003800200 */
.L_x_4689:
        /* <DEDUP_REMOVED lines=9> */
.L_x_4693:
[----:B------:R-:W-:Y:S02]  /*56ba0*/  IMAD.MOV.U32 R25, RZ, RZ, R20 ;  /* 0x000000ffff197224 */ /* 0x000fe400078e0014 */
[----:B------:R-:W-:Y:S02]  /*56bb0*/  IMAD.MOV.U32 R24, RZ, RZ, R21 ;  /* 0x000000ffff187224 */ /* 0x000fe400078e0015 */
[----:B------:R-:W-:Y:S02]  /*56bc0*/  IMAD.MOV.U32 R20, RZ, RZ, R23 ;  /* 0x000000ffff147224 */ /* 0x000fe400078e0017 */
[----:B------:R-:W-:-:S07]  /*56bd0*/  IMAD.MOV.U32 R21, RZ, RZ, R22 ;  /* 0x000000ffff157224 */ /* 0x000fce00078e0016 */
.L_x_4694:
[----:B------:R-:W-:Y:S05]  /*56be0*/  BSYNC.RECONVERGENT B0 ;  /* 0x0000000000007941 */ /* 0x000fea0003800200 */
.L_x_4692:
        /* <DEDUP_REMOVED lines=9> */
.L_x_4696:
[----:B------:R-:W-:Y:S02]  /*56c80*/  IMAD.MOV.U32 R22, RZ, RZ, R19 ;  /* 0x000000ffff167224 */ /* 0x000fe400078e0013 */
[----:B------:R-:W-:Y:S01]  /*56c90*/  IMAD.MOV.U32 R23, RZ, RZ, R18 ;  /* 0x000000ffff177224 */ /* 0x000fe200078e0012 */
[----:B------:R-:W-:Y:S01]  /*56ca0*/  MOV R18, R21 ;  /* 0x0000001500127202 */ /* 0x000fe20000000f00 */
[----:B------:R-:W-:-:S07]  /*56cb0*/  IMAD.MOV.U32 R19, RZ, RZ, R20 ;  /* 0x000000ffff137224 */ /* 0x000fce00078e0014 */
.L_x_4697:
[----:B------:R-:W-:Y:S05]  /*56cc0*/  BSYNC.RECONVERGENT B0 ;  /* 0x0000000000007941 */ /* 0x000fea0003800200 */
.L_x_4695:
        /* <DEDUP_REMOVED lines=9> */
.L_x_4699:
[----:B------:R-:W-:Y:S01]  /*56d60*/  IMAD.MOV.U32 R21, RZ, RZ, R16 ;  /* 0x000000ffff157224 */ /* 0x000fe200078e0010 */
[----:B------:R-:W-:Y:S01]  /*56d70*/  MOV R16, R19 ;  /* 0x0000001300107202 */ /* 0x000fe20000000f00 */
[----:B------:R-:W-:Y:S02]  /*56d80*/  IMAD.MOV.U32 R20, RZ, RZ, R17 ;  /* 0x000000ffff147224 */ /* 0x000fe400078e0011 */
[----:B------:R-:W-:-:S07]  /*56d90*/  IMAD.MOV.U32 R17, RZ, RZ, R18 ;  /* 0x000000ffff117224 */ /* 0x000fce00078e0012 */
.L_x_4700:
[----:B------:R-:W-:Y:S05]  /*56da0*/  BSYNC.RECONVERGENT B0 ;  /* 0x0000000000007941 */ /* 0x000fea0003800200 */
.L_x_4698:
        /* <DEDUP_REMOVED lines=9> */
.L_x_4702:
[----:B------:R-:W-:Y:S01]  /*56e40*/  IMAD.MOV.U32 R18, RZ, RZ, R15 ;  /* 0x000000ffff127224 */ /* 0x000fe200078e000f */
[----:B------:R-:W-:Y:S01]  /*56e50*/  MOV R19, R14 ;  /* 0x0000000e00137202 */ /* 0x000fe20000000f00 */
[----:B------:R-:W-:Y:S02]  /*56e60*/  IMAD.MOV.U32 R15, RZ, RZ, R16 ;  /* 0x000000ffff0f7224 */ /* 0x000fe400078e0010 */
[----:B------:R-:W-:-:S07]  /*56e70*/  IMAD.MOV.U32 R14, RZ, RZ, R17 ;  /* 0x000000ffff0e7224 */ /* 0x000fce00078e0011 */
.L_x_4703:
[----:B------:R-:W-:Y:S05]  /*56e80*/  BSYNC.RECONVERGENT B0 ;  /* 0x0000000000007941 */ /* 0x000fea0003800200 */
.L_x_4701:
        /* <DEDUP_REMOVED lines=9> */
.L_x_4705:
[----:B------:R-:W-:Y:S01]  /*56f20*/  MOV R17, R0 ;  /* 0x0000000000117202 */ /* 0x000fe20000000f00 */
[----:B------:R-:W-:Y:S02]  /*56f30*/  IMAD.MOV.U32 R16, RZ, RZ, R13 ;  /* 0x000000ffff107224 */ /* 0x000fe400078e000d */
[----:B------:R-:W-:Y:S02]  /*56f40*/  IMAD.MOV.U32 R0, RZ, RZ, R15 ;  /* 0x000000ffff007224 */ /* 0x000fe400078e000f */
[----:B------:R-:W-:-:S07]  /*56f50*/  IMAD.MOV.U32 R13, RZ, RZ, R14 ;  /* 0x000000ffff0d7224 */ /* 0x000fce00078e000e */
.L_x_4706:
[----:B------:R-:W-:Y:S05]  /*56f60*/  BSYNC.RECONVERGENT B0 ;  /* 0x0000000000007941 */ /* 0x000fea0003800200 */
.L_x_4704:
        /* <DEDUP_REMOVED lines=9> */
.L_x_4708:
[----:B------:R-:W-:Y:S02]  /*57000*/  IMAD.MOV.U32 R14, RZ, RZ, R11 ;  /* 0x000000ffff0e7224 */ /* 0x000fe400078e000b */
[----:B------:R-:W-:Y:S02]  /*57010*/  IMAD.MOV.U32 R15, RZ, RZ, R12 ;  /* 0x000000ffff0f7224 */ /* 0x000fe400078e000c */
[----:B------:R-:W-:Y:S02]  /*57020*/  IMAD.MOV.U32 R11, RZ, RZ, R0 ;  /* 0x000000ffff0b7224 */ /* 0x000fe400078e0000 */
[----:B------:R-:W-:-:S07]  /*57030*/  IMAD.MOV.U32 R12, RZ, RZ, R13 ;  /* 0x000000ffff0c7224 */ /* 0x000fce00078e000d */
.L_x_4709:
[----:B------:R-:W-:Y:S05]  /*57040*/  BSYNC.RECONVERGENT B0 ;  /* 0x0000000000007941 */ /* 0x000fea0003800200 */
.L_x_4707:
        /* <DEDUP_REMOVED lines=9> */
.L_x_4711:
[----:B------:R-:W-:Y:S02]  /*570e0*/  IMAD.MOV.U32 R13, RZ, RZ, R10 ;  /* 0x000000ffff0d7224 */ /* 0x000fe400078e000a */
[----:B------:R-:W-:Y:S01]  /*570f0*/  IMAD.MOV.U32 R0, RZ, RZ, R9 ;  /* 0x000000ffff007224 */ /* 0x000fe200078e0009 */
[----:B------:R-:W-:Y:S01]  /*57100*/  MOV R9, R12 ;  /* 0x0000000c00097202 */ /* 0x000fe20000000f00 */
[----:B------:R-:W-:-:S07]  /*57110*/  IMAD.MOV.U32 R10, RZ, RZ, R11 ;  /* 0x000000ffff0a7224 */ /* 0x000fce00078e000b */
.L_x_4712:
[----:B------:R-:W-:Y:S05]  /*57120*/  BSYNC.RECONVERGENT B0 ;  /* 0x0000000000007941 */ /* 0x000fea0003800200 */
.L_x_4710:
        /* <DEDUP_REMOVED lines=9> */
.L_x_4714:
[----:B------:R-:W-:Y:S01]  /*571c0*/  IMAD.MOV.U32 R12, RZ, RZ, R7 ;  /* 0x000000ffff0c7224 */ /* 0x000fe200078e0007 */
[----:B------:R-:W-:Y:S01]  /*571d0*/  MOV R7, R10 ;  /* 0x0000000a00077202 */ /* 0x000fe20000000f00 */
[----:B------:R-:W-:Y:S02]  /*571e0*/  IMAD.MOV.U32 R11, RZ, RZ, R8 ;  /* 0x000000ffff0b7224 */ /* 0x000fe400078e0008 */
[----:B------:R-:W-:-:S07]  /*571f0*/  IMAD.MOV.U32 R8, RZ, RZ, R9 ;  /* 0x000000ffff087224 */ /* 0x000fce00078e0009 */
.L_x_4715:
[----:B------:R-:W-:Y:S05]  /*57200*/  BSYNC.RECONVERGENT B0 ;  /* 0x0000000000007941 */ /* 0x000fea0003800200 */
.L_x_4713:
        /* <DEDUP_REMOVED lines=9> */
.L_x_4717:
[----:B------:R-:W-:Y:S01]  /*572a0*/  IMAD.MOV.U32 R9, RZ, RZ, R134 ;  /* 0x000000ffff097224 */ /* 0x000fe200078e0086 */
[----:B------:R-:W-:Y:S01]  /*572b0*/  MOV R10, R135 ;  /* 0x00000087000a7202 */ /* 0x000fe20000000f00 */
[----:B------:R-:W-:Y:S02]  /*572c0*/  IMAD.MOV.U32 R134, RZ, RZ, R7 ;  /* 0x000000ffff867224 */ /* 0x000fe400078e0007 */
[----:B------:R-:W-:-:S07]  /*572d0*/  IMAD.MOV.U32 R135, RZ, RZ, R8 ;  /* 0x000000ffff877224 */ /* 0x000fce00078e0008 */
.L_x_4718:
[----:B------:R-:W-:Y:S05]  /*572e0*/  BSYNC.RECONVERGENT B0 ;  /* 0x0000000000007941 */ /* 0x000fea0003800200 */
.L_x_4716:
        /* <DEDUP_REMOVED lines=9> */
.L_x_4720:
[----:B------:R-:W-:Y:S01]  /*57380*/  MOV R8, R133 ;  /* 0x0000008500087202 */ /* 0x000fe20000000f00 */
[----:B------:R-:W-:Y:S02]  /*57390*/  IMAD.MOV.U32 R7, RZ, RZ, R36 ;  /* 0x000000ffff077224 */ /* 0x000fe400078e0024 */
[----:B------:R-:W-:Y:S02]  /*573a0*/  IMAD.MOV.U32 R133, RZ, RZ, R134 ;  /* 0x000000ffff857224 */ /* 0x000fe400078e0086 */
[----:B------:R-:W-:-:S07]  /*573b0*/  IMAD.MOV.U32 R36, RZ, RZ, R135 ;  /* 0x000000ffff247224 */ /* 0x000fce00078e0087 */
.L_x_4721:
[----:B------:R-:W-:Y:S05]  /*573c0*/  BSYNC.RECONVERGENT B0 ;  /* 0x0000000000007941 */ /* 0x000fea0003800200 */
.L_x_4719:
        /* <DEDUP_REMOVED lines=9> */
.L_x_4723:
[----:B------:R-:W-:Y:S02]  /*57460*/  IMAD.MOV.U32 R135, RZ, RZ, R132 ;  /* 0x000000ffff877224 */ /* 0x000fe400078e0084 */
[----:B------:R-:W-:Y:S02]  /*57470*/  IMAD.MOV.U32 R134, RZ, RZ, R39 ;  /* 0x000000ffff867224 */ /* 0x000fe400078e0027 */
[----:B------:R-:W-:Y:S02]  /*57480*/  IMAD.MOV.U32 R132, RZ, RZ, R133 ;  /* 0x000000ffff847224 */ /* 0x000fe400078e0085 */
[----:B------:R-:W-:-:S07]  /*57490*/  IMAD.MOV.U32 R39, RZ, RZ, R36 ;  /* 0x000000ffff277224 */ /* 0x000fce00078e0024 */
.L_x_4724:
[----:B------:R-:W-:Y:S05]  /*574a0*/  BSYNC.RECONVERGENT B0 ;  /* 0x0000000000007941 */ /* 0x000fea0003800200 */
.L_x_4722:
        /* <DEDUP_REMOVED lines=9> */
.L_x_4726:
[----:B------:R-:W-:Y:S02]  /*57540*/  IMAD.MOV.U32 R36, RZ, RZ, R131 ;  /* 0x000000ffff247224 */ /* 0x000fe400078e0083 */
[----:B------:R-:W-:Y:S01]  /*57550*/  IMAD.MOV.U32 R133, RZ, RZ, R38 ;  /* 0x000000ffff857224 */ /* 0x000fe200078e0026 */
[----:B------:R-:W-:Y:S01]  /*57560*/  MOV R38, R39 ;  /* 0x0000002700267202 */ /* 0x000fe20000000f00 */
[----:B------:R-:W-:-:S07]  /*57570*/  IMAD.MOV.U32 R131, RZ, RZ, R132 ;  /* 0x000000ffff837224 */ /* 0x000fce00078e0084 */
.L_x_4727:
[----:B------:R-:W-:Y:S05]  /*57580*/  BSYNC.RECONVERGENT B0 ;  /* 0x0000000000007941 */ /* 0x000fea0003800200 */
.L_x_4725:
        /* <DEDUP_REMOVED lines=9> */
.L_x_4729:
[----:B------:R-:W-:Y:S01]  /*57620*/  IMAD.MOV.U32 R39, RZ, RZ, R130 ;  /* 0x000000ffff277224 */ /* 0x000fe200078e0082 */
[----:B------:R-:W-:Y:S01]  /*57630*/  MOV R130, R131 ;  /* 0x0000008300827202 */ /* 0x000fe20000000f00 */
[----:B------:R-:W-:Y:S02]  /*57640*/  IMAD.MOV.U32 R132, RZ, RZ, R41 ;  /* 0x000000ffff847224 */ /* 0x000fe400078e0029 */
[----:B------:R-:W-:-:S07]  /*57650*/  IMAD.MOV.U32 R41, RZ, RZ, R38 ;  /* 0x000000ffff297224 */ /* 0x000fce00078e0026 */
.L_x_4730:
[----:B------:R-:W-:Y:S05]  /*57660*/  BSYNC.RECONVERGENT B0 ;  /* 0x0000000000007941 */ /* 0x000fea0003800200 */
.L_x_4728:
        /* <DEDUP_REMOVED lines=9> */
.L_x_4732:
[----:B------:R-:W-:Y:S01]  /*57700*/  IMAD.MOV.U32 R38, RZ, RZ, R129 ;  /* 0x000000ffff267224 */ /* 0x000fe200078e0081 */
[----:B------:R-:W-:Y:S01]  /*57710*/  MOV R131, R40 ;  /* 0x0000002800837202 */ /* 0x000fe20000000f00 */
[----:B------:R-:W-:Y:S02]  /*57720*/  IMAD.MOV.U32 R129, RZ, RZ, R130 ;  /* 0x000000ffff817224 */ /* 0x000fe400078e0082 */
[----:B------:R-:W-:-:S07]  /*57730*/  IMAD.MOV.U32 R40, RZ, RZ, R41 ;  /* 0x000000ffff287224 */ /* 0x000fce00078e0029 */
.L_x_4733:
[----:B------:R-:W-:Y:S05]  /*57740*/  BSYNC.RECONVERGENT B0 ;  /* 0x0000000000007941 */ /* 0x000fea0003800200 */
.L_x_4731:
        /* <DEDUP_REMOVED lines=9> */
.L_x_4735:
[----:B------:R-:W-:Y:S01]  /*577e0*/  MOV R41, R128 ;  /* 0x0000008000297202 */ /* 0x000fe20000000f00 */
[----:B------:R-:W-:Y:S02]  /*577f0*/  IMAD.MOV.U32 R130, RZ, RZ, R43 ;  /* 0x000000ffff827224 */ /* 0x000fe400078e002b */
[----:B------:R-:W-:Y:S02]  /*57800*/  IMAD.MOV.U32 R128, RZ, RZ, R129 ;  /* 0x000000ffff807224 */ /* 0x000fe400078e0081 */
[----:B------:R-:W-:-:S07]  /*57810*/  IMAD.MOV.U32 R43, RZ, RZ, R40 ;  /* 0x000000ffff2b7224 */ /* 0x000fce00078e0028 */
.L_x_4736:
[----:B------:R-:W-:Y:S05]  /*57820*/  BSYNC.RECONVERGENT B0 ;  /* 0x0000000000007941 */ /* 0x000fea0003800200 */
.L_x_4734:
        /* <DEDUP_REMOVED lines=9> */
.L_x_4738:
[----:B------:R-:W-:Y:S02]  /*578c0*/  IMAD.MOV.U32 R40, RZ, RZ, R37 ;  /* 0x000000ffff287224 */ /* 0x000fe400078e0025 */
[----:B------:R-:W-:Y:S02]  /*578d0*/  IMAD.MOV.U32 R129, RZ, RZ, R98 ;  /* 0x000000ffff817224 */ /* 0x000fe400078e0062 */
[----:B------:R-:W-:Y:S02]  /*578e0*/  IMAD.MOV.U32 R37, RZ, RZ, R128 ;  /* 0x000000ffff257224 */ /* 0x000fe400078e0080 */
[----:B------:R-:W-:-:S07]  /*578f0*/  IMAD.MOV.U32 R98, RZ, RZ, R43 ;  /* 0x000000ffff627224 */ /* 0x000fce00078e002b */
.L_x_4739:
[----:B------:R-:W-:Y:S05]  /*57900*/  BSYNC.RECONVERGENT B0 ;  /* 0x0000000000007941 */ /* 0x000fea0003800200 */
.L_x_4737:
        /* <DEDUP_REMOVED lines=18> */
.L_x_4741:
[----:B------:R-:W-:Y:S01]  /*57a30*/  IMAD.MOV.U32 R128, RZ, RZ, R45 ;  /* 0x000000ffff807224 */ /* 0x000fe200078e002d */
[----:B------:R-:W-:Y:S01]  /*57a40*/  MOV R43, R126 ;  /* 0x0000007e002b7202 */ /* 0x000fe20000000f00 */
[----:B------:R-:W-:Y:S02]  /*57a50*/  IMAD.MOV.U32 R45, RZ, RZ, R42 ;  /* 0x000000ffff2d7224 */ /* 0x000fe400078e002a */
[----:B------:R-:W-:-:S07]  /*57a60*/  IMAD.MOV.U32 R126, RZ, RZ, R127 ;  /* 0x000000ffff7e7224 */ /* 0x000fce00078e007f */
.L_x_4742:
[----:B------:R-:W-:Y:S05]  /*57a70*/  BSYNC.RECONVERGENT B0 ;  /* 0x0000000000007941 */ /* 0x000fea0003800200 */
.L_x_4740:
        /* <DEDUP_REMOVED lines=9> */
.L_x_4744:
[----:B------:R-:W-:Y:S01]  /*57b10*/  MOV R127, R44 ;  /* 0x0000002c007f7202 */ /* 0x000fe20000000f00 */
[----:B------:R-:W-:Y:S02]  /*57b20*/  IMAD.MOV.U32 R42, RZ, RZ, R125 ;  /* 0x000000ffff2a7224 */ /* 0x000fe400078e007d */
[----:B------:R-:W-:Y:S02]  /*57b30*/  IMAD.MOV.U32 R44, RZ, RZ, R45 ;  /* 0x000000ffff2c7224 */ /* 0x000fe400078e002d */
[----:B------:R-:W-:-:S07]  /*57b40*/  IMAD.MOV.U32 R125, RZ, RZ, R126 ;  /* 0x000000ffff7d7224 */ /* 0x000fce00078e007e */
.L_x_4745:
[----:B------:R-:W-:Y:S05]  /*57b50*/  BSYNC.RECONVERGENT B0 ;  /* 0x0000000000007941 */ /* 0x000fea0003800200 */
.L_x_4743:
        /* <DEDUP_REMOVED lines=9> */
.L_x_4747:
[----:B------:R-:W-:Y:S02]  /*57bf0*/  IMAD.MOV.U32 R126, RZ, RZ, R47 ;  /* 0x000000ffff7e7224 */ /* 0x000fe400078e002f */
[----:B------:R-:W-:Y:S02]  /*57c00*/  IMAD.MOV.U32 R45, RZ, RZ, R124 ;  /* 0x000000ffff2d7224 */ /* 0x000fe400078e007c */
[----:B------:R-:W-:Y:S02]  /*57c10*/  IMAD.MOV.U32 R47, RZ, RZ, R44 ;  /* 0x000000ffff2f7224 */ /* 0x000fe400078e002c */
[----:B------:R-:W-:-:S07]  /*57c20*/  IMAD.MOV.U32 R124, RZ, RZ, R125 ;  /* 0x000000ffff7c7224 */ /* 0x000fce00078e007d */
.L_x_4748:
[----:B------:R-:W-:Y:S05]  /*57c30*/  BSYNC.RECONVERGENT B0 ;  /* 0x0000000000007941 */ /* 0x000fea0003800200 */
.L_x_4746:
        /* <DEDUP_REMOVED lines=9> */
.L_x_4750:
[----:B------:R-:W-:Y:S02]  /*57cd0*/  IMAD.MOV.U32 R125, RZ, RZ, R46 ;  /* 0x000000ffff7d7224 */ /* 0x000fe400078e002e */
[----:B------:R-:W-:Y:S01]  /*57ce0*/  IMAD.MOV.U32 R44, RZ, RZ, R123 ;  /* 0x000000ffff2c7224 */ /* 0x000fe200078e007b */
[----:B------:R-:W-:Y:S01]  /*57cf0*/  MOV R123, R124 ;  /* 0x0000007c007b7202 */ /* 0x000fe20000000f00 */
[----:B------:R-:W-:-:S07]  /*57d00*/  IMAD.MOV.U32 R46, RZ, RZ, R47 ;  /* 0x000000ffff2e7224 */ /* 0x000fce00078e002f */
.L_x_4751:
[----:B------:R-:W-:Y:S05]  /*57d10*/  BSYNC.RECONVERGENT B0 ;  /* 0x0000000000007941 */ /* 0x000fea0003800200 */
.L_x_4749:
        /* <DEDUP_REMOVED lines=9> */
.L_x_4753:
[----:B------:R-:W-:Y:S01]  /*57db0*/  IMAD.MOV.U32 R124, RZ, RZ, R49 ;  /* 0x000000ffff7c7224 */ /* 0x000fe200078e0031 */
[----:B------:R-:W-:Y:S01]  /*57dc0*/  MOV R49, R46 ;  /* 0x0000002e00317202 */ /* 0x000fe20000000f00 */
[----:B------:R-:W-:Y:S02]  /*57dd0*/  IMAD.MOV.U32 R47, RZ, RZ, R122 ;  /* 0x000000ffff2f7224 */ /* 0x000fe400078e007a */
[----:B------:R-:W-:-:S07]  /*57de0*/  IMAD.MOV.U32 R122, RZ, RZ, R123 ;  /* 0x000000ffff7a7224 */ /* 0x000fce00078e007b */
.L_x_4754:
[----:B------:R-:W-:Y:S05]  /*57df0*/  BSYNC.RECONVERGENT B0 ;  /* 0x0000000000007941 */ /* 0x000fea0003800200 */
.L_x_4752:
        /* <DEDUP_REMOVED lines=9> */
.L_x_4756:
[----:B------:R-:W-:Y:S01]  /*57e90*/  IMAD.MOV.U32 R123, RZ, RZ, R48 ;  /* 0x000000ffff7b7224 */ /* 0x000fe200078e0030 */
[----:B------:R-:W-:Y:S01]  /*57ea0*/  MOV R46, R121 ;  /* 0x00000079002e7202 */ /* 0x000fe20000000f00 */
[----:B------:R-:W-:Y:S02]  /*57eb0*/  IMAD.MOV.U32 R48, RZ, RZ, R49 ;  /* 0x000000ffff307224 */ /* 0x000fe400078e0031 */
[----:B------:R-:W-:-:S07]  /*57ec0*/  IMAD.MOV.U32 R121, RZ, RZ, R122 ;  /* 0x000000ffff797224 */ /* 0x000fce00078e007a */
.L_x_4757:
[----:B------:R-:W-:Y:S05]  /*57ed0*/  BSYNC.RECONVERGENT B0 ;  /* 0x0000000000007941 */ /* 0x000fea0003800200 */
.L_x_4755:
        /* <DEDUP_REMOVED lines=9> */
.L_x_4759:
[----:B------:R-:W-:Y:S01]  /*57f70*/  MOV R122, R51 ;  /* 0x00000033007a7202 */ /* 0x000fe20000000f00 */
[----:B------:R-:W-:Y:S02]  /*57f80*/  IMAD.MOV.U32 R49, RZ, RZ, R120 ;  /* 0x000000ffff317224 */ /* 0x000fe400078e0078 */
[----:B------:R-:W-:Y:S02]  /*57f90*/  IMAD.MOV.U32 R51, RZ, RZ, R48 ;  /* 0x000000ffff337224 */ /* 0x000fe400078e0030 */
[----:B------:R-:W-:-:S07]  /*57fa0*/  IMAD.MOV.U32 R120, RZ, RZ, R121 ;  /* 0x000000ffff787224 */ /* 0x000fce00078e0079 */
.L_x_4760:
[----:B------:R-:W-:Y:S05]  /*57fb0*/  BSYNC.RECONVERGENT B0 ;  /* 0x0000000000007941 */ /* 0x000fea0003800200 */
.L_x_4758:
        /* <DEDUP_REMOVED lines=9> */
.L_x_4762:
[----:B------:R-:W-:Y:S02]  /*58050*/  IMAD.MOV.U32 R121, RZ, RZ, R50 ;  /* 0x000000ffff797224 */ /* 0x000fe400078e0032 */
[----:B------:R-:W-:Y:S02]  /*58060*/  IMAD.MOV.U32 R48, RZ, RZ, R119 ;  /* 0x000000ffff307224 */ /* 0x000fe400078e0077 */
[----:B------:R-:W-:Y:S02]  /*58070*/  IMAD.MOV.U32 R50, RZ, RZ, R51 ;  /* 0x000000ffff327224 */ /* 0x000fe400078e0033 */
[----:B------:R-:W-:-:S07]  /*58080*/  IMAD.MOV.U32 R119, RZ, RZ, R120 ;  /* 0x000000ffff777224 */ /* 0x000fce00078e0078 */
.L_x_4763:
[----:B------:R-:W-:Y:S05]  /*58090*/  BSYNC.RECONVERGENT B0 ;  /* 0x0000000000007941 */ /* 0x000fea0003800200 */
.L_x_4761:
        /* <DEDUP_REMOVED lines=9> */
.L_x_4765:
[----:B------:R-:W-:Y:S02]  /*58130*/  IMAD.MOV.U32 R120, RZ, RZ, R53 ;  /* 0x000000ffff787224 */ /* 0x000fe400078e0035 */
[----:B------:R-:W-:Y:S01]  /*58140*/  IMAD.MOV.U32 R51, RZ, RZ, R118 ;  /* 0x000000ffff337224 */ /* 0x000fe200078e0076 */
[----:B------:R-:W-:Y:S01]  /*58150*/  MOV R118, R119 ;  /* 0x0000007700767202 */ /* 0x000fe20000000f00 */
[----:B------:R-:W-:-:S07]  /*58160*/  IMAD.MOV.U32 R53, RZ, RZ, R50 ;  /* 0x000000ffff357224 */ /* 0x000fce00078e0032 */
.L_x_4766:
[----:B------:R-:W-:Y:S05]  /*58170*/  BSYNC.RECONVERGENT B0 ;  /* 0x0000000000007941 */ /* 0x000fea0003800200 */
.L_x_4764:
        /* <DEDUP_REMOVED lines=9> */
.L_x_4768:
[----:B------:R-:W-:Y:S01]  /*58210*/  IMAD.MOV.U32 R119, RZ, RZ, R52 ;  /* 0x000000ffff777224 */ /* 0x000fe200078e0034 */
[----:B------:R-:W-:Y:S01]  /*58220*/  MOV R52, R53 ;  /* 0x0000003500347202 */ /* 0x000fe20000000f00 */
[----:B------:R-:W-:Y:S02]  /*58230*/  IMAD.MOV.U32 R50, RZ, RZ, R117 ;  /* 0x000000ffff327224 */ /* 0x000fe400078e0075 */
[----:B------:R-:W-:-:S07]  /*58240*/  IMAD.MOV.U32 R117, RZ, RZ, R118 ;  /* 0x000000ffff757224 */ /* 0x000fce00078e0076 */
.L_x_4769:
[----:B------:R-:W-:Y:S05]  /*58250*/  BSYNC.RECONVERGENT B0 ;  /* 0x0000000000007941 */ /* 0x000fea0003800200 */
.L_x_4767:
        /* <DEDUP_REMOVED lines=9> */
.L_x_4771:
[----:B------:R-:W-:Y:S01]  /*582f0*/  IMAD.MOV.U32 R118, RZ, RZ, R55 ;  /* 0x000000ffff767224 */ /* 0x000fe200078e0037 */
[----:B------:R-:W-:Y:S01]  /*58300*/  MOV R53, R116 ;  /* 0x0000007400357202 */ /* 0x000fe20000000f00 */
[----:B------:R-:W-:Y:S02]  /*58310*/  IMAD.MOV.U32 R55, RZ, RZ, R52 ;  /* 0x000000ffff377224 */ /* 0x000fe400078e0034 */
[----:B------:R-:W-:-:S07]  /*58320*/  IMAD.MOV.U32 R116, RZ, RZ, R117 ;  /* 0x000000ffff747224 */ /* 0x000fce00078e0075 */
.L_x_4772:
[----:B------:R-:W-:Y:S05]  /*58330*/  BSYNC.RECONVERGENT B0 ;  /* 0x0000000000007941 */ /* 0x000fea0003800200 */
.L_x_4770:
        /* <DEDUP_REMOVED lines=9> */
.L_x_4774:
[----:B------:R-:W-:Y:S01]  /*583d0*/  MOV R117, R54 ;  /* 0x0000003600757202 */ /* 0x000fe20000000f00 */
[----:B------:R-:W-:Y:S02]  /*583e0*/  IMAD.MOV.U32 R52, RZ, RZ, R115 ;  /* 0x000000ffff347224 */ /* 0x000fe400078e0073 */
[----:B------:R-:W-:Y:S02]  /*583f0*/  IMAD.MOV.U32 R54, RZ, RZ, R55 ;  /* 0x000000ffff367224 */ /* 0x000fe400078e0037 */
[----:B------:R-:W-:-:S07]  /*58400*/  IMAD.MOV.U32 R115, RZ, RZ, R116 ;  /* 0x000000ffff737224 */ /* 0x000fce00078e0074 */
.L_x_4775:
[----:B------:R-:W-:Y:S05]  /*58410*/  BSYNC.RECONVERGENT B0 ;  /* 0x0000000000007941 */ /* 0x000fea0003800200 */
.L_x_4773:
        /* <DEDUP_REMOVED lines=9> */
.L_x_4777:
[----:B------:R-:W-:Y:S02]  /*584b0*/  IMAD.MOV.U32 R116, RZ, RZ, R57 ;  /* 0x000000ffff747224 */ /* 0x000fe400078e0039 */
[----:B------:R-:W-:Y:S02]  /*584c0*/  IMAD.MOV.U32 R55, RZ, RZ, R114 ;  /* 0x000000ffff377224 */ /* 0x000fe400078e0072 */
[----:B------:R-:W-:Y:S02]  /*584d0*/  IMAD.MOV.U32 R57, RZ, RZ, R54 ;  /* 0x000000ffff397224 */ /* 0x000fe400078e0036 */
[----:B------:R-:W-:-:S07]  /*584e0*/  IMAD.MOV.U32 R114, RZ, RZ, R115 ;  /* 0x000000ffff727224 */ /* 0x000fce00078e0073 */
.L_x_4778:
[----:B------:R-:W-:Y:S05]  /*584f0*/  BSYNC.RECONVERGENT B0 ;  /* 0x0000000000007941 */ /* 0x000fea0003800200 */
.L_x_4776:
        /* <DEDUP_REMOVED lines=9> */
.L_x_4780:
[----:B------:R-:W-:Y:S02]  /*58590*/  IMAD.MOV.U32 R115, RZ, RZ, R56 ;  /* 0x000000ffff737224 */ /* 0x000fe400078e0038 */
[----:B------:R-:W-:Y:S01]  /*585a0*/  IMAD.MOV.U32 R54, RZ, RZ, R113 ;  /* 0x000000ffff367224 */ /* 0x000fe200078e0071 */
[----:B------:R-:W-:Y:S01]  /*585b0*/  MOV R113, R114 ;  /* 0x0000007200717202 */ /* 0x000fe20000000f00 */
[----:B------:R-:W-:-:S07]  /*585c0*/  IMAD.MOV.U32 R56, RZ, RZ, R57 ;  /* 0x000000ffff387224 */ /* 0x000fce00078e0039 */
.L_x_4781:
[----:B------:R-:W-:Y:S05]  /*585d0*/  BSYNC.RECONVERGENT B0 ;  /* 0x0000000000007941 */ /* 0x000fea0003800200 */
.L_x_4779:
        /* <DEDUP_REMOVED lines=9> */
.L_x_4783:
[----:B------:R-:W-:Y:S01]  /*58670*/  IMAD.MOV.U32 R114, RZ, RZ, R59 ;  /* 0x000000ffff727224 */ /* 0x000fe200078e003b */
[----:B------:R-:W-:Y:S01]  /*58680*/  MOV R59, R56 ;  /* 0x00000038003b7202 */ /* 0x000fe20000000f00 */
[----:B------:R-:W-:Y:S02]  /*58690*/  IMAD.MOV.U32 R57, RZ, RZ, R112 ;  /* 0x000000ffff397224 */ /* 0x000fe400078e0070 */
[----:B------:R-:W-:-:S07]  /*586a0*/  IMAD.MOV.U32 R112, RZ, RZ, R113 ;  /* 0x000000ffff707224 */ /* 0x000fce00078e0071 */
.L_x_4784:
[----:B------:R-:W-:Y:S05]  /*586b0*/  BSYNC.RECONVERGENT B0 ;  /* 0x0000000000007941 */ /* 0x000fea0003800200 */
.L_x_4782:
        /* <DEDUP_REMOVED lines=9> */
.L_x_4786:
[----:B------:R-:W-:Y:S01]  /*58750*/  IMAD.MOV.U32 R113, RZ, RZ, R58 ;  /* 0x000000ffff717224 */ /* 0x000fe200078e003a */
[----:B------:R-:W-:Y:S01]  /*58760*/  MOV R56, R111 ;  /* 0x0000006f00387202 */ /* 0x000fe20000000f00 */
[----:B------:R-:W-:Y:S02]  /*58770*/  IMAD.MOV.U32 R58, RZ, RZ, R59 ;  /* 0x000000ffff3a7224 */ /* 0x000fe400078e003b */
[----:B------:R-:W-:-:S07]  /*58780*/  IMAD.MOV.U32 R111, RZ, RZ, R112 ;  /* 0x000000ffff6f7224 */ /* 0x000fce00078e0070 */
.L_x_4787:
[----:B------:R-:W-:Y:S05]  /*58790*/  BSYNC.RECONVERGENT B0 ;  /* 0x0000000000007941 */ /* 0x000fea0003800200 */
.L_x_4785:
        /* <DEDUP_REMOVED lines=9> */
.L_x_4789:
[----:B------:R-:W-:Y:S01]  /*58830*/  MOV R112, R61 ;  /* 0x0000003d00707202 */ /* 0x000fe20000000f00 */
[----:B------:R-:W-:Y:S02]  /*58840*/  IMAD.MOV.U32 R59, RZ, RZ, R110 ;  /* 0x000000ffff3b7224 */ /* 0x000fe400078e006e */
[----:B------:R-:W-:Y:S02]  /*58850*/  IMAD.MOV.U32 R61, RZ, RZ, R58 ;  /* 0x000000ffff3d7224 */ /* 0x000fe400078e003a */
[----:B------:R-:W-:-:S07]  /*58860*/  IMAD.MOV.U32 R110, RZ, RZ, R111 ;  /* 0x000000ffff6e7224 */ /* 0x000fce00078e006f */
.L_x_4790:
[----:B------:R-:W-:Y:S05]  /*58870*/  BSYNC.RECONVERGENT B0 ;  /* 0x0000000000007941 */ /* 0x000fea0003800200 */
.L_x_4788:
        /* <DEDUP_REMOVED lines=9> */
.L_x_4792:
[----:B------:R-:W-:Y:S02]  /*58910*/  IMAD.MOV.U32 R111, RZ, RZ, R60 ;  /* 0x000000ffff6f7224 */ /* 0x000fe400078e003c */
[----:B------:R-:W-:Y:S02]  /*58920*/  IMAD.MOV.U32 R58, RZ, RZ, R109 ;  /* 0x000000ffff3a7224 */ /* 0x000fe400078e006d */
[----:B------:R-:W-:Y:S02]  /*58930*/  IMAD.MOV.U32 R60, RZ, RZ, R61 ;  /* 0x000000ffff3c7224 */ /* 0x000fe400078e003d */
[----:B------:R-:W-:-:S07]  /*58940*/  IMAD.MOV.U32 R109, RZ, RZ, R110 ;  /* 0x000000ffff6d7224 */ /* 0x000fce00078e006e */
.L_x_4793:
[----:B------:R-:W-:Y:S05]  /*58950*/  BSYNC.RECONVERGENT B0 ;  /* 0x0000000000007941 */ /* 0x000fea0003800200 */
.L_x_4791:
        /* <DEDUP_REMOVED lines=9> */
.L_x_4795:
[----:B------:R-:W-:Y:S02]  /*589f0*/  IMAD.MOV.U32 R110, RZ, RZ, R63 ;  /* 0x000000ffff6e7224 */ /* 0x000fe400078e003f */
[----:B------:R-:W-:Y:S01]  /*58a00*/  IMAD.MOV.U32 R61, RZ, RZ, R108 ;  /* 0x000000ffff3d7224 */ /* 0x000fe200078e006c */
[----:B------:R-:W-:Y:S01]  /*58a10*/  MOV R108, R109 ;  /* 0x0000006d006c7202 */ /* 0x000fe20000000f00 */
[----:B------:R-:W-:-:S07]  /*58a20*/  IMAD.MOV.U32 R63, RZ, RZ, R60 ;  /* 0x000000ffff3f7224 */ /* 0x000fce00078e003c */
.L_x_4796:
[----:B------:R-:W-:Y:S05]  /*58a30*/  BSYNC.RECONVERGENT B0 ;  /* 0x0000000000007941 */ /* 0x000fea0003800200 */
.L_x_4794:
        /* <DEDUP_REMOVED lines=9> */
.L_x_4798:
[----:B------:R-:W-:Y:S01]  /*58ad0*/  IMAD.MOV.U32 R109, RZ, RZ, R62 ;  /* 0x000000ffff6d7224 */ /* 0x000fe200078e003e */
[----:B------:R-:W-:Y:S01]  /*58ae0*/  MOV R62, R63 ;  /* 0x0000003f003e7202 */ /* 0x000fe20000000f00 */
[----:B------:R-:W-:Y:S02]  /*58af0*/  IMAD.MOV.U32 R60, RZ, RZ, R107 ;  /* 0x000000ffff3c7224 */ /* 0x000fe400078e006b */
[----:B------:R-:W-:-:S07]  /*58b00*/  IMAD.MOV.U32 R107, RZ, RZ, R108 ;  /* 0x000000ffff6b7224 */ /* 0x000fce00078e006c */
.L_x_4799:
[----:B------:R-:W-:Y:S05]  /*58b10*/  BSYNC.RECONVERGENT B0 ;  /* 0x0000000000007941 */ /* 0x000fea0003800200 */
.L_x_4797:
        /* <DEDUP_REMOVED lines=9> */
.L_x_4801:
[----:B------:R-:W-:Y:S01]  /*58bb0*/  IMAD.MOV.U32 R108, RZ, RZ, R65 ;  /* 0x000000ffff6c7224 */ /* 0x000fe200078e0041 */
[----:B------:R-:W-:Y:S01]  /*58bc0*/  MOV R63, R106 ;  /* 0x0000006a003f7202 */ /* 0x000fe20000000f00 */
[----:B------:R-:W-:Y:S02]  /*58bd0*/  IMAD.MOV.U32 R65, RZ, RZ, R62 ;  /* 0x000000ffff417224 */ /* 0x000fe400078e003e */
[----:B------:R-:W-:-:S07]  /*58be0*/  IMAD.MOV.U32 R106, RZ, RZ, R107 ;  /* 0x000000ffff6a7224 */ /* 0x000fce00078e006b */
.L_x_4802:
[----:B------:R-:W-:Y:S05]  /*58bf0*/  BSYNC.RECONVERGENT B0 ;  /* 0x0000000000007941 */ /* 0x000fea0003800200 */
.L_x_4800:
        /* <DEDUP_REMOVED lines=9> */
.L_x_4804:
[----:B------:R-:W-:Y:S01]  /*58c90*/  MOV R107, R64 ;  /* 0x00000040006b7202 */ /* 0x000fe20000000f00 */
[----:B------:R-:W-:Y:S02]  /*58ca0*/  IMAD.MOV.U32 R62, RZ, RZ, R105 ;  /* 0x000000ffff3e7224 */ /* 0x000fe400078e0069 */
[----:B------:R-:W-:Y:S02]  /*58cb0*/  IMAD.MOV.U32 R64, RZ, RZ, R65 ;  /* 0x000000ffff407224 */ /* 0x000fe400078e0041 */
[----:B------:R-:W-:-:S07]  /*58cc0*/  IMAD.MOV.U32 R105, RZ, RZ, R106 ;  /* 0x000000ffff697224 */ /* 0x000fce00078e006a */
.L_x_4805:
[----:B------:R-:W-:Y:S05]  /*58cd0*/  BSYNC.RECONVERGENT B0 ;  /* 0x0000000000007941 */ /* 0x000fea0003800200 */
.L_x_4803:
        /* <DEDUP_REMOVED lines=9> */
.L_x_4807:
[----:B------:R-:W-:Y:S02]  /*58d70*/  IMAD.MOV.U32 R106, RZ, RZ, R67 ;  /* 0x000000ffff6a7224 */ /* 0x000fe400078e0043 */
[----:B------:R-:W-:Y:S02]  /*58d80*/  IMAD.MOV.U32 R65, RZ, RZ, R104 ;  /* 0x000000ffff417224 */ /* 0x000fe400078e0068 */
[----:B------:R-:W-:Y:S02]  /*58d90*/  IMAD.MOV.U32 R67, RZ, RZ, R64 ;  /* 0x000000ffff437224 */ /* 0x000fe400078e0040 */
[----:B------:R-:W-:-:S07]  /*58da0*/  IMAD.MOV.U32 R104, RZ, RZ, R105 ;  /* 0x000000ffff687224 */ /* 0x000fce00078e0069 */
.L_x_4808:
[----:B------:R-:W-:Y:S05]  /*58db0*/  BSYNC.RECONVERGENT B0 ;  /* 0x0000000000007941 */ /* 0x000fea0003800200 */
.L_x_4806:
        /* <DEDUP_REMOVED lines=9> */
.L_x_4810:
[----:B------:R-:W-:Y:S02]  /*58e50*/  IMAD.MOV.U32 R105, RZ, RZ, R66 ;  /* 0x000000ffff697224 */ /* 0x000fe400078e0042 */
[----:B------:R-:W-:Y:S01]  /*58e60*/  IMAD.MOV.U32 R64, RZ, RZ, R103 ;  /* 0x000000ffff407224 */ /* 0x000fe200078e0067 */
[----:B------:R-:W-:Y:S01]  /*58e70*/  MOV R103, R104 ;  /* 0x0000006800677202 */ /* 0x000fe20000000f00 */
[----:B------:R-:W-:-:S07]  /*58e80*/  IMAD.MOV.U32 R66, RZ, RZ, R67 ;  /* 0x000000ffff427224 */ /* 0x000fce00078e0043 */
.L_x_4811:
[----:B------:R-:W-:Y:S05]  /*58e90*/  BSYNC.RECONVERGENT B0 ;  /* 0x0000000000007941 */ /* 0x000fea0003800200 */
.L_x_4809:
        /* <DEDUP_REMOVED lines=9> */
.L_x_4813:
[----:B------:R-:W-:Y:S01]  /*58f30*/  IMAD.MOV.U32 R104, RZ, RZ, R69 ;  /* 0x000000ffff687224 */ /* 0x000fe200078e0045 */
[----:B------:R-:W-:Y:S01]  /*58f40*/  MOV R69, R66 ;  /* 0x0000004200457202 */ /* 0x000fe20000000f00 */
[----:B------:R-:W-:Y:S02]  /*58f50*/  IMAD.MOV.U32 R67, RZ, RZ, R102 ;  /* 0x000000ffff437224 */ /* 0x000fe400078e0066 */
[----:B------:R-:W-:-:S07]  /*58f60*/  IMAD.MOV.U32 R102, RZ, RZ, R103 ;  /* 0x000000ffff667224 */ /* 0x000fce00078e0067 */
.L_x_4814:
[----:B------:R-:W-:Y:S05]  /*58f70*/  BSYNC.RECONVERGENT B0 ;  /* 0x0000000000007941 */ /* 0x000fea0003800200 */
.L_x_4812:
        /* <DEDUP_REMOVED lines=9> */
.L_x_4816:
[----:B------:R-:W-:Y:S01]  /*59010*/  IMAD.MOV.U32 R103, RZ, RZ, R68 ;  /* 0x000000ffff677224 */ /* 0x000fe200078e0044 */
[----:B------:R-:W-:Y:S01]  /*59020*/  MOV R66, R101 ;  /* 0x0000006500427202 */ /* 0x000fe20000000f00 */
[----:B------:R-:W-:Y:S02]  /*59030*/  IMAD.MOV.U32 R68, RZ, RZ, R69 ;  /* 0x000000ffff447224 */ /* 0x000fe400078e0045 */
[----:B------:R-:W-:-:S07]  /*59040*/  IMAD.MOV.U32 R101, RZ, RZ, R102 ;  /* 0x000000ffff657224 */ /* 0x000fce00078e0066 */
.L_x_4817:
[----:B------:R-:W-:Y:S05]  /*59050*/  BSYNC.RECONVERGENT B0 ;  /* 0x0000000000007941 */ /* 0x000fea0003800200 */
.L_x_4815:
        /* <DEDUP_REMOVED lines=9> */
.L_x_4819:
[----:B------:R-:W-:Y:S01]  /*590f0*/  MOV R102, R71 ;  /* 0x0000004700667202 */ /* 0x000fe20000000f00 */
[----:B------:R-:W-:Y:S02]  /*59100*/  IMAD.MOV.U32 R69, RZ, RZ, R100 ;  /* 0x000000ffff457224 */ /* 0x000fe400078e0064 */
[----:B------:R-:W-:Y:S02]  /*59110*/  IMAD.MOV.U32 R71, RZ, RZ, R68 ;  /* 0x000000ffff477224 */ /* 0x000fe400078e0044 */
[----:B------:R-:W-:-:S07]  /*59120*/  IMAD.MOV.U32 R100, RZ, RZ, R101 ;  /* 0x000000ffff647224 */ /* 0x000fce00078e0065 */
.L_x_4820:
[----:B------:R-:W-:Y:S05]  /*59130*/  BSYNC.RECONVERGENT B0 ;  /* 0x0000000000007941 */ /* 0x000fea0003800200 */
.L_x_4818:
        /* <DEDUP_REMOVED lines=9> */
.L_x_4822:
[----:B------:R-:W-:Y:S02]  /*591d0*/  IMAD.MOV.U32 R101, RZ, RZ, R70 ;  /* 0x000000ffff657224 */ /* 0x000fe400078e0046 */
[----:B------:R-:W-:Y:S02]  /*591e0*/  IMAD.MOV.U32 R68, RZ, RZ, R99 ;  /* 0x000000ffff447224 */ /* 0x000fe400078e0063 */
[----:B------:R-:W-:Y:S02]  /*591f0*/  IMAD.MOV.U32 R70, RZ, RZ, R71 ;  /* 0x000000ffff467224 */ /* 0x000fe400078e0047 */
[----:B------:R-:W-:-:S07]  /*59200*/  IMAD.MOV.U32 R99, RZ, RZ, R100 ;  /* 0x000000ffff637224 */ /* 0x000fce00078e0064 */
.L_x_4823:
[----:B------:R-:W-:Y:S05]  /*59210*/  BSYNC.RECONVERGENT B0 ;  /* 0x0000000000007941 */ /* 0x000fea0003800200 */
.L_x_4821:
        /* <DEDUP_REMOVED lines=9> */
.L_x_4825:
[----:B------:R-:W-:Y:S02]  /*592b0*/  IMAD.MOV.U32 R100, RZ, RZ, R73 ;  /* 0x000000ffff647224 */ /* 0x000fe400078e0049 */
[----:B------:R-:W-:Y:S01]  /*592c0*/  IMAD.MOV.U32 R71, RZ, RZ, R96 ;  /* 0x000000ffff477224 */ /* 0x000fe200078e0060 */
[----:B------:R-:W-:Y:S01]  /*592d0*/  MOV R96, R99 ;  /* 0x0000006300607202 */ /* 0x000fe20000000f00 */
[----:B------:R-:W-:-:S07]  /*592e0*/  IMAD.MOV.U32 R73, RZ, RZ, R70 ;  /* 0x000000ffff497224 */ /* 0x000fce00078e0046 */
.L_x_4826:
[----:B------:R-:W-:Y:S05]  /*592f0*/  BSYNC.RECONVERGENT B0 ;  /* 0x0000000000007941 */ /* 0x000fea0003800200 */
.L_x_4824:
        /* <DEDUP_REMOVED lines=9> */
.L_x_4828:
[----:B------:R-:W-:Y:S01]  /*59390*/  IMAD.MOV.U32 R99, RZ, RZ, R72 ;  /* 0x000000ffff637224 */ /* 0x000fe200078e0048 */
[----:B------:R-:W-:Y:S01]  /*593a0*/  MOV R72, R73 ;  /* 0x0000004900487202 */ /* 0x000fe20000000f00 */
[----:B------:R-:W-:Y:S02]  /*593b0*/  IMAD.MOV.U32 R70, RZ, RZ, R97 ;  /* 0x000000ffff467224 */ /* 0x000fe400078e0061 */
[----:B------:R-:W-:-:S07]  /*593c0*/  IMAD.MOV.U32 R97, RZ, RZ, R96 ;  /* 0x000000ffff617224 */ /* 0x000fce00078e0060 */
.L_x_4829:
[----:B------:R-:W-:Y:S05]  /*593d0*/  BSYNC.RECONVERGENT B0 ;  /* 0x0000000000007941 */ /* 0x000fea0003800200 */
.L_x_4827:
        /* <DEDUP_REMOVED lines=9> */
.L_x_4831:
[----:B------:R-:W-:Y:S01]  /*59470*/  IMAD.MOV.U32 R96, RZ, RZ, R75 ;  /* 0x000000ffff607224 */ /* 0x000fe200078e004b */
[----:B------:R-:W-:Y:S01]  /*59480*/  MOV R73, R94 ;  /* 0x0000005e00497202 */ /* 0x000fe20000000f00 */
[----:B------:R-:W-:Y:S02]  /*59490*/  IMAD.MOV.U32 R75, RZ, RZ, R72 ;  /* 0x000000ffff4b7224 */ /* 0x000fe400078e0048 */
[----:B------:R-:W-:-:S07]  /*594a0*/  IMAD.MOV.U32 R94, RZ, RZ, R97 ;  /* 0x000000ffff5e7224 */ /* 0x000fce00078e0061 */
.L_x_4832:
[----:B------:R-:W-:Y:S05]  /*594b0*/  BSYNC.RECONVERGENT B0 ;  /* 0x0000000000007941 */ /* 0x000fea0003800200 */
.L_x_4830:
        /* <DEDUP_REMOVED lines=9> */
.L_x_4834:
[----:B------:R-:W-:Y:S01]  /*59550*/  MOV R97, R74 ;  /* 0x0000004a00617202 */ /* 0x000fe20000000f00 */
[----:B------:R-:W-:Y:S02]  /*59560*/  IMAD.MOV.U32 R72, RZ, RZ, R95 ;  /* 0x000000ffff487224 */ /* 0x000fe400078e005f */
[----:B------:R-:W-:Y:S02]  /*59570*/  IMAD.MOV.U32 R74, RZ, RZ, R75 ;  /* 0x000000ffff4a7224 */ /* 0x000fe400078e004b */
[----:B------:R-:W-:-:S07]  /*59580*/  IMAD.MOV.U32 R95, RZ, RZ, R94 ;  /* 0x000000ffff5f7224 */ /* 0x000fce00078e005e */
.L_x_4835:
[----:B------:R-:W-:Y:S05]  /*59590*/  BSYNC.RECONVERGENT B0 ;  /* 0x0000000000007941 */ /* 0x000fea0003800200 */
.L_x_4833:
        /* <DEDUP_REMOVED lines=9> */
.L_x_4837:
[----:B------:R-:W-:Y:S02]  /*59630*/  IMAD.MOV.U32 R94, RZ, RZ, R77 ;  /* 0x000000ffff5e7224 */ /* 0x000fe400078e004d */
[----:B------:R-:W-:Y:S02]  /*59640*/  IMAD.MOV.U32 R75, RZ, RZ, R92 ;  /* 0x000000ffff4b7224 */ /* 0x000fe400078e005c */
[----:B------:R-:W-:Y:S02]  /*59650*/  IMAD.MOV.U32 R77, RZ, RZ, R74 ;  /* 0x000000ffff4d7224 */ /* 0x000fe400078e004a */
[----:B------:R-:W-:-:S07]  /*59660*/  IMAD.MOV.U32 R92, RZ, RZ, R95 ;  /* 0x000000ffff5c7224 */ /* 0x000fce00078e005f */
.L_x_4838:
[----:B------:R-:W-:Y:S05]  /*59670*/  BSYNC.RECONVERGENT B0 ;  /* 0x0000000000007941 */ /* 0x000fea0003800200 */
.L_x_4836:
        /* <DEDUP_REMOVED lines=9> */
.L_x_4840:
[----:B------:R-:W-:Y:S02]  /*59710*/  IMAD.MOV.U32 R95, RZ, RZ, R76 ;  /* 0x000000ffff5f7224 */ /* 0x000fe400078e004c */
[----:B------:R-:W-:Y:S01]  /*59720*/  IMAD.MOV.U32 R74, RZ, RZ, R93 ;  /* 0x000000ffff4a7224 */ /* 0x000fe200078e005d */
[----:B------:R-:W-:Y:S01]  /*59730*/  MOV R93, R92 ;  /* 0x0000005c005d7202 */ /* 0x000fe20000000f00 */
[----:B------:R-:W-:-:S07]  /*59740*/  IMAD.MOV.U32 R76, RZ, RZ, R77 ;  /* 0x000000ffff4c7224 */ /* 0x000fce00078e004d */
.L_x_4841:
[----:B------:R-:W-:Y:S05]  /*59750*/  BSYNC.RECONVERGENT B0 ;  /* 0x0000000000007941 */ /* 0x000fea0003800200 */
.L_x_4839:
        /* <DEDUP_REMOVED lines=9> */
.L_x_4843:
[----:B------:R-:W-:Y:S01]  /*597f0*/  IMAD.MOV.U32 R92, RZ, RZ, R79 ;  /* 0x000000ffff5c7224 */ /* 0x000fe200078e004f */
[----:B------:R-:W-:Y:S01]  /*59800*/  MOV R79, R76 ;  /* 0x0000004c004f7202 */ /* 0x000fe20000000f00 */
[----:B------:R-:W-:Y:S02]  /*59810*/  IMAD.MOV.U32 R77, RZ, RZ, R90 ;  /* 0x000000ffff4d7224 */ /* 0x000fe400078e005a */
[----:B------:R-:W-:-:S07]  /*59820*/  IMAD.MOV.U32 R90, RZ, RZ, R93 ;  /* 0x000000ffff5a7224 */ /* 0x000fce00078e005d */
.L_x_4844:
[----:B------:R-:W-:Y:S05]  /*59830*/  BSYNC.RECONVERGENT B0 ;  /* 0x0000000000007941 */ /* 0x000fea0003800200 */
.L_x_4842:
        /* <DEDUP_REMOVED lines=9> */
.L_x_4846:
[----:B------:R-:W-:Y:S01]  /*598d0*/  IMAD.MOV.U32 R93, RZ, RZ, R78 ;  /* 0x000000ffff5d7224 */ /* 0x000fe200078e004e */
[----:B------:R-:W-:Y:S01]  /*598e0*/  MOV R76, R91 ;  /* 0x0000005b004c7202 */ /* 0x000fe20000000f00 */
[----:B------:R-:W-:Y:S02]  /*598f0*/  IMAD.MOV.U32 R78, RZ, RZ, R79 ;  /* 0x000000ffff4e7224 */ /* 0x000fe400078e004f */
[----:B------:R-:W-:-:S07]  /*59900*/  IMAD.MOV.U32 R91, RZ, RZ, R90 ;  /* 0x000000ffff5b7224 */ /* 0x000fce00078e005a */
.L_x_4847:
[----:B------:R-:W-:Y:S05]  /*59910*/  BSYNC.RECONVERGENT B0 ;  /* 0x0000000000007941 */ /* 0x000fea0003800200 */
.L_x_4845:
        /* <DEDUP_REMOVED lines=9> */
.L_x_4849:
[----:B------:R-:W-:Y:S01]  /*599b0*/  MOV R90, R81 ;  /* 0x00000051005a7202 */ /* 0x000fe20000000f00 */
[----:B------:R-:W-:Y:S02]  /*599c0*/  IMAD.MOV.U32 R79, RZ, RZ, R88 ;  /* 0x000000ffff4f7224 */ /* 0x000fe400078e0058 */
[----:B------:R-:W-:Y:S02]  /*599d0*/  IMAD.MOV.U32 R81, RZ, RZ, R78 ;  /* 0x000000ffff517224 */ /* 0x000fe400078e004e */
[----:B------:R-:W-:-:S07]  /*599e0*/  IMAD.MOV.U32 R88, RZ, RZ, R91 ;  /* 0x000000ffff587224 */ /* 0x000fce00078e005b */
.L_x_4850:
[----:B------:R-:W-:Y:S05]  /*599f0*/  BSYNC.RECONVERGENT B0 ;  /* 0x0000000000007941 */ /* 0x000fea0003800200 */
.L_x_4848:
        /* <DEDUP_REMOVED lines=9> */
.L_x_4852:
[----:B------:R-:W-:Y:S02]  /*59a90*/  IMAD.MOV.U32 R91, RZ, RZ, R80 ;  /* 0x000000ffff5b7224 */ /* 0x000fe400078e0050 */
[----:B------:R-:W-:Y:S02]  /*59aa0*/  IMAD.MOV.U32 R78, RZ, RZ, R89 ;  /* 0x000000ffff4e7224 */ /* 0x000fe400078e0059 */
[----:B------:R-:W-:Y:S02]  /*59ab0*/  IMAD.MOV.U32 R80, RZ, RZ, R81 ;  /* 0x000000ffff507224 */ /* 0x000fe400078e0051 */
[----:B------:R-:W-:-:S07]  /*59ac0*/  IMAD.MOV.U32 R89, RZ, RZ, R88 ;  /* 0x000000ffff597224 */ /* 0x000fce00078e0058 */
.L_x_4853:
[----:B------:R-:W-:Y:S05]  /*59ad0*/  BSYNC.RECONVERGENT B0 ;  /* 0x0000000000007941 */ /* 0x000fea0003800200 */
.L_x_4851:
        /* <DEDUP_REMOVED lines=9> */
.L_x_4855:
[----:B------:R-:W-:Y:S02]  /*59b70*/  IMAD.MOV.U32 R88, RZ, RZ, R83 ;  /* 0x000000ffff587224 */ /* 0x000fe400078e0053 */
[----:B------:R-:W-:Y:S01]  /*59b80*/  IMAD.MOV.U32 R81, RZ, RZ, R86 ;  /* 0x000000ffff517224 */ /* 0x000fe200078e0056 */
[----:B------:R-:W-:Y:S01]  /*59b90*/  MOV R86, R89 ;  /* 0x0000005900567202 */ /* 0x000fe20000000f00 */
[----:B------:R-:W-:-:S07]  /*59ba0*/  IMAD.MOV.U32 R83, RZ, RZ, R80 ;  /* 0x000000ffff537224 */ /* 0x000fce00078e0050 */
.L_x_4856:
[----:B------:R-:W-:Y:S05]  /*59bb0*/  BSYNC.RECONVERGENT B0 ;  /* 0x0000000000007941 */ /* 0x000fea0003800200 */
.L_x_4854:
        /* <DEDUP_REMOVED lines=9> */
.L_x_4858:
[----:B------:R-:W-:Y:S01]  /*59c50*/  IMAD.MOV.U32 R89, RZ, RZ, R82 ;  /* 0x000000ffff597224 */ /* 0x000fe200078e0052 */
[----:B------:R-:W-:Y:S01]  /*59c60*/  MOV R82, R83 ;  /* 0x0000005300527202 */ /* 0x000fe20000000f00 */
[----:B------:R-:W-:Y:S02]  /*59c70*/  IMAD.MOV.U32 R80, RZ, RZ, R87 ;  /* 0x000000ffff507224 */ /* 0x000fe400078e0057 */
[----:B------:R-:W-:-:S07]  /*59c80*/  IMAD.MOV.U32 R87, RZ, RZ, R86 ;  /* 0x000000ffff577224 */ /* 0x000fce00078e0056 */
.L_x_4859:
[----:B------:R-:W-:Y:S05]  /*59c90*/  BSYNC.RECONVERGENT B0 ;  /* 0x0000000000007941 */ /* 0x000fea0003800200 */
.L_x_4857:
        /* <DEDUP_REMOVED lines=9> */
.L_x_4861:
[----:B------:R-:W-:Y:S01]  /*59d30*/  IMAD.MOV.U32 R86, RZ, RZ, R85 ;  /* 0x000000ffff567224 */ /* 0x000fe200078e0055 */
[----:B------:R-:W-:Y:S01]  /*59d40*/  MOV R83, R84 ;  /* 0x0000005400537202 */ /* 0x000fe20000000f00 */
[----:B------:R-:W-:Y:S02]  /*59d50*/  IMAD.MOV.U32 R85, RZ, RZ, R82 ;  /* 0x000000ffff557224 */ /* 0x000fe400078e0052 */
[----:B------:R-:W-:-:S07]  /*59d60*/  IMAD.MOV.U32 R84, RZ, RZ, R87 ;  /* 0x000000ffff547224 */ /* 0x000fce00078e0057 */
.L_x_4862:
[----:B------:R-:W-:Y:S05]  /*59d70*/  BSYNC.RECONVERGENT B0 ;  /* 0x0000000000007941 */ /* 0x000fea0003800200 */
.L_x_4860:
        /* <DEDUP_REMOVED lines=9> */
.L_x_4864:
[----:B------:R-:W-:Y:S01]  /*59e10*/  MOV R87, R34 ;  /* 0x0000002200577202 */ /* 0x000fe20000000f00 */
[----:B------:R-:W-:Y:S02]  /*59e20*/  IMAD.MOV.U32 R82, RZ, RZ, R35 ;  /* 0x000000ffff527224 */ /* 0x000fe400078e0023 */
[----:B------:R-:W-:Y:S02]  /*59e30*/  IMAD.MOV.U32 R34, RZ, RZ, R85 ;  /* 0x000000ffff227224 */ /* 0x000fe400078e0055 */
[----:B------:R-:W-:-:S07]  /*59e40*/  IMAD.MOV.U32 R35, RZ, RZ, R84 ;  /* 0x000000ffff237224 */ /* 0x000fce00078e0054 */
.L_x_4865:
[----:B------:R-:W-:Y:S05]  /*59e50*/  BSYNC.RECONVERGENT B0 ;  /* 0x0000000000007941 */ /* 0x000fea0003800200 */
.L_x_4863:
        /* <DEDUP_REMOVED lines=9> */
.L_x_4867:
[----:B------:R-:W-:Y:S02]  /*59ef0*/  IMAD.MOV.U32 R84, RZ, RZ, R33 ;  /* 0x000000ffff547224 */ /* 0x000fe400078e0021 */
[----:B------:R-:W-:Y:S02]  /*59f00*/  IMAD.MOV.U32 R85, RZ, RZ, R32 ;  /* 0x000000ffff557224 */ /* 0x000fe400078e0020 */
[----:B------:R-:W-:Y:S02]  /*59f10*/  IMAD.MOV.U32 R33, RZ, RZ, R34 ;  /* 0x000000ffff217224 */ /* 0x000fe400078e0022 */
[----:B------:R-:W-:-:S07]  /*59f20*/  IMAD.MOV.U32 R32, RZ, RZ, R35 ;  /* 0x000000ffff207224 */ /* 0x000fce00078e0023 */
.L_x_4868:
[----:B------:R-:W-:Y:S05]  /*59f30*/  BSYNC.RECONVERGENT B0 ;  /* 0x0000000000007941 */ /* 0x000fea0003800200 */
.L_x_4866:
        /* <DEDUP_REMOVED lines=9> */
.L_x_4870:
[----:B------:R-:W-:Y:S02]  /*59fd0*/  IMAD.MOV.U32 R35, RZ, RZ, R30 ;  /* 0x000000ffff237224 */ /* 0x000fe400078e001e */
[----:B------:R-:W-:Y:S01]  /*59fe0*/  IMAD.MOV.U32 R34, RZ, RZ, R31 ;  /* 0x000000ffff227224 */ /* 0x000fe200078e001f */
[----:B------:R-:W-:Y:S01]  /*59ff0*/  MOV R31, R32 ;  /* 0x00000020001f7202 */ /* 0x000fe20000000f00 */
[----:B------:R-:W-:-:S07]  /*5a000*/  IMAD.MOV.U32 R30, RZ, RZ, R33 ;  /* 0x000000ffff1e7224 */ /* 0x000fce00078e0021 */
.L_x_4871:
[----:B------:R-:W-:Y:S05]  /*5a010*/  BSYNC.RECONVERGENT B0 ;  /* 0x0000000000007941 */ /* 0x000fea0003800200 */
.L_x_4869:
        /* <DEDUP_REMOVED lines=9> */
.L_x_4873:
[----:B------:R-:W-:Y:S01]  /*5a0b0*/  IMAD.MOV.U32 R32, RZ, RZ, R29 ;  /* 0x000000ffff207224 */ /* 0x000fe200078e001d */
[----:B------:R-:W-:Y:S01]  /*5a0c0*/  MOV R29, R30 ;  /* 0x0000001e001d7202 */ /* 0x000fe20000000f00 */
[----:B------:R-:W-:Y:S02]  /*5a0d0*/  IMAD.MOV.U32 R33, RZ, RZ, R28 ;  /* 0x000000ffff217224 */ /* 0x000fe400078e001c */
[----:B------:R-:W-:-:S07]  /*5a0e0*/  IMAD.MOV.U32 R28, RZ, RZ, R31 ;  /* 0x000000ffff1c7224 */ /* 0x000fce00078e001f */
.L_x_4874:
[----:B------:R-:W-:Y:S05]  /*5a0f0*/  BSYNC.RECONVERGENT B0 ;  /* 0x0000000000007941 */ /* 0x000fea0003800200 */
.L_x_4872:
        /* <DEDUP_REMOVED lines=9> */
.L_x_4876:
[----:B------:R-:W-:Y:S01]  /*5a190*/  IMAD.MOV.U32 R31, RZ, RZ, R26 ;  /* 0x000000ffff1f7224 */ /* 0x000fe200078e001a */
[----:B------:R-:W-:Y:S01]  /*5a1a0*/  MOV R30, R27 ;  /* 0x0000001b001e7202 */ /* 0x000fe20000000f00 */
[----:B------:R-:W-:Y:S02]  /*5a1b0*/  IMAD.MOV.U32 R26, RZ, RZ, R29 ;  /* 0x000000ffff1a7224 */ /* 0x000fe400078e001d */
[----:B------:R-:W-:-:S07]  /*5a1c0*/  IMAD.MOV.U32 R27, RZ, RZ, R28 ;  /* 0x000000ffff1b7224 */ /* 0x000fce00078e001c */
.L_x_4877:
[----:B------:R-:W-:Y:S05]  /*5a1d0*/  BSYNC.RECONVERGENT B0 ;  /* 0x0000000000007941 */ /* 0x000fea0003800200 */
.L_x_4875:
        /* <DEDUP_REMOVED lines=9> */
.L_x_4879:
[----:B------:R-:W-:Y:S01]  /*5a270*/  MOV R28, R25 ;  /* 0x00000019001c7202 */ /* 0x000fe20000000f00 */
[----:B------:R-:W-:Y:S02]  /*5a280*/  IMAD.MOV.U32 R29, RZ, RZ, R24 ;  /* 0x000000ffff1d7224 */ /* 0x000fe400078e0018 */
[----:B------:R-:W-:Y:S02]  /*5a290*/  IMAD.MOV.U32 R25, RZ, RZ, R26 ;  /* 0x000000ffff197224 */ /* 0x000fe400078e001a */
[----:B------:R-:W-:-:S07]  /*5a2a0*/  IMAD.MOV.U32 R24, RZ, RZ, R27 ;  /* 0x000000ffff187224 */ /* 0x000fce00078e001b */
.L_x_4880:
[----:B------:R-:W-:Y:S05]  /*5a2b0*/  BSYNC.RECONVERGENT B0 ;  /* 0x0000000000007941 */ /* 0x000fea0003800200 */
.L_x_4878:
        /* <DEDUP_REMOVED lines=9> */
.L_x_4882:
[----:B------:R-:W-:Y:S02]  /*5a350*/  IMAD.MOV.U32 R27, RZ, RZ, R22 ;  /* 0x000000ffff1b7224 */ /* 0x000fe400078e0016 */
[----:B------:R-:W-:Y:S02]  /*5a360*/  IMAD.MOV.U32 R26, RZ, RZ, R23 ;  /* 0x000000ffff1a7224 */ /* 0x000fe400078e0017 */
[----:B------:R-:W-:Y:S02]  /*5a370*/  IMAD.MOV.U32 R22, RZ, RZ, R25 ;  /* 0x000000ffff167224 */ /* 0x000fe400078e0019 */
[----:B------:R-:W-:-:S07]  /*5a380*/  IMAD.MOV.U32 R23, RZ, RZ, R24 ;  /* 0x000000ffff177224 */ /* 0x000fce00078e0018 */
.L_x_4883:
[----:B------:R-:W-:Y:S05]  /*5a390*/  BSYNC.RECONVERGENT B0 ;  /* 0x0000000000007941 */ /* 0x000fea0003800200 */
.L_x_4881:
        /* <DEDUP_REMOVED lines=9> */
.L_x_4885:
[----:B------:R-:W-:Y:S02]  /*5a430*/  IMAD.MOV.U32 R24, RZ, RZ, R21 ;  /* 0x000000ffff187224 */ /* 0x000fe400078e0015 */
[----:B------:R-:W-:Y:S01]  /*5a440*/  IMAD.MOV.U32 R25, RZ, RZ, R20 ;  /* 0x000000ffff197224 */ /* 0x000fe200078e0014 */
[----:B------:R-:W-:Y:S01]  /*5a450*/  MOV R20, R23 ;  /* 0x0000001700147202 */ /* 0x000fe20000000f00 */
[----:B------:R-:W-:-:S07]  /*5a460*/  IMAD.MOV.U32 R21, RZ, RZ, R22 ;  /* 0x000000ffff157224 */ /* 0x000fce00078e0016 */
.L_x_4886:
[----:B------:R-:W-:Y:S05]  /*5a470*/  BSYNC.RECONVERGENT B0 ;  /* 0x0000000000007941 */ /* 0x000fea0003800200 */
.L_x_4884:
        /* <DEDUP_REMOVED lines=9> */
.L_x_4888:
[----:B------:R-:W-:Y:S01]  /*5a510*/  IMAD.MOV.U32 R23, RZ, RZ, R18 ;  /* 0x000000ffff177224 */ /* 0x000fe200078e0012 */
[----:B------:R-:W-:Y:S01]  /*5a520*/  MOV R18, R21 ;  /* 0x0000001500127202 */ /* 0x000fe20000000f00 */
[----:B------:R-:W-:Y:S02]  /*5a530*/  IMAD.MOV.U32 R22, RZ, RZ, R19 ;  /* 0x000000ffff167224 */ /* 0x000fe400078e0013 */
[----:B------:R-:W-:-:S07]  /*5a540*/  IMAD.MOV.U32 R19, RZ, RZ, R20 ;  /* 0x000000ffff137224 */ /* 0x000fce00078e0014 */
.L_x_4889:
[----:B------:R-:W-:Y:S05]  /*5a550*/  BSYNC.RECONVERGENT B0 ;  /* 0x0000000000007941 */ /* 0x000fea0003800200 */
.L_x_4887:
        /* <DEDUP_REMOVED lines=9> */
.L_x_4891:
[----:B------:R-:W-:Y:S01]  /*5a5f0*/  IMAD.MOV.U32 R20, RZ, RZ, R17 ;  /* 0x000000ffff147224 */ /* 0x000fe200078e0011 */
[----:B------:R-:W-:Y:S01]  /*5a600*/  MOV R21, R16 ;  /* 0x0000001000157202 */ /* 0x000fe20000000f00 */
[----:B------:R-:W-:Y:S02]  /*5a610*/  IMAD.MOV.U32 R17, RZ, RZ, R18 ;  /* 0x000000ffff117224 */ /* 0x000fe400078e0012 */
[----:B------:R-:W-:-:S07]  /*5a620*/  IMAD.MOV.U32 R16, RZ, RZ, R19 ;  /* 0x000000ffff107224 */ /* 0x000fce00078e0013 */
.L_x_4892:
[----:B------:R-:W-:Y:S05]  /*5a630*/  BSYNC.RECONVERGENT B0 ;  /* 0x0000000000007941 */ /* 0x000fea0003800200 */
.L_x_4890:
        /* <DEDUP_REMOVED lines=9> */
.L_x_4894:
[----:B------:R-:W-:Y:S01]  /*5a6d0*/  MOV R19, R14 ;  /* 0x0000000e00137202 */ /* 0x000fe20000000f00 */
[----:B------:R-:W-:Y:S02]  /*5a6e0*/  IMAD.MOV.U32 R18, RZ, RZ, R15 ;  /* 0x000000ffff127224 */ /* 0x000fe400078e000f */
[----:B------:R-:W-:Y:S02]  /*5a6f0*/  IMAD.MOV.U32 R14, RZ, RZ, R17 ;  /* 0x000000ffff0e7224 */ /* 0x000fe400078e0011 */
[----:B------:R-:W-:-:S07]  /*5a700*/  IMAD.MOV.U32 R15, RZ, RZ, R16 ;  /* 0x000000ffff0f7224 */ /* 0x000fce00078e0010 */
.L_x_4895:
[----:B------:R-:W-:Y:S05]  /*5a710*/  BSYNC.RECONVERGENT B0 ;  /* 0x0000000000007941 */ /* 0x000fea0003800200 */
.L_x_4893:
        /* <DEDUP_REMOVED lines=9> */
.L_x_4897:
[----:B------:R-:W-:Y:S02]  /*5a7b0*/  IMAD.MOV.U32 R16, RZ, RZ, R13 ;  /* 0x000000ffff107224 */ /* 0x000fe400078e000d */
[----:B------:R-:W-:Y:S02]  /*5a7c0*/  IMAD.MOV.U32 R17, RZ, RZ, R0 ;  /* 0x000000ffff117224 */ /* 0x000fe400078e0000 */
[----:B------:R-:W-:Y:S02]  /*5a7d0*/  IMAD.MOV.U32 R13, RZ, RZ, R14 ;  /* 0x000000ffff0d7224 */ /* 0x000fe400078e000e */
[----:B------:R-:W-:-:S07]  /*5a7e0*/  IMAD.MOV.U32 R0, RZ, RZ, R15 ;  /* 0x000000ffff007224 */ /* 0x000fce00078e000f */
.L_x_4898:
[----:B------:R-:W-:Y:S05]  /*5a7f0*/  BSYNC.RECONVERGENT B0 ;  /* 0x0000000000007941 */ /* 0x000fea0003800200 */
.L_x_4896:
        /* <DEDUP_REMOVED lines=9> */
.L_x_4900:
[----:B------:R-:W-:Y:S02]  /*5a890*/  IMAD.MOV.U32 R15, RZ, RZ, R12 ;  /* 0x000000ffff0f7224 */ /* 0x000fe400078e000c */
[----:B------:R-:W-:Y:S01]  /*5a8a0*/  IMAD.MOV.U32 R14, RZ, RZ, R11 ;  /* 0x000000ffff0e7224 */ /* 0x000fe200078e000b */
[----:B------:R-:W-:Y:S01]  /*5a8b0*/  MOV R11, R0 ;  /* 0x00000000000b7202 */ /* 0x000fe20000000f00 */
[----:B------:R-:W-:-:S07]  /*5a8c0*/  IMAD.MOV.U32 R12, RZ, RZ, R13 ;  /* 0x000000ffff0c7224 */ /* 0x000fce00078e000d */
.L_x_4901:
[----:B------:R-:W-:Y:S05]  /*5a8d0*/  BSYNC.RECONVERGENT B0 ;  /* 0x0000000000007941 */ /* 0x000fea0003800200 */
.L_x_4899:
        /* <DEDUP_REMOVED lines=9> */
.L_x_4903:
[----:B------:R-:W-:Y:S01]  /*5a970*/  IMAD.MOV.U32 R0, RZ, RZ, R9 ;  /* 0x000000ffff007224 */ /* 0x000fe200078e0009 */
[----:B------:R-:W-:Y:S01]  /*5a980*/  MOV R9, R12 ;  /* 0x0000000c00097202 */ /* 0x000fe20000000f00 */
[----:B------:R-:W-:Y:S02]  /*5a990*/  IMAD.MOV.U32 R13, RZ, RZ, R10 ;  /* 0x000000ffff0d7224 */ /* 0x000fe400078e000a */
[----:B------:R-:W-:-:S07]  /*5a9a0*/  IMAD.MOV.U32 R10, RZ, RZ, R11 ;  /* 0x000000ffff0a7224 */ /* 0x000fce00078e000b */
.L_x_4904:
[----:B------:R-:W-:Y:S05]  /*5a9b0*/  BSYNC.RECONVERGENT B0 ;  /* 0x0000000000007941 */ /* 0x000fea0003800200 */
.L_x_4902:
        /* <DEDUP_REMOVED lines=9> */
.L_x_4906:
[----:B------:R-:W-:Y:S01]  /*5aa50*/  IMAD.MOV.U32 R11, RZ, RZ, R8 ;  /* 0x000000ffff0b7224 */ /* 0x000fe200078e0008 */
[----:B------:R-:W-:Y:S01]  /*5aa60*/  MOV R12, R7 ;  /* 0x00000007000c7202 */ /* 0x000fe20000000f00 */
[----:B------:R-:W-:Y:S02]  /*5aa70*/  IMAD.MOV.U32 R8, RZ, RZ, R9 ;  /* 0x000000ffff087224 */ /* 0x000fe400078e0009 */
[----:B------:R-:W-:-:S07]  /*5aa80*/  IMAD.MOV.U32 R7, RZ, RZ, R10 ;  /* 0x000000ffff077224 */ /* 0x000fce00078e000a */
.L_x_4907:
[----:B------:R-:W-:Y:S05]  /*5aa90*/  BSYNC.RECONVERGENT B0 ;  /* 0x0000000000007941 */ /* 0x000fea0003800200 */
.L_x_4905:
        /* <DEDUP_REMOVED lines=9> */
.L_x_4909:
[----:B------:R-:W-:Y:S01]  /*5ab30*/  MOV R10, R135 ;  /* 0x00000087000a7202 */ /* 0x000fe20000000f00 */
[----:B------:R-:W-:Y:S02]  /*5ab40*/  IMAD.MOV.U32 R9, RZ, RZ, R134 ;  /* 0x000000ffff097224 */ /* 0x000fe400078e0086 */
[----:B------:R-:W-:Y:S02]  /*5ab50*/  IMAD.MOV.U32 R135, RZ, RZ, R8 ;  /* 0x000000ffff877224 */ /* 0x000fe400078e0008 */
[----:B------:R-:W-:-:S07]  /*5ab60*/  IMAD.MOV.U32 R134, RZ, RZ, R7 ;  /* 0x000000ffff867224 */ /* 0x000fce00078e0007 */
.L_x_4910:
[----:B------:R-:W-:Y:S05]  /*5ab70*/  BSYNC.RECONVERGENT B0 ;  /* 0x0000000000007941 */ /* 0x000fea0003800200 */
.L_x_4908:
        /* <DEDUP_REMOVED lines=9> */
.L_x_4912:
[----:B------:R-:W-:Y:S02]  /*5ac10*/  IMAD.MOV.U32 R7, RZ, RZ, R36 ;  /* 0x000000ffff077224 */ /* 0x000fe400078e0024 */
[----:B------:R-:W-:Y:S02]  /*5ac20*/  IMAD.MOV.U32 R8, RZ, RZ, R133 ;  /* 0x000000ffff087224 */ /* 0x000fe400078e0085 */
[----:B------:R-:W-:Y:S02]  /*5ac30*/  IMAD.MOV.U32 R36, RZ, RZ, R135 ;  /* 0x000000ffff247224 */ /* 0x000fe400078e0087 */
[----:B------:R-:W-:-:S07]  /*5ac40*/  IMAD.MOV.U32 R133, RZ, RZ, R134 ;  /* 0x000000ffff857224 */ /* 0x000fce00078e0086 */
.L_x_4913:
[----:B------:R-:W-:Y:S05]  /*5ac50*/  BSYNC.RECONVERGENT B0 ;  /* 0x0000000000007941 */ /* 0x000fea0003800200 */
.L_x_4911:
        /* <DEDUP_REMOVED lines=9> */
.L_x_4915:
[----:B------:R-:W-:Y:S02]  /*5acf0*/  IMAD.MOV.U32 R134, RZ, RZ, R39 ;  /* 0x000000ffff867224 */ /* 0x000fe400078e0027 */
[----:B------:R-:W-:Y:S01]  /*5ad00*/  IMAD.MOV.U32 R135, RZ, RZ, R132 ;  /* 0x000000ffff877224 */ /* 0x000fe200078e0084 */
[----:B------:R-:W-:Y:S01]  /*5ad10*/  MOV R132, R133 ;  /* 0x0000008500847202 */ /* 0x000fe20000000f00 */
[----:B------:R-:W-:-:S07]  /*5ad20*/  IMAD.MOV.U32 R39, RZ, RZ, R36 ;  /* 0x000000ffff277224 */ /* 0x000fce00078e0024 */
.L_x_4916:
[----:B------:R-:W-:Y:S05]  /*5ad30*/  BSYNC.RECONVERGENT B0 ;  /* 0x0000000000007941 */ /* 0x000fea0003800200 */
.L_x_4914:
        /* <DEDUP_REMOVED lines=9> */
.L_x_4918:
[----:B------:R-:W-:Y:S01]  /*5add0*/  IMAD.MOV.U32 R133, RZ, RZ, R38 ;  /* 0x000000ffff857224 */ /* 0x000fe200078e0026 */
[----:B------:R-:W-:Y:S01]  /*5ade0*/  MOV R38, R39 ;  /* 0x0000002700267202 */ /* 0x000fe20000000f00 */
[----:B------:R-:W-:Y:S02]  /*5adf0*/  IMAD.MOV.U32 R36, RZ, RZ, R131 ;  /* 0x000000ffff247224 */ /* 0x000fe400078e0083 */
[----:B------:R-:W-:-:S07]  /*5ae00*/  IMAD.MOV.U32 R131, RZ, RZ, R132 ;  /* 0x000000ffff837224 */ /* 0x000fce00078e0084 */
.L_x_4919:
[----:B------:R-:W-:Y:S05]  /*5ae10*/  BSYNC.RECONVERGENT B0 ;  /* 0x0000000000007941 */ /* 0x000fea0003800200 */
.L_x_4917:
        /* <DEDUP_REMOVED lines=9> */
.L_x_4921:
[----:B------:R-:W-:Y:S01]  /*5aeb0*/  IMAD.MOV.U32 R132, RZ, RZ, R41 ;  /* 0x000000ffff847224 */ /* 0x000fe200078e0029 */
[----:B------:R-:W-:Y:S01]  /*5aec0*/  MOV R39, R130 ;  /* 0x0000008200277202 */ /* 0x000fe20000000f00 */
[----:B------:R-:W-:Y:S02]  /*5aed0*/  IMAD.MOV.U32 R41, RZ, RZ, R38 ;  /* 0x000000ffff297224 */ /* 0x000fe400078e0026 */
[----:B------:R-:W-:-:S07]  /*5aee0*/  IMAD.MOV.U32 R130, RZ, RZ, R131 ;  /* 0x000000ffff827224 */ /* 0x000fce00078e0083 */
.L_x_4922:
[----:B------:R-:W-:Y:S05]  /*5aef0*/  BSYNC.RECONVERGENT B0 ;  /* 0x0000000000007941 */ /* 0x000fea0003800200 */
.L_x_4920:
        /* <DEDUP_REMOVED lines=9> */
.L_x_4924:
[----:B------:R-:W-:Y:S01]  /*5af90*/  MOV R131, R40 ;  /* 0x0000002800837202 */ /* 0x000fe20000000f00 */
[----:B------:R-:W-:Y:S02]  /*5afa0*/  IMAD.MOV.U32 R38, RZ, RZ, R129 ;  /* 0x000000ffff267224 */ /* 0x000fe400078e0081 */
[----:B------:R-:W-:Y:S02]  /*5afb0*/  IMAD.MOV.U32 R40, RZ, RZ, R41 ;  /* 0x000000ffff287224 */ /* 0x000fe400078e0029 */
[----:B------:R-:W-:-:S07]  /*5afc0*/  IMAD.MOV.U32 R129, RZ, RZ, R130 ;  /* 0x000000ffff817224 */ /* 0x000fce00078e0082 */
.L_x_4925:
[----:B------:R-:W-:Y:S05]  /*5afd0*/  BSYNC.RECONVERGENT B0 ;  /* 0x0000000000007941 */ /* 0x000fea0003800200 */
.L_x_4923:
        /* <DEDUP_REMOVED lines=9> */
.L_x_4927:
[----:B------:R-:W-:Y:S02]  /*5b070*/  IMAD.MOV.U32 R130, RZ, RZ, R37 ;  /* 0x000000ffff827224 */ /* 0x000fe400078e0025 */
[----:B------:R-:W-:Y:S02]  /*5b080*/  IMAD.MOV.U32 R41, RZ, RZ, R98 ;  /* 0x000000ffff297224 */ /* 0x000fe400078e0062 */
[----:B------:R-:W-:Y:S02]  /*5b090*/  IMAD.MOV.U32 R37, RZ, RZ, R40 ;  /* 0x000000ffff257224 */ /* 0x000fe400078e0028 */
[----:B------:R-:W-:-:S07]  /*5b0a0*/  IMAD.MOV.U32 R98, RZ, RZ, R129 ;  /* 0x000000ffff627224 */ /* 0x000fce00078e0081 */
.L_x_4928:
[----:B------:R-:W-:Y:S05]  /*5b0b0*/  BSYNC.RECONVERGENT B0 ;  /* 0x0000000000007941 */ /* 0x000fea0003800200 */
.L_x_4926:
        /* <DEDUP_REMOVED lines=18> */
.L_x_4930:
[----:B------:R-:W-:Y:S01]  /*5b1e0*/  IMAD.MOV.U32 R40, RZ, RZ, R127 ;  /* 0x000000ffff287224 */ /* 0x000fe200078e007f */
[----:B------:R-:W-:Y:S01]  /*5b1f0*/  MOV R129, R42 ;  /* 0x0000002a00817202 */ /* 0x000fe20000000f00 */
[----:B------:R-:W-:Y:S02]  /*5b200*/  IMAD.MOV.U32 R127, RZ, RZ, R128 ;  /* 0x000000ffff7f7224 */ /* 0x000fe400078e0080 */
[----:B------:R-:W-:-:S07]  /*5b210*/  IMAD.MOV.U32 R42, RZ, RZ, R43 ;  /* 0x000000ffff2a7224 */ /* 0x000fce00078e002b */
.L_x_4931:
[----:B------:R-:W-:Y:S05]  /*5b220*/  BSYNC.RECONVERGENT B0 ;  /* 0x0000000000007941 */ /* 0x000fea0003800200 */
.L_x_4929:
        /* <DEDUP_REMOVED lines=9> */
.L_x_4933:
[----:B------:R-:W-:Y:S01]  /*5b2c0*/  MOV R43, R126 ;  /* 0x0000007e002b7202 */ /* 0x000fe20000000f00 */
[----:B------:R-:W-:Y:S02]  /*5b2d0*/  IMAD.MOV.U32 R128, RZ, RZ, R45 ;  /* 0x000000ffff807224 */ /* 0x000fe400078e002d */
[----:B------:R-:W-:Y:S02]  /*5b2e0*/  IMAD.MOV.U32 R126, RZ, RZ, R127 ;  /* 0x000000ffff7e7224 */ /* 0x000fe400078e007f */
[----:B------:R-:W-:-:S07]  /*5b2f0*/  IMAD.MOV.U32 R45, RZ, RZ, R42 ;  /* 0x000000ffff2d7224 */ /* 0x000fce00078e002a */
.L_x_4934:
[----:B------:R-:W-:Y:S05]  /*5b300*/  BSYNC.RECONVERGENT B0 ;  /* 0x0000000000007941 */ /* 0x000fea0003800200 */
.L_x_4932:
        /* <DEDUP_REMOVED lines=9> */
.L_x_4936:
[----:B------:R-:W-:Y:S02]  /*5b3a0*/  IMAD.MOV.U32 R42, RZ, RZ, R125 ;  /* 0x000000ffff2a7224 */ /* 0x000fe400078e007d */
[----:B------:R-:W-:Y:S02]  /*5b3b0*/  IMAD.MOV.U32 R127, RZ, RZ, R44 ;  /* 0x000000ffff7f7224 */ /* 0x000fe400078e002c */
[----:B------:R-:W-:Y:S02]  /*5b3c0*/  IMAD.MOV.U32 R125, RZ, RZ, R126 ;  /* 0x000000ffff7d7224 */ /* 0x000fe400078e007e */
[----:B------:R-:W-:-:S07]  /*5b3d0*/  IMAD.MOV.U32 R44, RZ, RZ, R45 ;  /* 0x000000ffff2c7224 */ /* 0x000fce00078e002d */
.L_x_4937:
[----:B------:R-:W-:Y:S05]  /*5b3e0*/  BSYNC.RECONVERGENT B0 ;  /* 0x0000000000007941 */ /* 0x000fea0003800200 */
.L_x_4935:
        /* <DEDUP_REMOVED lines=9> */
.L_x_4939:
[----:B------:R-:W-:Y:S02]  /*5b480*/  IMAD.MOV.U32 R45, RZ, RZ, R124 ;  /* 0x000000ffff2d7224 */ /* 0x000fe400078e007c */
[----:B------:R-:W-:Y:S01]  /*5b490*/  IMAD.MOV.U32 R126, RZ, RZ, R47 ;  /* 0x000000ffff7e7224 */ /* 0x000fe200078e002f */
[----:B------:R-:W-:Y:S01]  /*5b4a0*/  MOV R47, R44 ;  /* 0x0000002c002f7202 */ /* 0x000fe20000000f00 */
[----:B------:R-:W-:-:S07]  /*5b4b0*/  IMAD.MOV.U32 R124, RZ, RZ, R125 ;  /* 0x000000ffff7c7224 */ /* 0x000fce00078e007d */
.L_x_4940:
[----:B------:R-:W-:Y:S05]  /*5b4c0*/  BSYNC.RECONVERGENT B0 ;  /* 0x0000000000007941 */ /* 0x000fea0003800200 */
.L_x_4938:
        /* <DEDUP_REMOVED lines=9> */
.L_x_4942:
[----:B------:R-:W-:Y:S01]  /*5b560*/  IMAD.MOV.U32 R44, RZ, RZ, R123 ;  /* 0x000000ffff2c7224 */ /* 0x000fe200078e007b */
[----:B------:R-:W-:Y:S01]  /*5b570*/  MOV R123, R124 ;  /* 0x0000007c007b7202 */ /* 0x000fe20000000f00 */
[----:B------:R-:W-:Y:S02]  /*5b580*/  IMAD.MOV.U32 R125, RZ, RZ, R46 ;  /* 0x000000ffff7d7224 */ /* 0x000fe400078e002e */
[----:B------:R-:W-:-:S07]  /*5b590*/  IMAD.MOV.U32 R46, RZ, RZ, R47 ;  /* 0x000000ffff2e7224 */ /* 0x000fce00078e002f */
.L_x_4943:
[----:B------:R-:W-:Y:S05]  /*5b5a0*/  BSYNC.RECONVERGENT B0 ;  /* 0x0000000000007941 */ /* 0x000fea0003800200 */
.L_x_4941:
        /* <DEDUP_REMOVED lines=9> */
.L_x_4945:
[----:B------:R-:W-:Y:S01]  /*5b640*/  IMAD.MOV.U32 R47, RZ, RZ, R122 ;  /* 0x000000ffff2f7224 */ /* 0x000fe200078e007a */
[----:B------:R-:W-:Y:S01]  /*5b650*/  MOV R124, R49 ;  /* 0x00000031007c7202 */ /* 0x000fe20000000f00 */
[----:B------:R-:W-:Y:S02]  /*5b660*/  IMAD.MOV.U32 R122, RZ, RZ, R123 ;  /* 0x000000ffff7a7224 */ /* 0x000fe400078e007b */
[----:B------:R-:W-:-:S07]  /*5b670*/  IMAD.MOV.U32 R49, RZ, RZ, R46 ;  /* 0x000000ffff317224 */ /* 0x000fce00078e002e */
.L_x_4946:
[----:B------:R-:W-:Y:S05]  /*5b680*/  BSYNC.RECONVERGENT B0 ;  /* 0x0000000000007941 */ /* 0x000fea0003800200 */
.L_x_4944:
        /* <DEDUP_REMOVED lines=9> */
.L_x_4948:
[----:B------:R-:W-:Y:S01]  /*5b720*/  MOV R46, R121 ;  /* 0x00000079002e7202 */ /* 0x000fe20000000f00 */
[----:B------:R-:W-:Y:S02]  /*5b730*/  IMAD.MOV.U32 R123, RZ, RZ, R48 ;  /* 0x000000ffff7b7224 */ /* 0x000fe400078e0030 */
[----:B------:R-:W-:Y:S02]  /*5b740*/  IMAD.MOV.U32 R121, RZ, RZ, R122 ;  /* 0x000000ffff797224 */ /* 0x000fe400078e007a */
[----:B------:R-:W-:-:S07]  /*5b750*/  IMAD.MOV.U32 R48, RZ, RZ, R49 ;  /* 0x000000ffff307224 */ /* 0x000fce00078e0031 */
.L_x_4949:
[----:B------:R-:W-:Y:S05]  /*5b760*/  BSYNC.RECONVERGENT B0 ;  /* 0x0000000000007941 */ /* 0x000fea0003800200 */
.L_x_4947:
        /* <DEDUP_REMOVED lines=9> */
.L_x_4951:
[----:B------:R-:W-:Y:S02]  /*5b800*/  IMAD.MOV.U32 R49, RZ, RZ, R120 ;  /* 0x000000ffff317224 */ /* 0x000fe400078e0078 */
[----:B------:R-:W-:Y:S02]  /*5b810*/  IMAD.MOV.U32 R122, RZ, RZ, R51 ;  /* 0x000000ffff7a7224 */ /* 0x000fe400078e0033 */
[----:B------:R-:W-:Y:S02]  /*5b820*/  IMAD.MOV.U32 R120, RZ, RZ, R121 ;  /* 0x000000ffff787224 */ /* 0x000fe400078e0079 */
[----:B------:R-:W-:-:S07]  /*5b830*/  IMAD.MOV.U32 R51, RZ, RZ, R48 ;  /* 0x000000ffff337224 */ /* 0x000fce00078e0030 */
.L_x_4952:
[----:B------:R-:W-:Y:S05]  /*5b840*/  BSYNC.RECONVERGENT B0 ;  /* 0x0000000000007941 */ /* 0x000fea0003800200 */
.L_x_4950:
        /* <DEDUP_REMOVED lines=9> */
.L_x_4954:
[----:B------:R-:W-:Y:S02]  /*5b8e0*/  IMAD.MOV.U32 R48, RZ, RZ, R119 ;  /* 0x000000ffff307224 */ /* 0x000fe400078e0077 */
[----:B------:R-:W-:Y:S01]  /*5b8f0*/  IMAD.MOV.U32 R121, RZ, RZ, R50 ;  /* 0x000000ffff797224 */ /* 0x000fe200078e0032 */
[----:B------:R-:W-:Y:S01]  /*5b900*/  MOV R50, R51 ;  /* 0x0000003300327202 */ /* 0x000fe20000000f00 */
[----:B------:R-:W-:-:S07]  /*5b910*/  IMAD.MOV.U32 R119, RZ, RZ, R120 ;  /* 0x000000ffff777224 */ /* 0x000fce00078e0078 */
.L_x_4955:
[----:B------:R-:W-:Y:S05]  /*5b920*/  BSYNC.RECONVERGENT B0 ;  /* 0x0000000000007941 */ /* 0x000fea0003800200 */
.L_x_4953:
        /* <DEDUP_REMOVED lines=9> */
.L_x_4957:
[----:B------:R-:W-:Y:S01]  /*5b9c0*/  IMAD.MOV.U32 R51, RZ, RZ, R118 ;  /* 0x000000ffff337224 */ /* 0x000fe200078e0076 */
[----:B------:R-:W-:Y:S01]  /*5b9d0*/  MOV R118, R119 ;  /* 0x0000007700767202 */ /* 0x000fe20000000f00 */
[----:B------:R-:W-:Y:S02]  /*5b9e0*/  IMAD.MOV.U32 R120, RZ, RZ, R53 ;  /* 0x000000ffff787224 */ /* 0x000fe400078e0035 */
[----:B------:R-:W-:-:S07]  /*5b9f0*/  IMAD.MOV.U32 R53, RZ, RZ, R50 ;  /* 0x000000ffff357224 */ /* 0x000fce00078e0032 */
.L_x_4958:
[----:B------:R-:W-:Y:S05]  /*5ba00*/  BSYNC.RECONVERGENT B0 ;  /* 0x0000000000007941 */ /* 0x000fea0003800200 */
.L_x_4956:
        /* <DEDUP_REMOVED lines=9> */
.L_x_4960:
[----:B------:R-:W-:Y:S01]  /*5baa0*/  IMAD.MOV.U32 R50, RZ, RZ, R117 ;  /* 0x000000ffff327224 */ /* 0x000fe200078e0075 */
[----:B------:R-:W-:Y:S01]  /*5bab0*/  MOV R119, R52 ;  /* 0x0000003400777202 */ /* 0x000fe20000000f00 */
[----:B------:R-:W-:Y:S02]  /*5bac0*/  IMAD.MOV.U32 R117, RZ, RZ, R118 ;  /* 0x000000ffff757224 */ /* 0x000fe400078e0076 */
[----:B------:R-:W-:-:S07]  /*5bad0*/  IMAD.MOV.U32 R52, RZ, RZ, R53 ;  /* 0x000000ffff347224 */ /* 0x000fce00078e0035 */
.L_x_4961:
[----:B------:R-:W-:Y:S05]  /*5bae0*/  BSYNC.RECONVERGENT B0 ;  /* 0x0000000000007941 */ /* 0x000fea0003800200 */
.L_x_4959:
        /* <DEDUP_REMOVED lines=9> */
.L_x_4963:
[----:B------:R-:W-:Y:S01]  /*5bb80*/  MOV R53, R116 ;  /* 0x0000007400357202 */ /* 0x000fe20000000f00 */
[----:B------:R-:W-:Y:S02]  /*5bb90*/  IMAD.MOV.U32 R118, RZ, RZ, R55 ;  /* 0x000000ffff767224 */ /* 0x000fe400078e0037 */
[----:B------:R-:W-:Y:S02]  /*5bba0*/  IMAD.MOV.U32 R116, RZ, RZ, R117 ;  /* 0x000000ffff747224 */ /* 0x000fe400078e0075 */
[----:B------:R-:W-:-:S07]  /*5bbb0*/  IMAD.MOV.U32 R55, RZ, RZ, R52 ;  /* 0x000000ffff377224 */ /* 0x000fce00078e0034 */
.L_x_4964:
[----:B------:R-:W-:Y:S05]  /*5bbc0*/  BSYNC.RECONVERGENT B0 ;  /* 0x0000000000007941 */ /* 0x000fea0003800200 */
.L_x_4962:
        /* <DEDUP_REMOVED lines=9> */
.L_x_4966:
[----:B------:R-:W-:Y:S02]  /*5bc60*/  IMAD.MOV.U32 R52, RZ, RZ, R115 ;  /* 0x000000ffff347224 */ /* 0x000fe400078e0073 */
[----:B------:R-:W-:Y:S02]  /*5bc70*/  IMAD.MOV.U32 R117, RZ, RZ, R54 ;  /* 0x000000ffff757224 */ /* 0x000fe400078e0036 */
[----:B------:R-:W-:Y:S02]  /*5bc80*/  IMAD.MOV.U32 R115, RZ, RZ, R116 ;  /* 0x000000ffff737224 */ /* 0x000fe400078e0074 */
[----:B------:R-:W-:-:S07]  /*5bc90*/  IMAD.MOV.U32 R54, RZ, RZ, R55 ;  /* 0x000000ffff367224 */ /* 0x000fce00078e0037 */
.L_x_4967:
[----:B------:R-:W-:Y:S05]  /*5bca0*/  BSYNC.RECONVERGENT B0 ;  /* 0x0000000000007941 */ /* 0x000fea0003800200 */
.L_x_4965:
        /* <DEDUP_REMOVED lines=9> */
.L_x_4969:
[----:B------:R-:W-:Y:S02]  /*5bd40*/  IMAD.MOV.U32 R55, RZ, RZ, R114 ;  /* 0x000000ffff377224 */ /* 0x000fe400078e0072 */
[----:B------:R-:W-:Y:S01]  /*5bd50*/  IMAD.MOV.U32 R116, RZ, RZ, R57 ;  /* 0x000000ffff747224 */ /* 0x000fe200078e0039 */
[----:B------:R-:W-:Y:S01]  /*5bd60*/  MOV R57, R54 ;  /* 0x0000003600397202 */ /* 0x000fe20000000f00 */
[----:B------:R-:W-:-:S07]  /*5bd70*/  IMAD.MOV.U32 R114, RZ, RZ, R115 ;  /* 0x000000ffff727224 */ /* 0x000fce00078e0073 */
.L_x_4970:
[----:B------:R-:W-:Y:S05]  /*5bd80*/  BSYNC.RECONVERGENT B0 ;  /* 0x0000000000007941 */ /* 0x000fea0003800200 */
.L_x_4968:
        /* <DEDUP_REMOVED lines=9> */
.L_x_4972:
[----:B------:R-:W-:Y:S01]  /*5be20*/  IMAD.MOV.U32 R54, RZ, RZ, R113 ;  /* 0x000000ffff367224 */ /* 0x000fe200078e0071 */
[----:B------:R-:W-:Y:S01]  /*5be30*/  MOV R113, R114 ;  /* 0x0000007200717202 */ /* 0x000fe20000000f00 */
[----:B------:R-:W-:Y:S02]  /*5be40*/  IMAD.MOV.U32 R115, RZ, RZ, R56 ;  /* 0x000000ffff737224 */ /* 0x000fe400078e0038 */
[----:B------:R-:W-:-:S07]  /*5be50*/  IMAD.MOV.U32 R56, RZ, RZ, R57 ;  /* 0x000000ffff387224 */ /* 0x000fce00078e0039 */
.L_x_4973:
[----:B------:R-:W-:Y:S05]  /*5be60*/  BSYNC.RECONVERGENT B0 ;  /* 0x0000000000007941 */ /* 0x000fea0003800200 */
.L_x_4971:
        /* <DEDUP_REMOVED lines=9> */
.L_x_4975:
[----:B------:R-:W-:Y:S01]  /*5bf00*/  IMAD.MOV.U32 R57, RZ, RZ, R112 ;  /* 0x000000ffff397224 */ /* 0x000fe200078e0070 */
[----:B------:R-:W-:Y:S01]  /*5bf10*/  MOV R114, R59 ;  /* 0x0000003b00727202 */ /* 0x000fe20000000f00 */
[----:B------:R-:W-:Y:S02]  /*5bf20*/  IMAD.MOV.U32 R112, RZ, RZ, R113 ;  /* 0x000000ffff707224 */ /* 0x000fe400078e0071 */
[----:B------:R-:W-:-:S07]  /*5bf30*/  IMAD.MOV.U32 R59, RZ, RZ, R56 ;  /* 0x000000ffff3b7224 */ /* 0x000fce00078e0038 */
.L_x_4976:
[----:B------:R-:W-:Y:S05]  /*5bf40*/  BSYNC.RECONVERGENT B0 ;  /* 0x0000000000007941 */ /* 0x000fea0003800200 */
.L_x_4974:
        /* <DEDUP_REMOVED lines=9> */
.L_x_4978:
[----:B------:R-:W-:Y:S01]  /*5bfe0*/  MOV R56, R111 ;  /* 0x0000006f00387202 */ /* 0x000fe20000000f00 */
[----:B------:R-:W-:Y:S02]  /*5bff0*/  IMAD.MOV.U32 R113, RZ, RZ, R58 ;  /* 0x000000ffff717224 */ /* 0x000fe400078e003a */
[----:B------:R-:W-:Y:S02]  /*5c000*/  IMAD.MOV.U32 R111, RZ, RZ, R112 ;  /* 0x000000ffff6f7224 */ /* 0x000fe400078e0070 */
[----:B------:R-:W-:-:S07]  /*5c010*/  IMAD.MOV.U32 R58, RZ, RZ, R59 ;  /* 0x000000ffff3a7224 */ /* 0x000fce00078e003b */
.L_x_4979:
[----:B------:R-:W-:Y:S05]  /*5c020*/  BSYNC.RECONVERGENT B0 ;  /* 0x0000000000007941 */ /* 0x000fea0003800200 */
.L_x_4977:
        /* <DEDUP_REMOVED lines=9> */
.L_x_4981:
[----:B------:R-:W-:Y:S02]  /*5c0c0*/  IMAD.MOV.U32 R59, RZ, RZ, R110 ;  /* 0x000000ffff3b7224 */ /* 0x000fe400078e006e */
[----:B------:R-:W-:Y:S02]  /*5c0d0*/  IMAD.MOV.U32 R112, RZ, RZ, R61 ;  /* 0x000000ffff707224 */ /* 0x000fe400078e003d */
[----:B------:R-:W-:Y:S02]  /*5c0e0*/  IMAD.MOV.U32 R110, RZ, RZ, R111 ;  /* 0x000000ffff6e7224 */ /* 0x000fe400078e006f */
[----:B------:R-:W-:-:S07]  /*5c0f0*/  IMAD.MOV.U32 R61, RZ, RZ, R58 ;  /* 0x000000ffff3d7224 */ /* 0x000fce00078e003a */
.L_x_4982:
[----:B------:R-:W-:Y:S05]  /*5c100*/  BSYNC.RECONVERGENT B0 ;  /* 0x0000000000007941 */ /* 0x000fea0003800200 */
.L_x_4980:
        /* <DEDUP_REMOVED lines=9> */
.L_x_4984:
[----:B------:R-:W-:Y:S02]  /*5c1a0*/  IMAD.MOV.U32 R58, RZ, RZ, R109 ;  /* 0x000000ffff3a7224 */ /* 0x000fe400078e006d */
[----:B------:R-:W-:Y:S01]  /*5c1b0*/  IMAD.MOV.U32 R111, RZ, RZ, R60 ;  /* 0x000000ffff6f7224 */ /* 0x000fe200078e003c */
[----:B------:R-:W-:Y:S01]  /*5c1c0*/  MOV R60, R61 ;  /* 0x0000003d003c7202 */ /* 0x000fe20000000f00 */
[----:B------:R-:W-:-:S07]  /*5c1d0*/  IMAD.MOV.U32 R109, RZ, RZ, R110 ;  /* 0x000000ffff6d7224 */ /* 0x000fce00078e006e */
.L_x_4985:
[----:B------:R-:W-:Y:S05]  /*5c1e0*/  BSYNC.RECONVERGENT B0 ;  /* 0x0000000000007941 */ /* 0x000fea0003800200 */
.L_x_4983:
        /* <DEDUP_REMOVED lines=9> */
.L_x_4987:
[----:B------:R-:W-:Y:S01]  /*5c280*/  IMAD.MOV.U32 R61, RZ, RZ, R108 ;  /* 0x000000ffff3d7224 */ /* 0x000fe200078e006c */
[----:B------:R-:W-:Y:S01]  /*5c290*/  MOV R108, R109 ;  /* 0x0000006d006c7202 */ /* 0x000fe20000000f00 */
[----:B------:R-:W-:Y:S02]  /*5c2a0*/  IMAD.MOV.U32 R110, RZ, RZ, R63 ;  /* 0x000000ffff6e7224 */ /* 0x000fe400078e003f */
[----:B------:R-:W-:-:S07]  /*5c2b0*/  IMAD.MOV.U32 R63, RZ, RZ, R60 ;  /* 0x000000ffff3f7224 */ /* 0x000fce00078e003c */
.L_x_4988:
[----:B------:R-:W-:Y:S05]  /*5c2c0*/  BSYNC.RECONVERGENT B0 ;  /* 0x0000000000007941 */ /* 0x000fea0003800200 */
.L_x_4986:
        /* <DEDUP_REMOVED lines=9> */
.L_x_4990:
[----:B------:R-:W-:Y:S01]  /*5c360*/  IMAD.MOV.U32 R60, RZ, RZ, R107 ;  /* 0x000000ffff3c7224 */ /* 0x000fe200078e006b */
[----:B------:R-:W-:Y:S01]  /*5c370*/  MOV R109, R62 ;  /* 0x0000003e006d7202 */ /* 0x000fe20000000f00 */
[----:B------:R-:W-:Y:S02]  /*5c380*/  IMAD.MOV.U32 R107, RZ, RZ, R108 ;  /* 0x000000ffff6b7224 */ /* 0x000fe400078e006c */
[----:B------:R-:W-:-:S07]  /*5c390*/  IMAD.MOV.U32 R62, RZ, RZ, R63 ;  /* 0x000000ffff3e7224 */ /* 0x000fce00078e003f */
.L_x_4991:
[----:B------:R-:W-:Y:S05]  /*5c3a0*/  BSYNC.RECONVERGENT B0 ;  /* 0x0000000000007941 */ /* 0x000fea0003800200 */
.L_x_4989:
        /* <DEDUP_REMOVED lines=9> */
.L_x_4993:
[----:B------:R-:W-:Y:S01]  /*5c440*/  MOV R63, R106 ;  /* 0x0000006a003f7202 */ /* 0x000fe20000000f00 */
[----:B------:R-:W-:Y:S02]  /*5c450*/  IMAD.MOV.U32 R108, RZ, RZ, R65 ;  /* 0x000000ffff6c7224 */ /* 0x000fe400078e0041 */
[----:B------:R-:W-:Y:S02]  /*5c460*/  IMAD.MOV.U32 R106, RZ, RZ, R107 ;  /* 0x000000ffff6a7224 */ /* 0x000fe400078e006b */
[----:B------:R-:W-:-:S07]  /*5c470*/  IMAD.MOV.U32 R65, RZ, RZ, R62 ;  /* 0x000000ffff417224 */ /* 0x000fce00078e003e */
.L_x_4994:
[----:B------:R-:W-:Y:S05]  /*5c480*/  BSYNC.RECONVERGENT B0 ;  /* 0x0000000000007941 */ /* 0x000fea0003800200 */
.L_x_4992:
        /* <DEDUP_REMOVED lines=9> */
.L_x_4996:
[----:B------:R-:W-:Y:S02]  /*5c520*/  IMAD.MOV.U32 R62, RZ, RZ, R105 ;  /* 0x000000ffff3e7224 */ /* 0x000fe400078e0069 */
[----:B------:R-:W-:Y:S02]  /*5c530*/  IMAD.MOV.U32 R107, RZ, RZ, R64 ;  /* 0x000000ffff6b7224 */ /* 0x000fe400078e0040 */
[----:B------:R-:W-:Y:S02]  /*5c540*/  IMAD.MOV.U32 R105, RZ, RZ, R106 ;  /* 0x000000ffff697224 */ /* 0x000fe400078e006a */
[----:B------:R-:W-:-:S07]  /*5c550*/  IMAD.MOV.U32 R64, RZ, RZ, R65 ;  /* 0x000000ffff407224 */ /* 0x000fce00078e0041 */
.L_x_4997:
[----:B------:R-:W-:Y:S05]  /*5c560*/  BSYNC.RECONVERGENT B0 ;  /* 0x0000000000007941 */ /* 0x000fea0003800200 */
.L_x_4995:
        /* <DEDUP_REMOVED lines=9> */
.L_x_4999:
[----:B------:R-:W-:Y:S02]  /*5c600*/  IMAD.MOV.U32 R65, RZ, RZ, R104 ;  /* 0x000000ffff417224 */ /* 0x000fe400078e0068 */
[----:B------:R-:W-:Y:S01]  /*5c610*/  IMAD.MOV.U32 R106, RZ, RZ, R67 ;  /* 0x000000ffff6a7224 */ /* 0x000fe200078e0043 */
[----:B------:R-:W-:Y:S01]  /*5c620*/  MOV R67, R64 ;  /* 0x0000004000437202 */ /* 0x000fe20000000f00 */
[----:B------:R-:W-:-:S07]  /*5c630*/  IMAD.MOV.U32 R104, RZ, RZ, R105 ;  /* 0x000000ffff687224 */ /* 0x000fce00078e0069 */
.L_x_5000:
[----:B------:R-:W-:Y:S05]  /*5c640*/  BSYNC.RECONVERGENT B0 ;  /* 0x0000000000007941 */ /* 0x000fea0003800200 */
.L_x_4998:
        /* <DEDUP_REMOVED lines=9> */
.L_x_5002:
[----:B------:R-:W-:Y:S01]  /*5c6e0*/  IMAD.MOV.U32 R64, RZ, RZ, R103 ;  /* 0x000000ffff407224 */ /* 0x000fe200078e0067 */
[----:B------:R-:W-:Y:S01]  /*5c6f0*/  MOV R103, R104 ;  /* 0x0000006800677202 */ /* 0x000fe20000000f00 */
[----:B------:R-:W-:Y:S02]  /*5c700*/  IMAD.MOV.U32 R105, RZ, RZ, R66 ;  /* 0x000000ffff697224 */ /* 0x000fe400078e0042 */
[----:B------:R-:W-:-:S07]  /*5c710*/  IMAD.MOV.U32 R66, RZ, RZ, R67 ;  /* 0x000000ffff427224 */ /* 0x000fce00078e0043 */
.L_x_5003:
[----:B------:R-:W-:Y:S05]  /*5c720*/  BSYNC.RECONVERGENT B0 ;  /* 0x0000000000007941 */ /* 0x000fea0003800200 */
.L_x_5001:
        /* <DEDUP_REMOVED lines=9> */
.L_x_5005:
[----:B------:R-:W-:Y:S01]  /*5c7c0*/  IMAD.MOV.U32 R67, RZ, RZ, R102 ;  /* 0x000000ffff437224 */ /* 0x000fe200078e0066 */
[----:B------:R-:W-:Y:S01]  /*5c7d0*/  MOV R104, R69 ;  /* 0x0000004500687202 */ /* 0x000fe20000000f00 */
[----:B------:R-:W-:Y:S02]  /*5c7e0*/  IMAD.MOV.U32 R102, RZ, RZ, R103 ;  /* 0x000000ffff667224 */ /* 0x000fe400078e0067 */
[----:B------:R-:W-:-:S07]  /*5c7f0*/  IMAD.MOV.U32 R69, RZ, RZ, R66 ;  /* 0x000000ffff457224 */ /* 0x000fce00078e0042 */
.L_x_5006:
[----:B------:R-:W-:Y:S05]  /*5c800*/  BSYNC.RECONVERGENT B0 ;  /* 0x0000000000007941 */ /* 0x000fea0003800200 */
.L_x_5004:
        /* <DEDUP_REMOVED lines=9> */
.L_x_5008:
[----:B------:R-:W-:Y:S01]  /*5c8a0*/  MOV R66, R101 ;  /* 0x0000006500427202 */ /* 0x000fe20000000f00 */
[----:B------:R-:W-:Y:S02]  /*5c8b0*/  IMAD.MOV.U32 R103, RZ, RZ, R68 ;  /* 0x000000ffff677224 */ /* 0x000fe400078e0044 */
[----:B------:R-:W-:Y:S02]  /*5c8c0*/  IMAD.MOV.U32 R101, RZ, RZ, R102 ;  /* 0x000000ffff657224 */ /* 0x000fe400078e0066 */
[----:B------:R-:W-:-:S07]  /*5c8d0*/  IMAD.MOV.U32 R68, RZ, RZ, R69 ;  /* 0x000000ffff447224 */ /* 0x000fce00078e0045 */
.L_x_5009:
[----:B------:R-:W-:Y:S05]  /*5c8e0*/  BSYNC.RECONVERGENT B0 ;  /* 0x0000000000007941 */ /* 0x000fea0003800200 */
.L_x_5007:
        /* <DEDUP_REMOVED lines=9> */
.L_x_5011:
[----:B------:R-:W-:Y:S02]  /*5c980*/  IMAD.MOV.U32 R69, RZ, RZ, R100 ;  /* 0x000000ffff457224 */ /* 0x000fe400078e0064 */
[----:B------:R-:W-:Y:S02]  /*5c990*/  IMAD.MOV.U32 R102, RZ, RZ, R71 ;  /* 0x000000ffff667224 */ /* 0x000fe400078e0047 */
[----:B------:R-:W-:Y:S02]  /*5c9a0*/  IMAD.MOV.U32 R100, RZ, RZ, R101 ;  /* 0x000000ffff647224 */ /* 0x000fe400078e0065 */
[----:B------:R-:W-:-:S07]  /*5c9b0*/  IMAD.MOV.U32 R71, RZ, RZ, R68 ;  /* 0x000000ffff477224 */ /* 0x000fce00078e0044 */
.L_x_5012:
[----:B------:R-:W-:Y:S05]  /*5c9c0*/  BSYNC.RECONVERGENT B0 ;  /* 0x0000000000007941 */ /* 0x000fea0003800200 */
.L_x_5010:
        /* <DEDUP_REMOVED lines=9> */
.L_x_5014:
[----:B------:R-:W-:Y:S02]  /*5ca60*/  IMAD.MOV.U32 R68, RZ, RZ, R99 ;  /* 0x000000ffff447224 */ /* 0x000fe400078e0063 */
[----:B------:R-:W-:Y:S01]  /*5ca70*/  IMAD.MOV.U32 R101, RZ, RZ, R70 ;  /* 0x000000ffff657224 */ /* 0x000fe200078e0046 */
[----:B------:R-:W-:Y:S01]  /*5ca80*/  MOV R70, R71 ;  /* 0x0000004700467202 */ /* 0x000fe20000000f00 */
[----:B------:R-:W-:-:S07]  /*5ca90*/  IMAD.MOV.U32 R99, RZ, RZ, R100 ;  /* 0x000000ffff637224 */ /* 0x000fce00078e0064 */
.L_x_5015:
[----:B------:R-:W-:Y:S05]  /*5caa0*/  BSYNC.RECONVERGENT B0 ;  /* 0x0000000000007941 */ /* 0x000fea0003800200 */
.L_x_5013:
        /* <DEDUP_REMOVED lines=9> */
.L_x_5017:
[----:B------:R-:W-:Y:S01]  /*5cb40*/  IMAD.MOV.U32 R71, RZ, RZ, R96 ;  /* 0x000000ffff477224 */ /* 0x000fe200078e0060 */
[----:B------:R-:W-:Y:S01]  /*5cb50*/  MOV R96, R99 ;  /* 0x0000006300607202 */ /* 0x000fe20000000f00 */
[----:B------:R-:W-:Y:S02]  /*5cb60*/  IMAD.MOV.U32 R100, RZ, RZ, R73 ;  /* 0x000000ffff647224 */ /* 0x000fe400078e0049 */
[----:B------:R-:W-:-:S07]  /*5cb70*/  IMAD.MOV.U32 R73, RZ, RZ, R70 ;  /* 0x000000ffff497224 */ /* 0x000fce00078e0046 */
.L_x_5018:
[----:B------:R-:W-:Y:S05]  /*5cb80*/  BSYNC.RECONVERGENT B0 ;  /* 0x0000000000007941 */ /* 0x000fea0003800200 */
.L_x_5016:
        /* <DEDUP_REMOVED lines=9> */
.L_x_5020:
[----:B------:R-:W-:Y:S01]  /*5cc20*/  IMAD.MOV.U32 R70, RZ, RZ, R97 ;  /* 0x000000ffff467224 */ /* 0x000fe200078e0061 */
[----:B------:R-:W-:Y:S01]  /*5cc30*/  MOV R99, R72 ;  /* 0x0000004800637202 */ /* 0x000fe20000000f00 */
[----:B------:R-:W-:Y:S02]  /*5cc40*/  IMAD.MOV.U32 R97, RZ, RZ, R96 ;  /* 0x000000ffff617224 */ /* 0x000fe400078e0060 */
[----:B------:R-:W-:-:S07]  /*5cc50*/  IMAD.MOV.U32 R72, RZ, RZ, R73 ;  /* 0x000000ffff487224 */ /* 0x000fce00078e0049 */
.L_x_5021:
[----:B------:R-:W-:Y:S05]  /*5cc60*/  BSYNC.RECONVERGENT B0 ;  /* 0x0000000000007941 */ /* 0x000fea0003800200 */
.L_x_5019:
        /* <DEDUP_REMOVED lines=9> */
.L_x_5023:
[----:B------:R-:W-:Y:S01]  /*5cd00*/  MOV R73, R94 ;  /* 0x0000005e00497202 */ /* 0x000fe20000000f00 */
[----:B------:R-:W-:Y:S02]  /*5cd10*/  IMAD.MOV.U32 R96, RZ, RZ, R75 ;  /* 0x000000ffff607224 */ /* 0x000fe400078e004b */
[----:B------:R-:W-:Y:S02]  /*5cd20*/  IMAD.MOV.U32 R94, RZ, RZ, R97 ;  /* 0x000000ffff5e7224 */ /* 0x000fe400078e0061 */
[----:B------:R-:W-:-:S07]  /*5cd30*/  IMAD.MOV.U32 R75, RZ, RZ, R72 ;  /* 0x000000ffff4b7224 */ /* 0x000fce00078e0048 */
.L_x_5024:
[----:B------:R-:W-:Y:S05]  /*5cd40*/  BSYNC.RECONVERGENT B0 ;  /* 0x0000000000007941 */ /* 0x000fea0003800200 */
.L_x_5022:
        /* <DEDUP_REMOVED lines=9> */
.L_x_5026:
[----:B------:R-:W-:Y:S02]  /*5cde0*/  IMAD.MOV.U32 R72, RZ, RZ, R95 ;  /* 0x000000ffff487224 */ /* 0x000fe400078e005f */
[----:B------:R-:W-:Y:S02]  /*5cdf0*/  IMAD.MOV.U32 R97, RZ, RZ, R74 ;  /* 0x000000ffff617224 */ /* 0x000fe400078e004a */
[----:B------:R-:W-:Y:S02]  /*5ce00*/  IMAD.MOV.U32 R95, RZ, RZ, R94 ;  /* 0x000000ffff5f7224 */ /* 0x000fe400078e005e */
[----:B------:R-:W-:-:S07]  /*5ce10*/  IMAD.MOV.U32 R74, RZ, RZ, R75 ;  /* 0x000000ffff4a7224 */ /* 0x000fce00078e004b */
.L_x_5027:
[----:B------:R-:W-:Y:S05]  /*5ce20*/  BSYNC.RECONVERGENT B0 ;  /* 0x0000000000007941 */ /* 0x000fea0003800200 */
.L_x_5025:
        /* <DEDUP_REMOVED lines=9> */
.L_x_5029:
[----:B------:R-:W-:Y:S02]  /*5cec0*/  IMAD.MOV.U32 R75, RZ, RZ, R92 ;  /* 0x000000ffff4b7224 */ /* 0x000fe400078e005c */
[----:B------:R-:W-:Y:S01]  /*5ced0*/  IMAD.MOV.U32 R94, RZ, RZ, R77 ;  /* 0x000000ffff5e7224 */ /* 0x000fe200078e004d */
[----:B------:R-:W-:Y:S01]  /*5cee0*/  MOV R77, R74 ;  /* 0x0000004a004d7202 */ /* 0x000fe20000000f00 */
[----:B------:R-:W-:-:S07]  /*5cef0*/  IMAD.MOV.U32 R92, RZ, RZ, R95 ;  /* 0x000000ffff5c7224 */ /* 0x000fce00078e005f */
.L_x_5030:
[----:B------:R-:W-:Y:S05]  /*5cf00*/  BSYNC.RECONVERGENT B0 ;  /* 0x0000000000007941 */ /* 0x000fea0003800200 */
.L_x_5028:
        /* <DEDUP_REMOVED lines=9> */
.L_x_5032:
[----:B------:R-:W-:Y:S01]  /*5cfa0*/  IMAD.MOV.U32 R74, RZ, RZ, R93 ;  /* 0x000000ffff4a7224 */ /* 0x000fe200078e005d */
[----:B------:R-:W-:Y:S01]  /*5cfb0*/  MOV R93, R92 ;  /* 0x0000005c005d7202 */ /* 0x000fe20000000f00 */
[----:B------:R-:W-:Y:S02]  /*5cfc0*/  IMAD.MOV.U32 R95, RZ, RZ, R76 ;  /* 0x000000ffff5f7224 */ /* 0x000fe400078e004c */
[----:B------:R-:W-:-:S07]  /*5cfd0*/  IMAD.MOV.U32 R76, RZ, RZ, R77 ;  /* 0x000000ffff4c7224 */ /* 0x000fce00078e004d */
.L_x_5033:
[----:B------:R-:W-:Y:S05]  /*5cfe0*/  BSYNC.RECONVERGENT B0 ;  /* 0x0000000000007941 */ /* 0x000fea0003800200 */
.L_x_5031:
        /* <DEDUP_REMOVED lines=9> */
.L_x_5035:
[----:B------:R-:W-:Y:S01]  /*5d080*/  IMAD.MOV.U32 R77, RZ, RZ, R90 ;  /* 0x000000ffff4d7224 */ /* 0x000fe200078e005a */
[----:B------:R-:W-:Y:S01]  /*5d090*/  MOV R92, R79 ;  /* 0x0000004f005c7202 */ /* 0x000fe20000000f00 */
[----:B------:R-:W-:Y:S02]  /*5d0a0*/  IMAD.MOV.U32 R90, RZ, RZ, R93 ;  /* 0x000000ffff5a7224 */ /* 0x000fe400078e005d */
[----:B------:R-:W-:-:S07]  /*5d0b0*/  IMAD.MOV.U32 R79, RZ, RZ, R76 ;  /* 0x000000ffff4f7224 */ /* 0x000fce00078e004c */
.L_x_5036:
[----:B------:R-:W-:Y:S05]  /*5d0c0*/  BSYNC.RECONVERGENT B0 ;  /* 0x0000000000007941 */ /* 0x000fea0003800200 */
.L_x_5034:
        /* <DEDUP_REMOVED lines=9> */
.L_x_5038:
[----:B------:R-:W-:Y:S01]  /*5d160*/  MOV R76, R91 ;  /* 0x0000005b004c7202 */ /* 0x000fe20000000f00 */
[----:B------:R-:W-:Y:S02]  /*5d170*/  IMAD.MOV.U32 R93, RZ, RZ, R78 ;  /* 0x000000ffff5d7224 */ /* 0x000fe400078e004e */
[----:B------:R-:W-:Y:S02]  /*5d180*/  IMAD.MOV.U32 R91, RZ, RZ, R90 ;  /* 0x000000ffff5b7224 */ /* 0x000fe400078e005a */
[----:B------:R-:W-:-:S07]  /*5d190*/  IMAD.MOV.U32 R78, RZ, RZ, R79 ;  /* 0x000000ffff4e7224 */ /* 0x000fce00078e004f */
.L_x_5039:
[----:B------:R-:W-:Y:S05]  /*5d1a0*/  BSYNC.RECONVERGENT B0 ;  /* 0x0000000000007941 */ /* 0x000fea0003800200 */
.L_x_5037:
        /* <DEDUP_REMOVED lines=9> */
.L_x_5041:
[----:B------:R-:W-:Y:S02]  /*5d240*/  IMAD.MOV.U32 R79, RZ, RZ, R88 ;  /* 0x000000ffff4f7224 */ /* 0x000fe400078e0058 */
[----:B------:R-:W-:Y:S02]  /*5d250*/  IMAD.MOV.U32 R90, RZ, RZ, R81 ;  /* 0x000000ffff5a7224 */ /* 0x000fe400078e0051 */
[----:B------:R-:W-:Y:S02]  /*5d260*/  IMAD.MOV.U32 R88, RZ, RZ, R91 ;  /* 0x000000ffff587224 */ /* 0x000fe400078e005b */
[----:B------:R-:W-:-:S07]  /*5d270*/  IMAD.MOV.U32 R81, RZ, RZ, R78 ;  /* 0x000000ffff517224 */ /* 0x000fce00078e004e */
.L_x_5042:
[----:B------:R-:W-:Y:S05]  /*5d280*/  BSYNC.RECONVERGENT B0 ;  /* 0x0000000000007941 */ /* 0x000fea0003800200 */
.L_x_5040:
        /* <DEDUP_REMOVED lines=9> */
.L_x_5044:
[----:B------:R-:W-:Y:S02]  /*5d320*/  IMAD.MOV.U32 R78, RZ, RZ, R89 ;  /* 0x000000ffff4e7224 */ /* 0x000fe400078e0059 */
[----:B------:R-:W-:Y:S01]  /*5d330*/  IMAD.MOV.U32 R91, RZ, RZ, R80 ;  /* 0x000000ffff5b7224 */ /* 0x000fe200078e0050 */
[----:B------:R-:W-:Y:S01]  /*5d340*/  MOV R80, R81 ;  /* 0x0000005100507202 */ /* 0x000fe20000000f00 */
[----:B------:R-:W-:-:S07]  /*5d350*/  IMAD.MOV.U32 R89, RZ, RZ, R88 ;  /* 0x000000ffff597224 */ /* 0x000fce00078e0058 */
.L_x_5045:
[----:B------:R-:W-:Y:S05]  /*5d360*/  BSYNC.RECONVERGENT B0 ;  /* 0x0000000000007941 */ /* 0x000fea0003800200 */
.L_x_5043:
        /* <DEDUP_REMOVED lines=9> */
.L_x_5047:
[----:B------:R-:W-:Y:S01]  /*5d400*/  IMAD.MOV.U32 R81, RZ, RZ, R86 ;  /* 0x000000ffff517224 */ /* 0x000fe200078e0056 */
[----:B------:R-:W-:Y:S01]  /*5d410*/  MOV R86, R89 ;  /* 0x0000005900567202 */ /* 0x000fe20000000f00 */
[----:B------:R-:W-:Y:S02]  /*5d420*/  IMAD.MOV.U32 R88, RZ, RZ, R83 ;  /* 0x000000ffff587224 */ /* 0x000fe400078e0053 */
[----:B------:R-:W-:-:S07]  /*5d430*/  IMAD.MOV.U32 R83, RZ, RZ, R80 ;  /* 0x000000ffff537224 */ /* 0x000fce00078e0050 */
.L_x_5048:
[----:B------:R-:W-:Y:S05]  /*5d440*/  BSYNC.RECONVERGENT B0 ;  /* 0x0000000000007941 */ /* 0x000fea0003800200 */
.L_x_5046:
        /* <DEDUP_REMOVED lines=9> */
.L_x_5050:
[----:B------:R-:W-:Y:S01]  /*5d4e0*/  IMAD.MOV.U32 R80, RZ, RZ, R87 ;  /* 0x000000ffff507224 */ /* 0x000fe200078e0057 */
[----:B------:R-:W-:Y:S01]  /*5d4f0*/  MOV R89, R82 ;  /* 0x0000005200597202 */ /* 0x000fe20000000f00 */
[----:B------:R-:W-:Y:S02]  /*5d500*/  IMAD.MOV.U32 R87, RZ, RZ, R86 ;  /* 0x000000ffff577224 */ /* 0x000fe400078e0056 */
[----:B------:R-:W-:-:S07]  /*5d510*/  IMAD.MOV.U32 R82, RZ, RZ, R83 ;  /* 0x000000ffff527224 */ /* 0x000fce00078e0053 */
.L_x_5051:
[----:B------:R-:W-:Y:S05]  /*5d520*/  BSYNC.RECONVERGENT B0 ;  /* 0x0000000000007941 */ /* 0x000fea0003800200 */
.L_x_5049:
        /* <DEDUP_REMOVED lines=9> */
.L_x_5053:
[----:B------:R-:W-:Y:S01]  /*5d5c0*/  MOV R83, R84 ;  /* 0x0000005400537202 */ /* 0x000fe20000000f00 */
[----:B------:R-:W-:Y:S02]  /*5d5d0*/  IMAD.MOV.U32 R86, RZ, RZ, R85 ;  /* 0x000000ffff567224 */ /* 0x000fe400078e0055 */
[----:B------:R-:W-:Y:S02]  /*5d5e0*/  IMAD.MOV.U32 R84, RZ, RZ, R87 ;  /* 0x000000ffff547224 */ /* 0x000fe400078e0057 */
[----:B------:R-:W-:-:S07]  /*5d5f0*/  IMAD.MOV.U32 R85, RZ, RZ, R82 ;  /* 0x000000ffff557224 */ /* 0x000fce00078e0052 */
.L_x_5054:
[----:B------:R-:W-:Y:S05]  /*5d600*/  BSYNC.RECONVERGENT B0 ;  /* 0x0000000000007941 */ /* 0x000fea0003800200 */
.L_x_5052:
        /* <DEDUP_REMOVED lines=9> */
.L_x_5056:
[----:B------:R-:W-:Y:S02]  /*5d6a0*/  IMAD.MOV.U32 R82, RZ, RZ, R35 ;  /* 0x000000ffff527224 */ /* 0x000fe400078e0023 */
[----:B------:R-:W-:Y:S02]  /*5d6b0*/  IMAD.MOV.U32 R87, RZ, RZ, R34 ;  /* 0x000000ffff577224 */ /* 0x000fe400078e0022 */
[----:B------:R-:W-:Y:S02]  /*5d6c0*/  IMAD.MOV.U32 R35, RZ, RZ, R84 ;  /* 0x000000ffff237224 */ /* 0x000fe400078e0054 */
[----:B------:R-:W-:-:S07]  /*5d6d0*/  IMAD.MOV.U32 R34, RZ, RZ, R85 ;  /* 0x000000ffff227224 */ /* 0x000fce00078e0055 */
.L_x_5057:
[----:B------:R-:W-:Y:S05]  /*5d6e0*/  BSYNC.RECONVERGENT B0 ;  /* 0x0000000000007941 */ /* 0x000fea0003800200 */
.L_x_5055:
        /* <DEDUP_REMOVED lines=9> */
.L_x_5059:
[----:B------:R-:W-:Y:S02]  /*5d780*/  IMAD.MOV.U32 R85, RZ, RZ, R32 ;  /* 0x000000ffff557224 */ /* 0x000fe400078e0020 */
[----:B------:R-:W-:Y:S01]  /*5d790*/  IMAD.MOV.U32 R84, RZ, RZ, R33 ;  /* 0x000000ffff547224 */ /* 0x000fe200078e0021 */
[----:B------:R-:W-:Y:S01]  /*5d7a0*/  MOV R33, R34 ;  /* 0x0000002200217202 */ /* 0x000fe20000000f00 */
[----:B------:R-:W-:-:S07]  /*5d7b0*/  IMAD.MOV.U32 R32, RZ, RZ, R35 ;  /* 0x000000ffff207224 */ /* 0x000fce00078e0023 */
.L_x_5060:
[----:B------:R-:W-:Y:S05]  /*5d7c0*/  BSYNC.RECONVERGENT B0 ;  /* 0x0000000000007941 */ /* 0x000fea0003800200 */
.L_x_5058:
        /* <DEDUP_REMOVED lines=9> */
.L_x_5062:
[----:B------:R-:W-:Y:S01]  /*5d860*/  IMAD.MOV.U32 R34, RZ, RZ, R31 ;  /* 0x000000ffff227224 */ /* 0x000fe200078e001f */
[----:B------:R-:W-:Y:S01]  /*5d870*/  MOV R31, R32 ;  /* 0x00000020001f7202 */ /* 0x000fe20000000f00 */
[----:B------:R-:W-:Y:S02]  /*5d880*/  IMAD.MOV.U32 R35, RZ, RZ, R30 ;  /* 0x000000ffff237224 */ /* 0x000fe400078e001e */
[----:B------:R-:W-:-:S07]  /*5d890*/  IMAD.MOV.U32 R30, RZ, RZ, R33 ;  /* 0x000000ffff1e7224 */ /* 0x000fce00078e0021 */
.L_x_5063:
[----:B------:R-:W-:Y:S05]  /*5d8a0*/  BSYNC.RECONVERGENT B0 ;  /* 0x0000000000007941 */ /* 0x000fea0003800200 */
.L_x_5061:
        /* <DEDUP_REMOVED lines=9> */
.L_x_5065:
[----:B------:R-:W-:Y:S01]  /*5d940*/  IMAD.MOV.U32 R33, RZ, RZ, R28 ;  /* 0x000000ffff217224 */ /* 0x000fe200078e001c */
[----:B------:R-:W-:Y:S01]  /*5d950*/  MOV R32, R29 ;  /* 0x0000001d00207202 */ /* 0x000fe20000000f00 */
[----:B------:R-:W-:Y:S02]  /*5d960*/  IMAD.MOV.U32 R28, RZ, RZ, R31 ;  /* 0x000000ffff1c7224 */ /* 0x000fe400078e001f */
[----:B------:R-:W-:-:S07]  /*5d970*/  IMAD.MOV.U32 R29, RZ, RZ, R30 ;  /* 0x000000ffff1d7224 */ /* 0x000fce00078e001e */
.L_x_5066:
[----:B------:R-:W-:Y:S05]  /*5d980*/  BSYNC.RECONVERGENT B0 ;  /* 0x0000000000007941 */ /* 0x000fea0003800200 */
.L_x_5064:
        /* <DEDUP_REMOVED lines=9> */
.L_x_5068:
[----:B------:R-:W-:Y:S01]  /*5da20*/  MOV R30, R27 ;  /* 0x0000001b001e7202 */ /* 0x000fe20000000f00 */
[----:B------:R-:W-:Y:S02]  /*5da30*/  IMAD.MOV.U32 R31, RZ, RZ, R26 ;  /* 0x000000ffff1f7224 */ /* 0x000fe400078e001a */
[----:B------:R-:W-:Y:S02]  /*5da40*/  IMAD.MOV.U32 R27, RZ, RZ, R28 ;  /* 0x000000ffff1b7224 */ /* 0x000fe400078e001c */
[----:B------:R-:W-:-:S07]  /*5da50*/  IMAD.MOV.U32 R26, RZ, RZ, R29 ;  /* 0x000000ffff1a7224 */ /* 0x000fce00078e001d */
.L_x_5069:
[----:B------:R-:W-:Y:S05]  /*5da60*/  BSYNC.RECONVERGENT B0 ;  /* 0x0000000000007941 */ /* 0x000fea0003800200 */
.L_x_5067:
        /* <DEDUP_REMOVED lines=9> */
.L_x_5071:
[----:B------:R-:W-:Y:S02]  /*5db00*/  IMAD.MOV.U32 R29, RZ, RZ, R24 ;  /* 0x000000ffff1d7224 */ /* 0x000fe400078e0018 */
[----:B------:R-:W-:Y:S02]  /*5db10*/  IMAD.MOV.U32 R28, RZ, RZ, R25 ;  /* 0x000000ffff1c7224 */ /* 0x000fe400078e0019 */
[----:B------:R-:W-:Y:S02]  /*5db20*/  IMAD.MOV.U32 R24, RZ, RZ, R27 ;  /* 0x000000ffff187224 */ /* 0x000fe400078e001b */
[----:B------:R-:W-:-:S07]  /*5db30*/  IMAD.MOV.U32 R25, RZ, RZ, R26 ;  /* 0x000000ffff197224 */ /* 0x000fce00078e001a */
.L_x_5072:
[----:B------:R-:W-:Y:S05]  /*5db40*/  BSYNC.RECONVERGENT B0 ;  /* 0x0000000000007941 */ /* 0x000fea0003800200 */
.L_x_5070:
        /* <DEDUP_REMOVED lines=9> */
.L_x_5074:
[----:B------:R-:W-:Y:S02]  /*5dbe0*/  IMAD.MOV.U32 R26, RZ, RZ, R23 ;  /* 0x000000ffff1a7224 */ /* 0x000fe400078e0017 */
[----:B------:R-:W-:Y:S01]  /*5dbf0*/  IMAD.MOV.U32 R27, RZ, RZ, R22 ;  /* 0x000000ffff1b7224 */ /* 0x000fe200078e0016 */
[----:B------:R-:W-:Y:S01]  /*5dc00*/  MOV R22, R25 ;  /* 0x0000001900167202 */ /* 0x000fe20000000f00 */
[----:B------:R-:W-:-:S07]  /*5dc10*/  IMAD.MOV.U32 R23, RZ, RZ, R24 ;  /* 0x000000ffff177224 */ /* 0x000fce00078e0018 */
.L_x_5075:
[----:B------:R-:W-:Y:S05]  /*5dc20*/  BSYNC.RECONVERGENT B0 ;  /* 0x0000000000007941 */ /* 0x000fea0003800200 */
.L_x_5073:
        /* <DEDUP_REMOVED lines=9> */
.L_x_5077:
[----:B------:R-:W-:Y:S01]  /*5dcc0*/  IMAD.MOV.U32 R25, RZ, RZ, R20 ;  /* 0x000000ffff197224 */ /* 0x000fe200078e0014 */
[----:B------:R-:W-:Y:S01]  /*5dcd0*/  MOV R20, R23 ;  /* 0x0000001700147202 */ /* 0x000fe20000000f00 */
[----:B------:R-:W-:Y:S02]  /*5dce0*/  IMAD.MOV.U32 R24, RZ, RZ, R21 ;  /* 0x000000ffff187224 */ /* 0x000fe400078e0015 */
[----:B------:R-:W-:-:S07]  /*5dcf0*/  IMAD.MOV.U32 R21, RZ, RZ, R22 ;  /* 0x000000ffff157224 */ /* 0x000fce00078e0016 */
.L_x_5078:
[----:B------:R-:W-:Y:S05]  /*5dd00*/  BSYNC.RECONVERGENT B0 ;  /* 0x0000000000007941 */ /* 0x000fea0003800200 */
.L_x_5076:
        /* <DEDUP_REMOVED lines=9> */
.L_x_5080:
[----:B------:R-:W-:Y:S01]  /*5dda0*/  IMAD.MOV.U32 R22, RZ, RZ, R19 ;  /* 0x000000ffff167224 */ /* 0x000fe200078e0013 */
[----:B------:R-:W-:Y:S01]  /*5ddb0*/  MOV R23, R18 ;  /* 0x0000001200177202 */ /* 0x000fe20000000f00 */
[----:B------:R-:W-:Y:S02]  /*5ddc0*/  IMAD.MOV.U32 R19, RZ, RZ, R20 ;  /* 0x000000ffff137224 */ /* 0x000fe400078e0014 */
[----:B------:R-:W-:-:S07]  /*5ddd0*/  IMAD.MOV.U32 R18, RZ, RZ, R21 ;  /* 0x000000ffff127224 */ /* 0x000fce00078e0015 */
.L_x_5081:
[----:B------:R-:W-:Y:S05]  /*5dde0*/  BSYNC.RECONVERGENT B0 ;  /* 0x0000000000007941 */ /* 0x000fea0003800200 */
.L_x_5079:
        /* <DEDUP_REMOVED lines=9> */
.L_x_5083:
[----:B------:R-:W-:Y:S01]  /*5de80*/  MOV R21, R16 ;  /* 0x0000001000157202 */ /* 0x000fe20000000f00 */
[----:B------:R-:W-:Y:S02]  /*5de90*/  IMAD.MOV.U32 R20, RZ, RZ, R17 ;  /* 0x000000ffff147224 */ /* 0x000fe400078e0011 */
[----:B------:R-:W-:Y:S02]  /*5dea0*/  IMAD.MOV.U32 R16, RZ, RZ, R19 ;  /* 0x000000ffff107224 */ /* 0x000fe400078e0013 */
[----:B------:R-:W-:-:S07]  /*5deb0*/  IMAD.MOV.U32 R17, RZ, RZ, R18 ;  /* 0x000000ffff117224 */ /* 0x000fce00078e0012 */
.L_x_5084:
[----:B------:R-:W-:Y:S05]  /*5dec0*/  BSYNC.RECONVERGENT B0 ;  /* 0x0000000000007941 */ /* 0x000fea0003800200 */
.L_x_5082:
        /* <DEDUP_REMOVED lines=9> */
.L_x_5086:
[----:B------:R-:W-:Y:S02]  /*5df60*/  IMAD.MOV.U32 R18, RZ, RZ, R15 ;  /* 0x000000ffff127224 */ /* 0x000fe400078e000f */
[----:B------:R-:W-:Y:S02]  /*5df70*/  IMAD.MOV.U32 R19, RZ, RZ, R14 ;  /* 0x000000ffff137224 */ /* 0x000fe400078e000e */
[----:B------:R-:W-:Y:S02]  /*5df80*/  IMAD.MOV.U32 R15, RZ, RZ, R16 ;  /* 0x000000ffff0f7224 */ /* 0x000fe400078e0010 */
[----:B------:R-:W-:-:S07]  /*5df90*/  IMAD.MOV.U32 R14, RZ, RZ, R17 ;  /* 0x000000ffff0e7224 */ /* 0x000fce00078e0011 */
.L_x_5087:
[----:B------:R-:W-:Y:S05]  /*5dfa0*/  BSYNC.RECONVERGENT B0 ;  /* 0x0000000000007941 */ /* 0x000fea0003800200 */
.L_x_5085:
        /* <DEDUP_REMOVED lines=9> */
.L_x_5089:
[----:B------:R-:W-:Y:S02]  /*5e040*/  IMAD.MOV.U32 R17, RZ, RZ, R0 ;  /* 0x000000ffff117224 */ /* 0x000fe400078e0000 */
[----:B------:R-:W-:Y:S01]  /*5e050*/  IMAD.MOV.U32 R16, RZ, RZ, R13 ;  /* 0x000000ffff107224 */ /* 0x000fe200078e000d */
[----:B------:R-:W-:Y:S01]  /*5e060*/  MOV R13, R14 ;  /* 0x0000000e000d7202 */ /* 0x000fe20000000f00 */
[----:B------:R-:W-:-:S07]  /*5e070*/  IMAD.MOV.U32 R0, RZ, RZ, R15 ;  /* 0x000000ffff007224 */ /* 0x000fce00078e000f */
.L_x_5090:
[----:B------:R-:W-:Y:S05]  /*5e080*/  BSYNC.RECONVERGENT B0 ;  /* 0x0000000000007941 */ /* 0x000fea0003800200 */
.L_x_5088:
        /* <DEDUP_REMOVED lines=9> */
.L_x_5092:
[----:B------:R-:W-:Y:S01]  /*5e120*/  IMAD.MOV.U32 R14, RZ, RZ, R11 ;  /* 0x000000ffff0e7224 */ /* 0x000fe200078e000b */
[----:B------:R-:W-:Y:S01]  /*5e130*/  MOV R11, R0 ;  /* 0x00000000000b7202 */ /* 0x000fe20000000f00 */
[----:B------:R-:W-:Y:S02]  /*5e140*/  IMAD.MOV.U32 R15, RZ, RZ, R12 ;  /* 0x000000ffff0f7224 */ /* 0x000fe400078e000c */
[----:B------:R-:W-:-:S07]  /*5e150*/  IMAD.MOV.U32 R12, RZ, RZ, R13 ;  /* 0x000000ffff0c7224 */ /* 0x000fce00078e000d */
.L_x_5093:
[----:B------:R-:W-:Y:S05]  /*5e160*/  BSYNC.RECONVERGENT B0 ;  /* 0x0000000000007941 */ /* 0x000fea0003800200 */
.L_x_5091:
        /* <DEDUP_REMOVED lines=9> */
.L_x_5095:
[----:B------:R-:W-:Y:S01]  /*5e200*/  IMAD.MOV.U32 R13, RZ, RZ, R10 ;  /* 0x000000ffff0d7224 */ /* 0x000fe200078e000a */
[----:B------:R-:W-:Y:S01]  /*5e210*/  MOV R0, R9 ;  /* 0x0000000900007202 */ /* 0x000fe20000000f00 */
[----:B------:R-:W-:Y:S02]  /*5e220*/  IMAD.MOV.U32 R10, RZ, RZ, R11 ;  /* 0x000000ffff0a7224 */ /* 0x000fe400078e000b */
[----:B------:R-:W-:-:S07]  /*5e230*/  IMAD.MOV.U32 R9, RZ, RZ, R12 ;  /* 0x000000ffff097224 */ /* 0x000fce00078e000c */
.L_x_5096:
[----:B------:R-:W-:Y:S05]  /*5e240*/  BSYNC.RECONVERGENT B0 ;  /* 0x0000000000007941 */ /* 0x000fea0003800200 */
.L_x_5094:
        /* <DEDUP_REMOVED lines=9> */
.L_x_5098:
[----:B------:R-:W-:Y:S01]  /*5e2e0*/  MOV R12, R7 ;  /* 0x00000007000c7202 */ /* 0x000fe20000000f00 */
[----:B------:R-:W-:Y:S02]  /*5e2f0*/  IMAD.MOV.U32 R11, RZ, RZ, R8 ;  /* 0x000000ffff0b7224 */ /* 0x000fe400078e0008 */
[----:B------:R-:W-:Y:S02]  /*5e300*/  IMAD.MOV.U32 R7, RZ, RZ, R10 ;  /* 0x000000ffff077224 */ /* 0x000fe400078e000a */
[----:B------:R-:W-:-:S07]  /*5e310*/  IMAD.MOV.U32 R8, RZ, RZ, R9 ;  /* 0x000000ffff087224 */ /* 0x000fce00078e0009 */
.L_x_5099:
[----:B------:R-:W-:Y:S05]  /*5e320*/  BSYNC.RECONVERGENT B0 ;  /* 0x0000000000007941 */ /* 0x000fea0003800200 */
.L_x_5097:
        /* <DEDUP_REMOVED lines=9> */
.L_x_5101:
[----:B------:R-:W-:Y:S02]  /*5e3c0*/  IMAD.MOV.U32 R9, RZ, RZ, R134 ;  /* 0x000000ffff097224 */ /* 0x000fe400078e0086 */
[----:B------:R-:W-:Y:S02]  /*5e3d0*/  IMAD.MOV.U32 R10, RZ, RZ, R135 ;  /* 0x000000ffff0a7224 */ /* 0x000fe400078e0087 */
[----:B------:R-:W-:Y:S02]  /*5e3e0*/  IMAD.MOV.U32 R134, RZ, RZ, R7 ;  /* 0x000000ffff867224 */ /* 0x000fe400078e0007 */
[----:B------:R-:W-:-:S07]  /*5e3f0*/  IMAD.MOV.U32 R135, RZ, RZ, R8 ;  /* 0x000000ffff877224 */ /* 0x000fce00078e0008 */
.L_x_5102:
[----:B------:R-:W-:Y:S05]  /*5e400*/  BSYNC.RECONVERGENT B0 ;  /* 0x0000000000007941 */ /* 0x000fea0003800200 */
.L_x_5100:
        /* <DEDUP_REMOVED lines=9> */
.L_x_5104:
[----:B------:R-:W-:Y:S02]  /*5e4a0*/  IMAD.MOV.U32 R8, RZ, RZ, R133 ;  /* 0x000000ffff087224 */ /* 0x000fe400078e0085 */
[----:B------:R-:W-:Y:S01]  /*5e4b0*/  IMAD.MOV.U32 R7, RZ, RZ, R36 ;  /* 0x000000ffff077224 */ /* 0x000fe200078e0024 */
[----:B------:R-:W-:Y:S01]  /*5e4c0*/  MOV R36, R135 ;  /* 0x0000008700247202 */ /* 0x000fe20000000f00 */
[----:B------:R-:W-:-:S07]  /*5e4d0*/  IMAD.MOV.U32 R133, RZ, RZ, R134 ;  /* 0x000000ffff857224 */ /* 0x000fce00078e0086 */
.L_x_5105:
[----:B------:R-:W-:Y:S05]  /*5e4e0*/  BSYNC.RECONVERGENT B0 ;  /* 0x0000000000007941 */ /* 0x000fea0003800200 */
.L_x_5103:
        /* <DEDUP_REMOVED lines=9> */
.L_x_5107:
[----:B------:R-:W-:Y:S01]  /*5e580*/  IMAD.MOV.U32 R135, RZ, RZ, R132 ;  /* 0x000000ffff877224 */ /* 0x000fe200078e0084 */
[----:B------:R-:W-:Y:S01]  /*5e590*/  MOV R132, R133 ;  /* 0x0000008500847202 */ /* 0x000fe20000000f00 */
[----:B------:R-:W-:Y:S02]  /*5e5a0*/  IMAD.MOV.U32 R134, RZ, RZ, R39 ;  /* 0x000000ffff867224 */ /* 0x000fe400078e0027 */
[----:B------:R-:W-:-:S07]  /*5e5b0*/  IMAD.MOV.U32 R39, RZ, RZ, R36 ;  /* 0x000000ffff277224 */ /* 0x000fce00078e0024 */
.L_x_5108:
[----:B------:R-:W-:Y:S05]  /*5e5c0*/  BSYNC.RECONVERGENT B0 ;  /* 0x0000000000007941 */ /* 0x000fea0003800200 */
.L_x_5106:
        /* <DEDUP_REMOVED lines=9> */
.L_x_5110:
[----:B------:R-:W-:Y:S01]  /*5e660*/  IMAD.MOV.U32 R36, RZ, RZ, R131 ;  /* 0x000000ffff247224 */ /* 0x000fe200078e0083 */
[----:B------:R-:W-:Y:S01]  /*5e670*/  MOV R133, R38 ;  /* 0x0000002600857202 */ /* 0x000fe20000000f00 */
[----:B------:R-:W-:Y:S02]  /*5e680*/  IMAD.MOV.U32 R131, RZ, RZ, R132 ;  /* 0x000000ffff837224 */ /* 0x000fe400078e0084 */
[----:B------:R-:W-:-:S07]  /*5e690*/  IMAD.MOV.U32 R38, RZ, RZ, R39 ;  /* 0x000000ffff267224 */ /* 0x000fce00078e0027 */
.L_x_5111:
[----:B------:R-:W-:Y:S05]  /*5e6a0*/  BSYNC.RECONVERGENT B0 ;  /* 0x0000000000007941 */ /* 0x000fea0003800200 */
.L_x_5109:
        /* <DEDUP_REMOVED lines=9> */
.L_x_5113:
[----:B------:R-:W-:Y:S01]  /*5e740*/  MOV R39, R130 ;  /* 0x0000008200277202 */ /* 0x000fe20000000f00 */
[----:B------:R-:W-:Y:S02]  /*5e750*/  IMAD.MOV.U32 R132, RZ, RZ, R41 ;  /* 0x000000ffff847224 */ /* 0x000fe400078e0029 */
[----:B------:R-:W-:Y:S02]  /*5e760*/  IMAD.MOV.U32 R130, RZ, RZ, R131 ;  /* 0x000000ffff827224 */ /* 0x000fe400078e0083 */
[----:B------:R-:W-:-:S07]  /*5e770*/  IMAD.MOV.U32 R41, RZ, RZ, R38 ;  /* 0x000000ffff297224 */ /* 0x000fce00078e0026 */
.L_x_5114:
[----:B------:R-:W-:Y:S05]  /*5e780*/  BSYNC.RECONVERGENT B0 ;  /* 0x0000000000007941 */ /* 0x000fea0003800200 */
.L_x_5112:
        /* <DEDUP_REMOVED lines=9> */
.L_x_5116:
[----:B------:R-:W-:Y:S02]  /*5e820*/  IMAD.MOV.U32 R38, RZ, RZ, R37 ;  /* 0x000000ffff267224 */ /* 0x000fe400078e0025 */
[----:B------:R-:W-:Y:S02]  /*5e830*/  IMAD.MOV.U32 R131, RZ, RZ, R98 ;  /* 0x000000ffff837224 */ /* 0x000fe400078e0062 */
[----:B------:R-:W-:Y:S02]  /*5e840*/  IMAD.MOV.U32 R37, RZ, RZ, R130 ;  /* 0x000000ffff257224 */ /* 0x000fe400078e0082 */
[----:B------:R-:W-:-:S07]  /*5e850*/  IMAD.MOV.U32 R98, RZ, RZ, R41 ;  /* 0x000000ffff627224 */ /* 0x000fce00078e0029 */
.L_x_5117:
[----:B------:R-:W-:Y:S05]  /*5e860*/  BSYNC.RECONVERGENT B0 ;  /* 0x0000000000007941 */ /* 0x000fea0003800200 */
.L_x_5115:
        /* <DEDUP_REMOVED lines=18> */
.L_x_5119:
[----:B------:R-:W-:Y:S01]  /*5e990*/  IMAD.MOV.U32 R130, RZ, RZ, R43 ;  /* 0x000000ffff827224 */ /* 0x000fe200078e002b */
[----:B------:R-:W-:Y:S01]  /*5e9a0*/  MOV R41, R128 ;  /* 0x0000008000297202 */ /* 0x000fe20000000f00 */
[----:B------:R-:W-:Y:S02]  /*5e9b0*/  IMAD.MOV.U32 R43, RZ, RZ, R40 ;  /* 0x000000ffff2b7224 */ /* 0x000fe400078e0028 */
[----:B------:R-:W-:-:S07]  /*5e9c0*/  IMAD.MOV.U32 R128, RZ, RZ, R129 ;  /* 0x000000ffff807224 */ /* 0x000fce00078e0081 */
.L_x_5120:
[----:B------:R-:W-:Y:S05]  /*5e9d0*/  BSYNC.RECONVERGENT B0 ;  /* 0x0000000000007941 */ /* 0x000fea0003800200 */
.L_x_5118:
        /* <DEDUP_REMOVED lines=9> */
.L_x_5122:
[----:B------:R-:W-:Y:S01]  /*5ea70*/  MOV R129, R42 ;  /* 0x0000002a00817202 */ /* 0x000fe20000000f00 */
[----:B------:R-:W-:Y:S02]  /*5ea80*/  IMAD.MOV.U32 R40, RZ, RZ, R127 ;  /* 0x000000ffff287224 */ /* 0x000fe400078e007f */
[----:B------:R-:W-:Y:S02]  /*5ea90*/  IMAD.MOV.U32 R42, RZ, RZ, R43 ;  /* 0x000000ffff2a7224 */ /* 0x000fe400078e002b */
[----:B------:R-:W-:-:S07]  /*5eaa0*/  IMAD.MOV.U32 R127, RZ, RZ, R128 ;  /* 0x000000ffff7f7224 */ /* 0x000fce00078e0080 */
.L_x_5123:
[----:B------:R-:W-:Y:S05]  /*5eab0*/  BSYNC.RECONVERGENT B0 ;  /* 0x0000000000007941 */ /* 0x000fea0003800200 */
.L_x_5121:
        /* <DEDUP_REMOVED lines=9> */
.L_x_5125:
[----:B------:R-:W-:Y:S02]  /*5eb50*/  IMAD.MOV.U32 R128, RZ, RZ, R45 ;  /* 0x000000ffff807224 */ /* 0x000fe400078e002d */
[----:B------:R-:W-:Y:S02]  /*5eb60*/  IMAD.MOV.U32 R43, RZ, RZ, R126 ;  /* 0x000000ffff2b7224 */ /* 0x000fe400078e007e */
[----:B------:R-:W-:Y:S02]  /*5eb70*/  IMAD.MOV.U32 R45, RZ, RZ, R42 ;  /* 0x000000ffff2d7224 */ /* 0x000fe400078e002a */
[----:B------:R-:W-:-:S07]  /*5eb80*/  IMAD.MOV.U32 R126, RZ, RZ, R127 ;  /* 0x000000ffff7e7224 */ /* 0x000fce00078e007f */
.L_x_5126:
[----:B------:R-:W-:Y:S05]  /*5eb90*/  BSYNC.RECONVERGENT B0 ;  /* 0x0000000000007941 */ /* 0x000fea0003800200 */
.L_x_5124:
        /* <DEDUP_REMOVED lines=9> */
.L_x_5128:
[----:B------:R-:W-:Y:S02]  /*5ec30*/  IMAD.MOV.U32 R127, RZ, RZ, R44 ;  /* 0x000000ffff7f7224 */ /* 0x000fe400078e002c */
[----:B------:R-:W-:Y:S01]  /*5ec40*/  IMAD.MOV.U32 R42, RZ, RZ, R125 ;  /* 0x000000ffff2a7224 */ /* 0x000fe200078e007d */
[----:B------:R-:W-:Y:S01]  /*5ec50*/  MOV R125, R126 ;  /* 0x0000007e007d7202 */ /* 0x000fe20000000f00 */
[----:B------:R-:W-:-:S07]  /*5ec60*/  IMAD.MOV.U32 R44, RZ, RZ, R45 ;  /* 0x000000ffff2c7224 */ /* 0x000fce00078e002d */
.L_x_5129:
[----:B------:R-:W-:Y:S05]  /*5ec70*/  BSYNC.RECONVERGENT B0 ;  /* 0x0000000000007941 */ /* 0x000fea0003800200 */
.L_x_5127:
        /* <DEDUP_REMOVED lines=9> */
.L_x_5131:
[----:B------:R-:W-:Y:S01]  /*5ed10*/  IMAD.MOV.U32 R126, RZ, RZ, R47 ;  /* 0x000000ffff7e7224 */ /* 0x000fe200078e002f */
[----:B------:R-:W-:Y:S01]  /*5ed20*/  MOV R47, R44 ;  /* 0x0000002c002f7202 */ /* 0x000fe20000000f00 */
[----:B------:R-:W-:Y:S02]  /*5ed30*/  IMAD.MOV.U32 R45, RZ, RZ, R124 ;  /* 0x000000ffff2d7224 */ /* 0x000fe400078e007c */
[----:B------:R-:W-:-:S07]  /*5ed40*/  IMAD.MOV.U32 R124, RZ, RZ, R125 ;  /* 0x000000ffff7c7224 */ /* 0x000fce00078e007d */
.L_x_5132:
[----:B------:R-:W-:Y:S05]  /*5ed50*/  BSYNC.RECONVERGENT B0 ;  /* 0x0000000000007941 */ /* 0x000fea0003800200 */
.L_x_5130:
        /* <DEDUP_REMOVED lines=9> */
.L_x_5134:
[----:B------:R-:W-:Y:S01]  /*5edf0*/  IMAD.MOV.U32 R125, RZ, RZ, R46 ;  /* 0x000000ffff7d7224 */ /* 0x000fe200078e002e */
[----:B------:R-:W-:Y:S01]  /*5ee00*/  MOV R44, R123 ;  /* 0x0000007b002c7202 */ /* 0x000fe20000000f00 */
[----:B------:R-:W-:Y:S02]  /*5ee10*/  IMAD.MOV.U32 R46, RZ, RZ, R47 ;  /* 0x000000ffff2e7224 */ /* 0x000fe400078e002f */
[----:B------:R-:W-:-:S07]  /*5ee20*/  IMAD.MOV.U32 R123, RZ, RZ, R124 ;  /* 0x000000ffff7b7224 */ /* 0x000fce00078e007c */
.L_x_5135:
[----:B------:R-:W-:Y:S05]  /*5ee30*/  BSYNC.RECONVERGENT B0 ;  /* 0x0000000000007941 */ /* 0x000fea0003800200 */
.L_x_5133:
        /* <DEDUP_REMOVED lines=9> */
.L_x_5137:
[----:B------:R-:W-:Y:S01]  /*5eed0*/  MOV R124, R49 ;  /* 0x00000031007c7202 */ /* 0x000fe20000000f00 */
[----:B------:R-:W-:Y:S02]  /*5eee0*/  IMAD.MOV.U32 R47, RZ, RZ, R122 ;  /* 0x000000ffff2f7224 */ /* 0x000fe400078e007a */
[----:B------:R-:W-:Y:S02]  /*5eef0*/  IMAD.MOV.U32 R49, RZ, RZ, R46 ;  /* 0x000000ffff317224 */ /* 0x000fe400078e002e */
[----:B------:R-:W-:-:S07]  /*5ef00*/  IMAD.MOV.U32 R122, RZ, RZ, R123 ;  /* 0x000000ffff7a7224 */ /* 0x000fce00078e007b */
.L_x_5138:
[----:B------:R-:W-:Y:S05]  /*5ef10*/  BSYNC.RECONVERGENT B0 ;  /* 0x0000000000007941 */ /* 0x000fea0003800200 */
.L_x_5136:
        /* <DEDUP_REMOVED lines=9> */
.L_x_5140:
[----:B------:R-:W-:Y:S02]  /*5efb0*/  IMAD.MOV.U32 R123, RZ, RZ, R48 ;  /* 0x000000ffff7b7224 */ /* 0x000fe400078e0030 */
[----:B------:R-:W-:Y:S02]  /*5efc0*/  IMAD.MOV.U32 R46, RZ, RZ, R121 ;  /* 0x000000ffff2e7224 */ /* 0x000fe400078e0079 */
[----:B------:R-:W-:Y:S02]  /*5efd0*/  IMAD.MOV.U32 R48, RZ, RZ, R49 ;  /* 0x000000ffff307224 */ /* 0x000fe400078e0031 */
[----:B------:R-:W-:-:S07]  /*5efe0*/  IMAD.MOV.U32 R121, RZ, RZ, R122 ;  /* 0x000000ffff797224 */ /* 0x000fce00078e007a */
.L_x_5141:
[----:B------:R-:W-:Y:S05]  /*5eff0*/  BSYNC.RECONVERGENT B0 ;  /* 0x0000000000007941 */ /* 0x000fea0003800200 */
.L_x_5139:
        /* <DEDUP_REMOVED lines=9> */
.L_x_5143:
[----:B------:R-:W-:Y:S02]  /*5f090*/  IMAD.MOV.U32 R122, RZ, RZ, R51 ;  /* 0x000000ffff7a7224 */ /* 0x000fe400078e0033 */
[----:B------:R-:W-:Y:S01]  /*5f0a0*/  IMAD.MOV.U32 R49, RZ, RZ, R120 ;  /* 0x000000ffff317224 */ /* 0x000fe200078e0078 */
[----:B------:R-:W-:Y:S01]  /*5f0b0*/  MOV R120, R121 ;  /* 0x0000007900787202 */ /* 0x000fe20000000f00 */
[----:B------:R-:W-:-:S07]  /*5f0c0*/  IMAD.MOV.U32 R51, RZ, RZ, R48 ;  /* 0x000000ffff337224 */ /* 0x000fce00078e0030 */
.L_x_5144:
[----:B------:R-:W-:Y:S05]  /*5f0d0*/  BSYNC.RECONVERGENT B0 ;  /* 0x0000000000007941 */ /* 0x000fea0003800200 */
.L_x_5142:
        /* <DEDUP_REMOVED lines=9> */
.L_x_5146:
[----:B------:R-:W-:Y:S01]  /*5f170*/  IMAD.MOV.U32 R121, RZ, RZ, R50 ;  /* 0x000000ffff797224 */ /* 0x000fe200078e0032 */
[----:B------:R-:W-:Y:S01]  /*5f180*/  MOV R50, R51 ;  /* 0x0000003300327202 */ /* 0x000fe20000000f00 */
[----:B------:R-:W-:Y:S02]  /*5f190*/  IMAD.MOV.U32 R48, RZ, RZ, R119 ;  /* 0x000000ffff307224 */ /* 0x000fe400078e0077 */
[----:B------:R-:W-:-:S07]  /*5f1a0*/  IMAD.MOV.U32 R119, RZ, RZ, R120 ;  /* 0x000000ffff777224 */ /* 0x000fce00078e0078 */
.L_x_5147:
[----:B------:R-:W-:Y:S05]  /*5f1b0*/  BSYNC.RECONVERGENT B0 ;  /* 0x0000000000007941 */ /* 0x000fea0003800200 */
.L_x_5145:
        /* <DEDUP_REMOVED lines=9> */
.L_x_5149:
[----:B------:R-:W-:Y:S01]  /*5f250*/  IMAD.MOV.U32 R120, RZ, RZ, R53 ;  /* 0x000000ffff787224 */ /* 0x000fe200078e0035 */
[----:B------:R-:W-:Y:S01]  /*5f260*/  MOV R51, R118 ;  /* 0x0000007600337202 */ /* 0x000fe20000000f00 */
[----:B------:R-:W-:Y:S02]  /*5f270*/  IMAD.MOV.U32 R53, RZ, RZ, R50 ;  /* 0x000000ffff357224 */ /* 0x000fe400078e0032 */
[----:B------:R-:W-:-:S07]  /*5f280*/  IMAD.MOV.U32 R118, RZ, RZ, R119 ;  /* 0x000000ffff767224 */ /* 0x000fce00078e0077 */
.L_x_5150:
[----:B------:R-:W-:Y:S05]  /*5f290*/  BSYNC.RECONVERGENT B0 ;  /* 0x0000000000007941 */ /* 0x000fea0003800200 */
.L_x_5148:
        /* <DEDUP_REMOVED lines=9> */
.L_x_5152:
[----:B------:R-:W-:Y:S01]  /*5f330*/  MOV R119, R52 ;  /* 0x0000003400777202 */ /* 0x000fe20000000f00 */
[----:B------:R-:W-:Y:S02]  /*5f340*/  IMAD.MOV.U32 R50, RZ, RZ, R117 ;  /* 0x000000ffff327224 */ /* 0x000fe400078e0075 */
[----:B------:R-:W-:Y:S02]  /*5f350*/  IMAD.MOV.U32 R52, RZ, RZ, R53 ;  /* 0x000000ffff347224 */ /* 0x000fe400078e0035 */
[----:B------:R-:W-:-:S07]  /*5f360*/  IMAD.MOV.U32 R117, RZ, RZ, R118 ;  /* 0x000000ffff757224 */ /* 0x000fce00078e0076 */
.L_x_5153:
[----:B------:R-:W-:Y:S05]  /*5f370*/  BSYNC.RECONVERGENT B0 ;  /* 0x0000000000007941 */ /* 0x000fea0003800200 */
.L_x_5151:
        /* <DEDUP_REMOVED lines=9> */
.L_x_5155:
[----:B------:R-:W-:Y:S02]  /*5f410*/  IMAD.MOV.U32 R118, RZ, RZ, R55 ;  /* 0x000000ffff767224 */ /* 0x000fe400078e0037 */
[----:B------:R-:W-:Y:S02]  /*5f420*/  IMAD.MOV.U32 R53, RZ, RZ, R116 ;  /* 0x000000ffff357224 */ /* 0x000fe400078e0074 */
[----:B------:R-:W-:Y:S02]  /*5f430*/  IMAD.MOV.U32 R55, RZ, RZ, R52 ;  /* 0x000000ffff377224 */ /* 0x000fe400078e0034 */
[----:B------:R-:W-:-:S07]  /*5f440*/  IMAD.MOV.U32 R116, RZ, RZ, R117 ;  /* 0x000000ffff747224 */ /* 0x000fce00078e0075 */
.L_x_5156:
[----:B------:R-:W-:Y:S05]  /*5f450*/  BSYNC.RECONVERGENT B0 ;  /* 0x0000000000007941 */ /* 0x000fea0003800200 */
.L_x_5154:
        /* <DEDUP_REMOVED lines=9> */
.L_x_5158:
[----:B------:R-:W-:Y:S02]  /*5f4f0*/  IMAD.MOV.U32 R117, RZ, RZ, R54 ;  /* 0x000000ffff757224 */ /* 0x000fe400078e0036 */
[----:B------:R-:W-:Y:S01]  /*5f500*/  IMAD.MOV.U32 R52, RZ, RZ, R115 ;  /* 0x000000ffff347224 */ /* 0x000fe200078e0073 */
[----:B------:R-:W-:Y:S01]  /*5f510*/  MOV R115, R116 ;  /* 0x0000007400737202 */ /* 0x000fe20000000f00 */
[----:B------:R-:W-:-:S07]  /*5f520*/  IMAD.MOV.U32 R54, RZ, RZ, R55 ;  /* 0x000000ffff367224 */ /* 0x000fce00078e0037 */
.L_x_5159:
[----:B------:R-:W-:Y:S05]  /*5f530*/  BSYNC.RECONVERGENT B0 ;  /* 0x0000000000007941 */ /* 0x000fea0003800200 */
.L_x_5157:
        /* <DEDUP_REMOVED lines=9> */
.L_x_5161:
[----:B------:R-:W-:Y:S01]  /*5f5d0*/  IMAD.MOV.U32 R116, RZ, RZ, R57 ;  /* 0x000000ffff747224 */ /* 0x000fe200078e0039 */
[----:B------:R-:W-:Y:S01]  /*5f5e0*/  MOV R57, R54 ;  /* 0x0000003600397202 */ /* 0x000fe20000000f00 */
[----:B------:R-:W-:Y:S02]  /*5f5f0*/  IMAD.MOV.U32 R55, RZ, RZ, R114 ;  /* 0x000000ffff377224 */ /* 0x000fe400078e0072 */
[----:B------:R-:W-:-:S07]  /*5f600*/  IMAD.MOV.U32 R114, RZ, RZ, R115 ;  /* 0x000000ffff727224 */ /* 0x000fce00078e0073 */
.L_x_5162:
[----:B------:R-:W-:Y:S05]  /*5f610*/  BSYNC.RECONVERGENT B0 ;  /* 0x0000000000007941 */ /* 0x000fea0003800200 */
.L_x_5160:
        /* <DEDUP_REMOVED lines=9> */
.L_x_5164:
[----:B------:R-:W-:Y:S01]  /*5f6b0*/  IMAD.MOV.U32 R115, RZ, RZ, R56 ;  /* 0x000000ffff737224 */ /* 0x000fe200078e0038 */
[----:B------:R-:W-:Y:S01]  /*5f6c0*/  MOV R54, R113 ;  /* 0x0000007100367202 */ /* 0x000fe20000000f00 */
[----:B------:R-:W-:Y:S02]  /*5f6d0*/  IMAD.MOV.U32 R56, RZ, RZ, R57 ;  /* 0x000000ffff387224 */ /* 0x000fe400078e0039 */
[----:B------:R-:W-:-:S07]  /*5f6e0*/  IMAD.MOV.U32 R113, RZ, RZ, R114 ;  /* 0x000000ffff717224 */ /* 0x000fce00078e0072 */
.L_x_5165:
[----:B------:R-:W-:Y:S05]  /*5f6f0*/  BSYNC.RECONVERGENT B0 ;  /* 0x0000000000007941 */ /* 0x000fea0003800200 */
.L_x_5163:
        /* <DEDUP_REMOVED lines=9> */
.L_x_5167:
[----:B------:R-:W-:Y:S01]  /*5f790*/  MOV R114, R59 ;  /* 0x0000003b00727202 */ /* 0x000fe20000000f00 */
[----:B------:R-:W-:Y:S02]  /*5f7a0*/  IMAD.MOV.U32 R57, RZ, RZ, R112 ;  /* 0x000000ffff397224 */ /* 0x000fe400078e0070 */
[----:B------:R-:W-:Y:S02]  /*5f7b0*/  IMAD.MOV.U32 R59, RZ, RZ, R56 ;  /* 0x000000ffff3b7224 */ /* 0x000fe400078e0038 */
[----:B------:R-:W-:-:S07]  /*5f7c0*/  IMAD.MOV.U32 R112, RZ, RZ, R113 ;  /* 0x000000ffff707224 */ /* 0x000fce00078e0071 */
.L_x_5168:
[----:B------:R-:W-:Y:S05]  /*5f7d0*/  BSYNC.RECONVERGENT B0 ;  /* 0x0000000000007941 */ /* 0x000fea0003800200 */
.L_x_5166:
        /* <DEDUP_REMOVED lines=9> */
.L_x_5170:
[----:B------:R-:W-:Y:S02]  /*5f870*/  IMAD.MOV.U32 R113, RZ, RZ, R58 ;  /* 0x000000ffff717224 */ /* 0x000fe400078e003a */
[----:B------:R-:W-:Y:S02]  /*5f880*/  IMAD.MOV.U32 R56, RZ, RZ, R111 ;  /* 0x000000ffff387224 */ /* 0x000fe400078e006f */
[----:B------:R-:W-:Y:S02]  /*5f890*/  IMAD.MOV.U32 R58, RZ, RZ, R59 ;  /* 0x000000ffff3a7224 */ /* 0x000fe400078e003b */
[----:B------:R-:W-:-:S07]  /*5f8a0*/  IMAD.MOV.U32 R111, RZ, RZ, R112 ;  /* 0x000000ffff6f7224 */ /* 0x000fce00078e0070 */
.L_x_5171:
[----:B------:R-:W-:Y:S05]  /*5f8b0*/  BSYNC.RECONVERGENT B0 ;  /* 0x0000000000007941 */ /* 0x000fea0003800200 */
.L_x_5169:
        /* <DEDUP_REMOVED lines=9> */
.L_x_5173:
[----:B------:R-:W-:Y:S02]  /*5f950*/  IMAD.MOV.U32 R112, RZ, RZ, R61 ;  /* 0x000000ffff707224 */ /* 0x000fe400078e003d */
[----:B------:R-:W-:Y:S01]  /*5f960*/  IMAD.MOV.U32 R59, RZ, RZ, R110 ;  /* 0x000000ffff3b7224 */ /* 0x000fe200078e006e */
[----:B------:R-:W-:Y:S01]  /*5f970*/  MOV R110, R111 ;  /* 0x0000006f006e7202 */ /* 0x000fe20000000f00 */
[----:B------:R-:W-:-:S07]  /*5f980*/  IMAD.MOV.U32 R61, RZ, RZ, R58 ;  /* 0x000000ffff3d7224 */ /* 0x000fce00078e003a */
.L_x_5174:
[----:B------:R-:W-:Y:S05]  /*5f990*/  BSYNC.RECONVERGENT B0 ;  /* 0x0000000000007941 */ /* 0x000fea0003800200 */
.L_x_5172:
        /* <DEDUP_REMOVED lines=9> */
.L_x_5176:
[----:B------:R-:W-:Y:S01]  /*5fa30*/  IMAD.MOV.U32 R111, RZ, RZ, R60 ;  /* 0x000000ffff6f7224 */ /* 0x000fe200078e003c */
[----:B------:R-:W-:Y:S01]  /*5fa40*/  MOV R60, R61 ;  /* 0x0000003d003c7202 */ /* 0x000fe20000000f00 */
[----:B------:R-:W-:Y:S02]  /*5fa50*/  IMAD.MOV.U32 R58, RZ, RZ, R109 ;  /* 0x000000ffff3a7224 */ /* 0x000fe400078e006d */
[----:B------:R-:W-:-:S07]  /*5fa60*/  IMAD.MOV.U32 R109, RZ, RZ, R110 ;  /* 0x000000ffff6d7224 */ /* 0x000fce00078e006e */
.L_x_5177:
[----:B------:R-:W-:Y:S05]  /*5fa70*/  BSYNC.RECONVERGENT B0 ;  /* 0x0000000000007941 */ /* 0x000fea0003800200 */
.L_x_5175:
        /* <DEDUP_REMOVED lines=9> */
.L_x_5179:
[----:B------:R-:W-:Y:S01]  /*5fb10*/  IMAD.MOV.U32 R110, RZ, RZ, R63 ;  /* 0x000000ffff6e7224 */ /* 0x000fe200078e003f */
[----:B------:R-:W-:Y:S01]  /*5fb20*/  MOV R61, R108 ;  /* 0x0000006c003d7202 */ /* 0x000fe20000000f00 */
[----:B------:R-:W-:Y:S02]  /*5fb30*/  IMAD.MOV.U32 R63, RZ, RZ, R60 ;  /* 0x000000ffff3f7224 */ /* 0x000fe400078e003c */
[----:B------:R-:W-:-:S07]  /*5fb40*/  IMAD.MOV.U32 R108, RZ, RZ, R109 ;  /* 0x000000ffff6c7224 */ /* 0x000fce00078e006d */
.L_x_5180:
[----:B------:R-:W-:Y:S05]  /*5fb50*/  BSYNC.RECONVERGENT B0 ;  /* 0x0000000000007941 */ /* 0x000fea0003800200 */
.L_x_5178:
        /* <DEDUP_REMOVED lines=9> */
.L_x_5182:
[----:B------:R-:W-:Y:S01]  /*5fbf0*/  MOV R109, R62 ;  /* 0x0000003e006d7202 */ /* 0x000fe20000000f00 */
[----:B------:R-:W-:Y:S02]  /*5fc00*/  IMAD.MOV.U32 R60, RZ, RZ, R107 ;  /* 0x000000ffff3c7224 */ /* 0x000fe400078e006b */
[----:B------:R-:W-:Y:S02]  /*5fc10*/  IMAD.MOV.U32 R62, RZ, RZ, R63 ;  /* 0x000000ffff3e7224 */ /* 0x000fe400078e003f */
[----:B------:R-:W-:-:S07]  /*5fc20*/  IMAD.MOV.U32 R107, RZ, RZ, R108 ;  /* 0x000000ffff6b7224 */ /* 0x000fce00078e006c */
.L_x_5183:
[----:B------:R-:W-:Y:S05]  /*5fc30*/  BSYNC.RECONVERGENT B0 ;  /* 0x0000000000007941 */ /* 0x000fea0003800200 */
.L_x_5181:
        /* <DEDUP_REMOVED lines=9> */
.L_x_5185:
[----:B------:R-:W-:Y:S02]  /*5fcd0*/  IMAD.MOV.U32 R108, RZ, RZ, R65 ;  /* 0x000000ffff6c7224 */ /* 0x000fe400078e0041 */
[----:B------:R-:W-:Y:S02]  /*5fce0*/  IMAD.MOV.U32 R63, RZ, RZ, R106 ;  /* 0x000000ffff3f7224 */ /* 0x000fe400078e006a */
[----:B------:R-:W-:Y:S02]  /*5fcf0*/  IMAD.MOV.U32 R65, RZ, RZ, R62 ;  /* 0x000000ffff417224 */ /* 0x000fe400078e003e */
[----:B------:R-:W-:-:S07]  /*5fd00*/  IMAD.MOV.U32 R106, RZ, RZ, R107 ;  /* 0x000000ffff6a7224 */ /* 0x000fce00078e006b */
.L_x_5186:
[----:B------:R-:W-:Y:S05]  /*5fd10*/  BSYNC.RECONVERGENT B0 ;  /* 0x0000000000007941 */ /* 0x000fea0003800200 */
.L_x_5184:
        /* <DEDUP_REMOVED lines=9> */
.L_x_5188:
[----:B------:R-:W-:Y:S02]  /*5fdb0*/  IMAD.MOV.U32 R107, RZ, RZ, R64 ;  /* 0x000000ffff6b7224 */ /* 0x000fe400078e0040 */
[----:B------:R-:W-:Y:S01]  /*5fdc0*/  IMAD.MOV.U32 R62, RZ, RZ, R105 ;  /* 0x000000ffff3e7224 */ /* 0x000fe200078e0069 */
[----:B------:R-:W-:Y:S01]  /*5fdd0*/  MOV R105, R106 ;  /* 0x0000006a00697202 */ /* 0x000fe20000000f00 */
[----:B------:R-:W-:-:S07]  /*5fde0*/  IMAD.MOV.U32 R64, RZ, RZ, R65 ;  /* 0x000000ffff407224 */ /* 0x000fce00078e0041 */
.L_x_5189:
[----:B------:R-:W-:Y:S05]  /*5fdf0*/  BSYNC.RECONVERGENT B0 ;  /* 0x0000000000007941 */ /* 0x000fea0003800200 */
.L_x_5187:
        /* <DEDUP_REMOVED lines=9> */
.L_x_5191:
[----:B------:R-:W-:Y:S01]  /*5fe90*/  IMAD.MOV.U32 R106, RZ, RZ, R67 ;  /* 0x000000ffff6a7224 */ /* 0x000fe200078e0043 */
[----:B------:R-:W-:Y:S01]  /*5fea0*/  MOV R67, R64 ;  /* 0x0000004000437202 */ /* 0x000fe20000000f00 */
[----:B------:R-:W-:Y:S02]  /*5feb0*/  IMAD.MOV.U32 R65, RZ, RZ, R104 ;  /* 0x000000ffff417224 */ /* 0x000fe400078e0068 */
[----:B------:R-:W-:-:S07]  /*5fec0*/  IMAD.MOV.U32 R104, RZ, RZ, R105 ;  /* 0x000000ffff687224 */ /* 0x000fce00078e0069 */
.L_x_5192:
[----:B------:R-:W-:Y:S05]  /*5fed0*/  BSYNC.RECONVERGENT B0 ;  /* 0x0000000000007941 */ /* 0x000fea0003800200 */
.L_x_5190:
        /* <DEDUP_REMOVED lines=9> */
.L_x_5194:
[----:B------:R-:W-:Y:S01]  /*5ff70*/  IMAD.MOV.U32 R105, RZ, RZ, R66 ;  /* 0x000000ffff697224 */ /* 0x000fe200078e0042 */
[----:B------:R-:W-:Y:S01]  /*5ff80*/  MOV R64, R103 ;  /* 0x0000006700407202 */ /* 0x000fe20000000f00 */
[----:B------:R-:W-:Y:S02]  /*5ff90*/  IMAD.MOV.U32 R66, RZ, RZ, R67 ;  /* 0x000000ffff427224 */ /* 0x000fe400078e0043 */
[----:B------:R-:W-:-:S07]  /*5ffa0*/  IMAD.MOV.U32 R103, RZ, RZ, R104 ;  /* 0x000000ffff677224 */ /* 0x000fce00078e0068 */
.L_x_5195:
[----:B------:R-:W-:Y:S05]  /*5ffb0*/  BSYNC.RECONVERGENT B0 ;  /* 0x0000000000007941 */ /* 0x000fea0003800200 */
.L_x_5193:
        /* <DEDUP_REMOVED lines=9> */
.L_x_5197:
[----:B------:R-:W-:Y:S01]  /*60050*/  MOV R104, R69 ;  /* 0x0000004500687202 */ /* 0x000fe20000000f00 */
[----:B------:R-:W-:Y:S02]  /*60060*/  IMAD.MOV.U32 R67, RZ, RZ, R102 ;  /* 0x000000ffff437224 */ /* 0x000fe400078e0066 */
[----:B------:R-:W-:Y:S02]  /*60070*/  IMAD.MOV.U32 R69, RZ, RZ, R66 ;  /* 0x000000ffff457224 */ /* 0x000fe400078e0042 */
[----:B------:R-:W-:-:S07]  /*60080*/  IMAD.MOV.U32 R102, RZ, RZ, R103 ;  /* 0x000000ffff667224 */ /* 0x000fce00078e0067 */
.L_x_5198:
[----:B------:R-:W-:Y:S05]  /*60090*/  BSYNC.RECONVERGENT B0 ;  /* 0x0000000000007941 */ /* 0x000fea0003800200 */
.L_x_5196:
        /* <DEDUP_REMOVED lines=9> */
.L_x_5200:
[----:B------:R-:W-:Y:S02]  /*60130*/  IMAD.MOV.U32 R103, RZ, RZ, R68 ;  /* 0x000000ffff677224 */ /* 0x000fe400078e0044 */
[----:B------:R-:W-:Y:S02]  /*60140*/  IMAD.MOV.U32 R66, RZ, RZ, R101 ;  /* 0x000000ffff427224 */ /* 0x000fe400078e0065 */
[----:B------:R-:W-:Y:S02]  /*60150*/  IMAD.MOV.U32 R68, RZ, RZ, R69 ;  /* 0x000000ffff447224 */ /* 0x000fe400078e0045 */
[----:B------:R-:W-:-:S07]  /*60160*/  IMAD.MOV.U32 R101, RZ, RZ, R102 ;  /* 0x000000ffff657224 */ /* 0x000fce00078e0066 */
.L_x_5201:
[----:B------:R-:W-:Y:S05]  /*60170*/  BSYNC.RECONVERGENT B0 ;  /* 0x0000000000007941 */ /* 0x000fea0003800200 */
.L_x_5199:
        /* <DEDUP_REMOVED lines=9> */
.L_x_5203:
[----:B------:R-:W-:Y:S02]  /*60210*/  IMAD.MOV.U32 R102, RZ, RZ, R71 ;  /* 0x000000ffff667224 */ /* 0x000fe400078e0047 */
[----:B------:R-:W-:Y:S01]  /*60220*/  IMAD.MOV.U32 R69, RZ, RZ, R100 ;  /* 0x000000ffff457224 */ /* 0x000fe200078e0064 */
[----:B------:R-:W-:Y:S01]  /*60230*/  MOV R100, R101 ;  /* 0x0000006500647202 */ /* 0x000fe20000000f00 */
[----:B------:R-:W-:-:S07]  /*60240*/  IMAD.MOV.U32 R71, RZ, RZ, R68 ;  /* 0x000000ffff477224 */ /* 0x000fce00078e0044 */
.L_x_5204:
[----:B------:R-:W-:Y:S05]  /*60250*/  BSYNC.RECONVERGENT B0 ;  /* 0x0000000000007941 */ /* 0x000fea0003800200 */
.L_x_5202:
        /* <DEDUP_REMOVED lines=9> */
.L_x_5206:
[----:B------:R-:W-:Y:S01]  /*602f0*/  IMAD.MOV.U32 R101, RZ, RZ, R70 ;  /* 0x000000ffff657224 */ /* 0x000fe200078e0046 */
[----:B------:R-:W-:Y:S01]  /*60300*/  MOV R70, R71 ;  /* 0x0000004700467202 */ /* 0x000fe20000000f00 */
[----:B------:R-:W-:Y:S02]  /*60310*/  IMAD.MOV.U32 R68, RZ, RZ, R99 ;  /* 0x000000ffff447224 */ /* 0x000fe400078e0063 */
[----:B------:R-:W-:-:S07]  /*60320*/  IMAD.MOV.U32 R99, RZ, RZ, R100 ;  /* 0x000000ffff637224 */ /* 0x000fce00078e0064 */
.L_x_5207:
[----:B------:R-:W-:Y:S05]  /*60330*/  BSYNC.RECONVERGENT B0 ;  /* 0x0000000000007941 */ /* 0x000fea0003800200 */
.L_x_5205:
        /* <DEDUP_REMOVED lines=9> */
.L_x_5209:
[----:B------:R-:W-:Y:S01]  /*603d0*/  IMAD.MOV.U32 R100, RZ, RZ, R73 ;  /* 0x000000ffff647224 */ /* 0x000fe200078e0049 */
[----:B------:R-:W-:Y:S01]  /*603e0*/  MOV R71, R96 ;  /* 0x0000006000477202 */ /* 0x000fe20000000f00 */
[----:B------:R-:W-:Y:S02]  /*603f0*/  IMAD.MOV.U32 R73, RZ, RZ, R70 ;  /* 0x000000ffff497224 */ /* 0x000fe400078e0046 */
[----:B------:R-:W-:-:S07]  /*60400*/  IMAD.MOV.U32 R96, RZ, RZ, R99 ;  /* 0x000000ffff607224 */ /* 0x000fce00078e0063 */
.L_x_5210:
[----:B------:R-:W-:Y:S05]  /*60410*/  BSYNC.RECONVERGENT B0 ;  /* 0x0000000000007941 */ /* 0x000fea0003800200 */
.L_x_5208:
        /* <DEDUP_REMOVED lines=9> */
.L_x_5212:
[----:B------:R-:W-:Y:S01]  /*604b0*/  MOV R99, R72 ;  /* 0x0000004800637202 */ /* 0x000fe20000000f00 */
[----:B------:R-:W-:Y:S02]  /*604c0*/  IMAD.MOV.U32 R70, RZ, RZ, R97 ;  /* 0x000000ffff467224 */ /* 0x000fe400078e0061 */
[----:B------:R-:W-:Y:S02]  /*604d0*/  IMAD.MOV.U32 R72, RZ, RZ, R73 ;  /* 0x000000ffff487224 */ /* 0x000fe400078e0049 */
[----:B------:R-:W-:-:S07]  /*604e0*/  IMAD.MOV.U32 R97, RZ, RZ, R96 ;  /* 0x000000ffff617224 */ /* 0x000fce00078e0060 */
.L_x_5213:
[----:B------:R-:W-:Y:S05]  /*604f0*/  BSYNC.RECONVERGENT B0 ;  /* 0x0000000000007941 */ /* 0x000fea0003800200 */
.L_x_5211:
        /* <DEDUP_REMOVED lines=9> */
.L_x_5215:
[----:B------:R-:W-:Y:S02]  /*60590*/  IMAD.MOV.U32 R96, RZ, RZ, R75 ;  /* 0x000000ffff607224 */ /* 0x000fe400078e004b */
[----:B------:R-:W-:Y:S02]  /*605a0*/  IMAD.MOV.U32 R73, RZ, RZ, R94 ;  /* 0x000000ffff497224 */ /* 0x000fe400078e005e */
[----:B------:R-:W-:Y:S02]  /*605b0*/  IMAD.MOV.U32 R75, RZ, RZ, R72 ;  /* 0x000000ffff4b7224 */ /* 0x000fe400078e0048 */
[----:B------:R-:W-:-:S07]  /*605c0*/  IMAD.MOV.U32 R94, RZ, RZ, R97 ;  /* 0x000000ffff5e7224 */ /* 0x000fce00078e0061 */
.L_x_5216:
[----:B------:R-:W-:Y:S05]  /*605d0*/  BSYNC.RECONVERGENT B0 ;  /* 0x0000000000007941 */ /* 0x000fea0003800200 */
.L_x_5214:
        /* <DEDUP_REMOVED lines=9> */
.L_x_5218:
[----:B------:R-:W-:Y:S02]  /*60670*/  IMAD.MOV.U32 R97, RZ, RZ, R74 ;  /* 0x000000ffff617224 */ /* 0x000fe400078e004a */
[----:B------:R-:W-:Y:S01]  /*60680*/  IMAD.MOV.U32 R72, RZ, RZ, R95 ;  /* 0x000000ffff487224 */ /* 0x000fe200078e005f */
[----:B------:R-:W-:Y:S01]  /*60690*/  MOV R95, R94 ;  /* 0x0000005e005f7202 */ /* 0x000fe20000000f00 */
[----:B------:R-:W-:-:S07]  /*606a0*/  IMAD.MOV.U32 R74, RZ, RZ, R75 ;  /* 0x000000ffff4a7224 */ /* 0x000fce00078e004b */
.L_x_5219:
[----:B------:R-:W-:Y:S05]  /*606b0*/  BSYNC.RECONVERGENT B0 ;  /* 0x0000000000007941 */ /* 0x000fea0003800200 */
.L_x_5217:
        /* <DEDUP_REMOVED lines=9> */
.L_x_5221:
[----:B------:R-:W-:Y:S01]  /*60750*/  IMAD.MOV.U32 R94, RZ, RZ, R77 ;  /* 0x000000ffff5e7224 */ /* 0x000fe200078e004d */
[----:B------:R-:W-:Y:S01]  /*60760*/  MOV R77, R74 ;  /* 0x0000004a004d7202 */ /* 0x000fe20000000f00 */
[----:B------:R-:W-:Y:S02]  /*60770*/  IMAD.MOV.U32 R75, RZ, RZ, R92 ;  /* 0x000000ffff4b7224 */ /* 0x000fe400078e005c */
[----:B------:R-:W-:-:S07]  /*60780*/  IMAD.MOV.U32 R92, RZ, RZ, R95 ;  /* 0x000000ffff5c7224 */ /* 0x000fce00078e005f */
.L_x_5222:
[----:B------:R-:W-:Y:S05]  /*60790*/  BSYNC.RECONVERGENT B0 ;  /* 0x0000000000007941 */ /* 0x000fea0003800200 */
.L_x_5220:
        /* <DEDUP_REMOVED lines=9> */
.L_x_5224:
[----:B------:R-:W-:Y:S01]  /*60830*/  IMAD.MOV.U32 R95, RZ, RZ, R76 ;  /* 0x000000ffff5f7224 */ /* 0x000fe200078e004c */
[----:B------:R-:W-:Y:S01]  /*60840*/  MOV R74, R93 ;  /* 0x0000005d004a7202 */ /* 0x000fe20000000f00 */
[----:B------:R-:W-:Y:S02]  /*60850*/  IMAD.MOV.U32 R76, RZ, RZ, R77 ;  /* 0x000000ffff4c7224 */ /* 0x000fe400078e004d */
[----:B------:R-:W-:-:S07]  /*60860*/  IMAD.MOV.U32 R93, RZ, RZ, R92 ;  /* 0x000000ffff5d7224 */ /* 0x000fce00078e005c */
.L_x_5225:
[----:B------:R-:W-:Y:S05]  /*60870*/  BSYNC.RECONVERGENT B0 ;  /* 0x0000000000007941 */ /* 0x000fea0003800200 */
.L_x_5223:
        /* <DEDUP_REMOVED lines=9> */
.L_x_5227:
[----:B------:R-:W-:Y:S01]  /*60910*/  MOV R92, R79 ;  /* 0x0000004f005c7202 */ /* 0x000fe20000000f00 */
[----:B------:R-:W-:Y:S02]  /*60920*/  IMAD.MOV.U32 R77, RZ, RZ, R90 ;  /* 0x000000ffff4d7224 */ /* 0x000fe400078e005a */
[----:B------:R-:W-:Y:S02]  /*60930*/  IMAD.MOV.U32 R79, RZ, RZ, R76 ;  /* 0x000000ffff4f7224 */ /* 0x000fe400078e004c */
[----:B------:R-:W-:-:S07]  /*60940*/  IMAD.MOV.U32 R90, RZ, RZ, R93 ;  /* 0x000000ffff5a7224 */ /* 0x000fce00078e005d */
.L_x_5228:
[----:B------:R-:W-:Y:S05]  /*60950*/  BSYNC.RECONVERGENT B0 ;  /* 0x0000000000007941 */ /* 0x000fea0003800200 */
.L_x_5226:
        /* <DEDUP_REMOVED lines=9> */
.L_x_5230:
[----:B------:R-:W-:Y:S02]  /*609f0*/  IMAD.MOV.U32 R93, RZ, RZ, R78 ;  /* 0x000000ffff5d7224 */ /* 0x000fe400078e004e */
[----:B------:R-:W-:Y:S02]  /*60a00*/  IMAD.MOV.U32 R76, RZ, RZ, R91 ;  /* 0x000000ffff4c7224 */ /* 0x000fe400078e005b */
[----:B------:R-:W-:Y:S02]  /*60a10*/  IMAD.MOV.U32 R78, RZ, RZ, R79 ;  /* 0x000000ffff4e7224 */ /* 0x000fe400078e004f */
[----:B------:R-:W-:-:S07]  /*60a20*/  IMAD.MOV.U32 R91, RZ, RZ, R90 ;  /* 0x000000ffff5b7224 */ /* 0x000fce00078e005a */
.L_x_5231:
[----:B------:R-:W-:Y:S05]  /*60a30*/  BSYNC.RECONVERGENT B0 ;  /* 0x0000000000007941 */ /* 0x000fea0003800200 */
.L_x_5229:
        /* <DEDUP_REMOVED lines=9> */
.L_x_5233:
[----:B------:R-:W-:Y:S02]  /*60ad0*/  IMAD.MOV.U32 R90, RZ, RZ, R81 ;  /* 0x000000ffff5a7224 */ /* 0x000fe400078e0051 */
[----:B------:R-:W-:Y:S01]  /*60ae0*/  IMAD.MOV.U32 R79, RZ, RZ, R88 ;  /* 0x000000ffff4f7224 */ /* 0x000fe200078e0058 */
[----:B------:R-:W-:Y:S01]  /*60af0*/  MOV R88, R91 ;  /* 0x0000005b00587202 */ /* 0x000fe20000000f00 */
[----:B------:R-:W-:-:S07]  /*60b00*/  IMAD.MOV.U32 R81, RZ, RZ, R78 ;  /* 0x000000ffff517224 */ /* 0x000fce00078e004e */
.L_x_5234:
[----:B------:R-:W-:Y:S05]  /*60b10*/  BSYNC.RECONVERGENT B0 ;  /* 0x0000000000007941 */ /* 0x000fea0003800200 */
.L_x_5232:
        /* <DEDUP_REMOVED lines=9> */
.L_x_5236:
[----:B------:R-:W-:Y:S01]  /*60bb0*/  IMAD.MOV.U32 R91, RZ, RZ, R80 ;  /* 0x000000ffff5b7224 */ /* 0x000fe200078e0050 */
[----:B------:R-:W-:Y:S01]  /*60bc0*/  MOV R80, R81 ;  /* 0x0000005100507202 */ /* 0x000fe20000000f00 */
[----:B------:R-:W-:Y:S02]  /*60bd0*/  IMAD.MOV.U32 R78, RZ, RZ, R89 ;  /* 0x000000ffff4e7224 */ /* 0x000fe400078e0059 */
[----:B------:R-:W-:-:S07]  /*60be0*/  IMAD.MOV.U32 R89, RZ, RZ, R88 ;  /* 0x000000ffff597224 */ /* 0x000fce00078e0058 */
.L_x_5237:
[----:B------:R-:W-:Y:S05]  /*60bf0*/  BSYNC.RECONVERGENT B0 ;  /* 0x0000000000007941 */ /* 0x000fea0003800200 */
.L_x_5235:
        /* <DEDUP_REMOVED lines=9> */
.L_x_5239:
[----:B------:R-:W-:Y:S01]  /*60c90*/  IMAD.MOV.U32 R88, RZ, RZ, R83 ;  /* 0x000000ffff587224 */ /* 0x000fe200078e0053 */
[----:B------:R-:W-:Y:S01]  /*60ca0*/  MOV R81, R86 ;  /* 0x0000005600517202 */ /* 0x000fe20000000f00 */
[----:B------:R-:W-:Y:S02]  /*60cb0*/  IMAD.MOV.U32 R83, RZ, RZ, R80 ;  /* 0x000000ffff537224 */ /* 0x000fe400078e0050 */
[----:B------:R-:W-:-:S07]  /*60cc0*/  IMAD.MOV.U32 R86, RZ, RZ, R89 ;  /* 0x000000ffff567224 */ /* 0x000fce00078e0059 */
.L_x_5240:
[----:B------:R-:W-:Y:S05]  /*60cd0*/  BSYNC.RECONVERGENT B0 ;  /* 0x0000000000007941 */ /* 0x000fea0003800200 */
.L_x_5238:
        /* <DEDUP_REMOVED lines=9> */
.L_x_5242:
[----:B------:R-:W-:Y:S01]  /*60d70*/  MOV R89, R82 ;  /* 0x0000005200597202 */ /* 0x000fe20000000f00 */
[----:B------:R-:W-:Y:S02]  /*60d80*/  IMAD.MOV.U32 R80, RZ, RZ, R87 ;  /* 0x000000ffff507224 */ /* 0x000fe400078e0057 */
[----:B------:R-:W-:Y:S02]  /*60d90*/  IMAD.MOV.U32 R82, RZ, RZ, R83 ;  /* 0x000000ffff527224 */ /* 0x000fe400078e0053 */
[----:B------:R-:W-:-:S07]  /*60da0*/  IMAD.MOV.U32 R87, RZ, RZ, R86 ;  /* 0x000000ffff577224 */ /* 0x000fce00078e0056 */
.L_x_5243:
[----:B------:R-:W-:Y:S05]  /*60db0*/  BSYNC.RECONVERGENT B0 ;  /* 0x0000000000007941 */ /* 0x000fea0003800200 */
.L_x_5241:
        /* <DEDUP_REMOVED lines=9> */
.L_x_5245:
[----:B------:R-:W-:Y:S02]  /*60e50*/  IMAD.MOV.U32 R86, RZ, RZ, R85 ;  /* 0x000000ffff567224 */ /* 0x000fe400078e0055 */
[----:B------:R-:W-:Y:S02]  /*60e60*/  IMAD.MOV.U32 R83, RZ, RZ, R84 ;  /* 0x000000ffff537224 */ /* 0x000fe400078e0054 */
[----:B------:R-:W-:Y:S02]  /*60e70*/  IMAD.MOV.U32 R85, RZ, RZ, R82 ;  /* 0x000000ffff557224 */ /* 0x000fe400078e0052 */
[----:B------:R-:W-:-:S07]  /*60e80*/  IMAD.MOV.U32 R84, RZ, RZ, R87 ;  /* 0x000000ffff547224 */ /* 0x000fce00078e0057 */
.L_x_5246:
[----:B------:R-:W-:Y:S05]  /*60e90*/  BSYNC.RECONVERGENT B0 ;  /* 0x0000000000007941 */ /* 0x000fea0003800200 */
.L_x_5244:
        /* <DEDUP_REMOVED lines=9> */
.L_x_5248:
[----:B------:R-:W-:Y:S02]  /*60f30*/  IMAD.MOV.U32 R87, RZ, RZ, R34 ;  /* 0x000000ffff577224 */ /* 0x000fe400078e0022 */
[----:B------:R-:W-:Y:S01]  /*60f40*/  IMAD.MOV.U32 R82, RZ, RZ, R35 ;  /* 0x000000ffff527224 */ /* 0x000fe200078e0023 */
[----:B------:R-:W-:Y:S01]  /*60f50*/  MOV R35, R84 ;  /* 0x0000005400237202 */ /* 0x000fe20000000f00 */
[----:B------:R-:W-:-:S07]  /*60f60*/  IMAD.MOV.U32 R34, RZ, RZ, R85 ;  /* 0x000000ffff227224 */ /* 0x000fce00078e0055 */
.L_x_5249:
[----:B------:R-:W-:Y:S05]  /*60f70*/  BSYNC.RECONVERGENT B0 ;  /* 0x0000000000007941 */ /* 0x000fea0003800200 */
.L_x_5247:
        /* <DEDUP_REMOVED lines=9> */
.L_x_5251:
[----:B------:R-:W-:Y:S01]  /*61010*/  IMAD.MOV.U32 R84, RZ, RZ, R33 ;  /* 0x000000ffff547224 */ /* 0x000fe200078e0021 */
[----:B------:R-:W-:Y:S01]  /*61020*/  MOV R33, R34 ;  /* 0x0000002200217202 */ /* 0x000fe20000000f00 */
[----:B------:R-:W-:Y:S02]  /*61030*/  IMAD.MOV.U32 R85, RZ, RZ, R32 ;  /* 0x000000ffff557224 */ /* 0x000fe400078e0020 */
[----:B------:R-:W-:-:S07]  /*61040*/  IMAD.MOV.U32 R32, RZ, RZ, R35 ;  /* 0x000000ffff207224 */ /* 0x000fce00078e0023 */
.L_x_5252:
[----:B------:R-:W-:Y:S05]  /*61050*/  BSYNC.RECONVERGENT B0 ;  /* 0x0000000000007941 */ /* 0x000fea0003800200 */
.L_x_5250:
        /* <DEDUP_REMOVED lines=9> */
.L_x_5254:
[----:B------:R-:W-:Y:S01]  /*610f0*/  IMAD.MOV.U32 R35, RZ, RZ, R30 ;  /* 0x000000ffff237224 */ /* 0x000fe200078e001e */
[----:B------:R-:W-:Y:S01]  /*61100*/  MOV R34, R31 ;  /* 0x0000001f00227202 */ /* 0x000fe20000000f00 */
[----:B------:R-:W-:Y:S02]  /*61110*/  IMAD.MOV.U32 R30, RZ, RZ, R33 ;  /* 0x000000ffff1e7224 */ /* 0x000fe400078e0021 */
[----:B------:R-:W-:-:S07]  /*61120*/  IMAD.MOV.U32 R31, RZ, RZ, R32 ;  /* 0x000000ffff1f7224 */ /* 0x000fce00078e0020 */
.L_x_5255:
[----:B------:R-:W-:Y:S05]  /*61130*/  BSYNC.RECONVERGENT B0 ;  /* 0x0000000000007941 */ /* 0x000fea0003800200 */
.L_x_5253:
        /* <DEDUP_REMOVED lines=9> */
.L_x_5257:
[----:B------:R-:W-:Y:S01]  /*611d0*/  MOV R32, R29 ;  /* 0x0000001d00207202 */ /* 0x000fe20000000f00 */
[----:B------:R-:W-:Y:S02]  /*611e0*/  IMAD.MOV.U32 R33, RZ, RZ, R28 ;  /* 0x000000ffff217224 */ /* 0x000fe400078e001c */
[----:B------:R-:W-:Y:S02]  /*611f0*/  IMAD.MOV.U32 R29, RZ, RZ, R30 ;  /* 0x000000ffff1d7224 */ /* 0x000fe400078e001e */
[----:B------:R-:W-:-:S07]  /*61200*/  IMAD.MOV.U32 R28, RZ, RZ, R31 ;  /* 0x000000ffff1c7224 */ /* 0x000fce00078e001f */
.L_x_5258:
[----:B------:R-:W-:Y:S05]  /*61210*/  BSYNC.RECONVERGENT B0 ;  /* 0x0000000000007941 */ /* 0x000fea0003800200 */
.L_x_5256:
        /* <DEDUP_REMOVED lines=9> */
.L_x_5260:
[----:B------:R-:W-:Y:S02]  /*612b0*/  IMAD.MOV.U32 R31, RZ, RZ, R26 ;  /* 0x000000ffff1f7224 */ /* 0x000fe400078e001a */
[----:B------:R-:W-:Y:S02]  /*612c0*/  IMAD.MOV.U32 R30, RZ, RZ, R27 ;  /* 0x000000ffff1e7224 */ /* 0x000fe400078e001b */
[----:B------:R-:W-:Y:S02]  /*612d0*/  IMAD.MOV.U32 R26, RZ, RZ, R29 ;  /* 0x000000ffff1a7224 */ /* 0x000fe400078e001d */
[----:B------:R-:W-:-:S07]  /*612e0*/  IMAD.MOV.U32 R27, RZ, RZ, R28 ;  /* 0x000000ffff1b7224 */ /* 0x000fce00078e001c */
.L_x_5261:
[----:B------:R-:W-:Y:S05]  /*612f0*/  BSYNC.RECONVERGENT B0 ;  /* 0x0000000000007941 */ /* 0x000fea0003800200 */
.L_x_5259:
        /* <DEDUP_REMOVED lines=9> */
.L_x_5263:
[----:B------:R-:W-:Y:S02]  /*61390*/  IMAD.MOV.U32 R28, RZ, RZ, R25 ;  /* 0x000000ffff1c7224 */ /* 0x000fe400078e0019 */
[----:B------:R-:W-:Y:S01]  /*613a0*/  IMAD.MOV.U32 R29, RZ, RZ, R24 ;  /* 0x000000ffff1d7224 */ /* 0x000fe200078e0018 */
[----:B------:R-:W-:Y:S01]  /*613b0*/  MOV R24, R27 ;  /* 0x0000001b00187202 */ /* 0x000fe20000000f00 */
[----:B------:R-:W-:-:S07]  /*613c0*/  IMAD.MOV.U32 R25, RZ, RZ, R26 ;  /* 0x000000ffff197224 */ /* 0x000fce00078e001a */
.L_x_5264:
[----:B------:R-:W-:Y:S05]  /*613d0*/  BSYNC.RECONVERGENT B0 ;  /* 0x0000000000007941 */ /* 0x000fea0003800200 */
.L_x_5262:
        /* <DEDUP_REMOVED lines=9> */
.L_x_5266:
[----:B------:R-:W-:Y:S01]  /*61470*/  IMAD.MOV.U32 R27, RZ, RZ, R22 ;  /* 0x000000ffff1b7224 */ /* 0x000fe200078e0016 */
[----:B------:R-:W-:Y:S01]  /*61480*/  MOV R22, R25 ;  /* 0x0000001900167202 */ /* 0x000fe20000000f00 */
[----:B------:R-:W-:Y:S02]  /*61490*/  IMAD.MOV.U32 R26, RZ, RZ, R23 ;  /* 0x000000ffff1a7224 */ /* 0x000fe400078e0017 */
[----:B------:R-:W-:-:S07]  /*614a0*/  IMAD.MOV.U32 R23, RZ, RZ, R24 ;  /* 0x000000ffff177224 */ /* 0x000fce00078e0018 */
.L_x_5267:
[----:B------:R-:W-:Y:S05]  /*614b0*/  BSYNC.RECONVERGENT B0 ;  /* 0x0000000000007941 */ /* 0x000fea0003800200 */
.L_x_5265:
        /* <DEDUP_REMOVED lines=9> */
.L_x_5269:
[----:B------:R-:W-:Y:S01]  /*61550*/  IMAD.MOV.U32 R24, RZ, RZ, R21 ;  /* 0x000000ffff187224 */ /* 0x000fe200078e0015 */
[----:B------:R-:W-:Y:S01]  /*61560*/  MOV R25, R20 ;  /* 0x0000001400197202 */ /* 0x000fe20000000f00 */
[----:B------:R-:W-:Y:S02]  /*61570*/  IMAD.MOV.U32 R21, RZ, RZ, R22 ;  /* 0x000000ffff157224 */ /* 0x000fe400078e0016 */
[----:B------:R-:W-:-:S07]  /*61580*/  IMAD.MOV.U32 R20, RZ, RZ, R23 ;  /* 0x000000ffff147224 */ /* 0x000fce00078e0017 */
.L_x_5270:
[----:B------:R-:W-:Y:S05]  /*61590*/  BSYNC.RECONVERGENT B0 ;  /* 0x0000000000007941 */ /* 0x000fea0003800200 */
.L_x_5268:
        /* <DEDUP_REMOVED lines=9> */
.L_x_5272:
[----:B------:R-:W-:Y:S01]  /*61630*/  MOV R23, R18 ;  /* 0x0000001200177202 */ /* 0x000fe20000000f00 */
[----:B------:R-:W-:Y:S02]  /*61640*/  IMAD.MOV.U32 R22, RZ, RZ, R19 ;  /* 0x000000ffff167224 */ /* 0x000fe400078e0013 */
[----:B------:R-:W-:Y:S02]  /*61650*/  IMAD.MOV.U32 R18, RZ, RZ, R21 ;  /* 0x000000ffff127224 */ /* 0x000fe400078e0015 */
[----:B------:R-:W-:-:S07]  /*61660*/  IMAD.MOV.U32 R19, RZ, RZ, R20 ;  /* 0x000000ffff137224 */ /* 0x000fce00078e0014 */
.L_x_5273:
[----:B------:R-:W-:Y:S05]  /*61670*/  BSYNC.RECONVERGENT B0 ;  /* 0x0000000000007941 */ /* 0x000fea0003800200 */
.L_x_5271:
        /* <DEDUP_REMOVED lines=9> */
.L_x_5275:
[----:B------:R-:W-:Y:S02]  /*61710*/  IMAD.MOV.U32 R20, RZ, RZ, R17 ;  /* 0x000000ffff147224 */ /* 0x000fe400078e0011 */
[----:B------:R-:W-:Y:S02]  /*61720*/  IMAD.MOV.U32 R21, RZ, RZ, R16 ;  /* 0x000000ffff157224 */ /* 0x000fe400078e0010 */
[----:B------:R-:W-:Y:S02]  /*61730*/  IMAD.MOV.U32 R17, RZ, RZ, R18 ;  /* 0x000000ffff117224 */ /* 0x000fe400078e0012 */
[----:B------:R-:W-:-:S07]  /*61740*/  IMAD.MOV.U32 R16, RZ, RZ, R19 ;  /* 0x000000ffff107224 */ /* 0x000fce00078e0013 */
.L_x_5276:
[----:B------:R-:W-:Y:S05]  /*61750*/  BSYNC.RECONVERGENT B0 ;  /* 0x0000000000007941 */ /* 0x000fea0003800200 */
.L_x_5274:
        /* <DEDUP_REMOVED lines=9> */
.L_x_5278:
[----:B------:R-:W-:Y:S02]  /*617f0*/  IMAD.MOV.U32 R19, RZ, RZ, R14 ;  /* 0x000000ffff137224 */ /* 0x000fe400078e000e */
[----:B------:R-:W-:Y:S01]  /*61800*/  IMAD.MOV.U32 R18, RZ, RZ, R15 ;  /* 0x000000ffff127224 */ /* 0x000fe200078e000f */
[----:B------:R-:W-:Y:S01]  /*61810*/  MOV R15, R16 ;  /* 0x00000010000f7202 */ /* 0x000fe20000000f00 */
[----:B------:R-:W-:-:S07]  /*61820*/  IMAD.MOV.U32 R14, RZ, RZ, R17 ;  /* 0x000000ffff0e7224 */ /* 0x000fce00078e0011 */
.L_x_5279:
[----:B------:R-:W-:Y:S05]  /*61830*/  BSYNC.RECONVERGENT B0 ;  /* 0x0000000000007941 */ /* 0x000fea0003800200 */
.L_x_5277:
        /* <DEDUP_REMOVED lines=9> */
.L_x_5281:
[----:B------:R-:W-:Y:S01]  /*618d0*/  IMAD.MOV.U32 R16, RZ, RZ, R13 ;  /* 0x000000ffff107224 */ /* 0x000fe200078e000d */
[----:B------:R-:W-:Y:S01]  /*618e0*/  MOV R13, R14 ;  /* 0x0000000e000d7202 */ /* 0x000fe20000000f00 */
[----:B------:R-:W-:Y:S02]  /*618f0*/  IMAD.MOV.U32 R17, RZ, RZ, R0 ;  /* 0x000000ffff117224 */ /* 0x000fe400078e0000 */
[----:B------:R-:W-:-:S07]  /*61900*/  IMAD.MOV.U32 R0, RZ, RZ, R15 ;  /* 0x000000ffff007224 */ /* 0x000fce00078e000f */
.L_x_5282:
[----:B------:R-:W-:Y:S05]  /*61910*/  BSYNC.RECONVERGENT B0 ;  /* 0x0000000000007941 */ /* 0x000fea0003800200 */
.L_x_5280:
        /* <DEDUP_REMOVED lines=9> */
.L_x_5284:
[----:B------:R-:W-:Y:S01]  /*619b0*/  IMAD.MOV.U32 R15, RZ, RZ, R12 ;  /* 0x000000ffff0f7224 */ /* 0x000fe200078e000c */
[----:B------:R-:W-:Y:S01]  /*619c0*/  MOV R14, R11 ;  /* 0x0000000b000e7202 */ /* 0x000fe20000000f00 */
[----:B------:R-:W-:Y:S02]  /*619d0*/  IMAD.MOV.U32 R12, RZ, RZ, R13 ;  /* 0x000000ffff0c7224 */ /* 0x000fe400078e000d */
[----:B------:R-:W-:-:S07]  /*619e0*/  IMAD.MOV.U32 R11, RZ, RZ, R0 ;  /* 0x000000ffff0b7224 */ /* 0x000fce00078e0000 */
.L_x_5285:
[----:B------:R-:W-:Y:S05]  /*619f0*/  BSYNC.RECONVERGENT B0 ;  /* 0x0000000000007941 */ /* 0x000fea0003800200 */
.L_x_5283:
        /* <DEDUP_REMOVED lines=9> */
.L_x_5287:
[----:B------:R-:W-:Y:S01]  /*61a90*/  MOV R0, R9 ;  /* 0x0000000900007202 */ /* 0x000fe20000000f00 */
[----:B------:R-:W-:Y:S02]  /*61aa0*/  IMAD.MOV.U32 R13, RZ, RZ, R10 ;  /* 0x000000ffff0d7224 */ /* 0x000fe400078e000a */
[----:B------:R-:W-:Y:S02]  /*61ab0*/  IMAD.MOV.U32 R9, RZ, RZ, R12 ;  /* 0x000000ffff097224 */ /* 0x000fe400078e000c */
[----:B------:R-:W-:-:S07]  /*61ac0*/  IMAD.MOV.U32 R10, RZ, RZ, R11 ;  /* 0x000000ffff0a7224 */ /* 0x000fce00078e000b */
.L_x_5288:
[----:B------:R-:W-:Y:S05]  /*61ad0*/  BSYNC.RECONVERGENT B0 ;  /* 0x0000000000007941 */ /* 0x000fea0003800200 */
.L_x_5286:
        /* <DEDUP_REMOVED lines=9> */
.L_x_5290:
[----:B------:R-:W-:Y:S02]  /*61b70*/  IMAD.MOV.U32 R11, RZ, RZ, R8 ;  /* 0x000000ffff0b7224 */ /* 0x000fe400078e0008 */
[----:B------:R-:W-:Y:S02]  /*61b80*/  IMAD.MOV.U32 R12, RZ, RZ, R7 ;  /* 0x000000ffff0c7224 */ /* 0x000fe400078e0007 */
[----:B------:R-:W-:Y:S02]  /*61b90*/  IMAD.MOV.U32 R8, RZ, RZ, R9 ;  /* 0x000000ffff087224 */ /* 0x000fe400078e0009 */
[----:B------:R-:W-:-:S07]  /*61ba0*/  IMAD.MOV.U32 R7, RZ, RZ, R10 ;  /* 0x000000ffff077224 */ /* 0x000fce00078e000a */
.L_x_5291:
[----:B------:R-:W-:Y:S05]  /*61bb0*/  BSYNC.RECONVERGENT B0 ;  /* 0x0000000000007941 */ /* 0x000fea0003800200 */
.L_x_5289:
        /* <DEDUP_REMOVED lines=9> */
.L_x_5293:
[----:B------:R-:W-:Y:S02]  /*61c50*/  IMAD.MOV.U32 R10, RZ, RZ, R135 ;  /* 0x000000ffff0a7224 */ /* 0x000fe400078e0087 */
[----:B------:R-:W-:Y:S01]  /*61c60*/  IMAD.MOV.U32 R9, RZ, RZ, R134 ;  /* 0x000000ffff097224 */ /* 0x000fe200078e0086 */
[----:B------:R-:W-:Y:S01]  /*61c70*/  MOV R134, R7 ;  /* 0x0000000700867202 */ /* 0x000fe20000000f00 */
[----:B------:R-:W-:-:S07]  /*61c80*/  IMAD.MOV.U32 R135, RZ, RZ, R8 ;  /* 0x000000ffff877224 */ /* 0x000fce00078e0008 */
.L_x_5294:
[----:B------:R-:W-:Y:S05]  /*61c90*/  BSYNC.RECONVERGENT B0 ;  /* 0x0000000000007941 */ /* 0x000fea0003800200 */
.L_x_5292:
        /* <DEDUP_REMOVED lines=9> */
.L_x_5296:
[----:B------:R-:W-:Y:S01]  /*61d30*/  IMAD.MOV.U32 R7, RZ, RZ, R36 ;  /* 0x000000ffff077224 */ /* 0x000fe200078e0024 */
[----:B------:R-:W-:Y:S01]  /*61d40*/  MOV R36, R135 ;  /* 0x0000008700247202 */ /* 0x000fe20000000f00 */
[----:B------:R-:W-:Y:S02]  /*61d50*/  IMAD.MOV.U32 R8, RZ, RZ, R133 ;  /* 0x000000ffff087224 */ /* 0x000fe400078e0085 */
[----:B------:R-:W-:-:S07]  /*61d60*/  IMAD.MOV.U32 R133, RZ, RZ, R134 ;  /* 0x000000ffff857224 */ /* 0x000fce00078e0086 */
.L_x_5297:
[----:B------:R-:W-:Y:S05]  /*61d70*/  BSYNC.RECONVERGENT B0 ;  /* 0x0000000000007941 */ /* 0x000fea0003800200 */
.L_x_5295:
        /* <DEDUP_REMOVED lines=9> */
.L_x_5299:
[----:B------:R-:W-:Y:S01]  /*61e10*/  IMAD.MOV.U32 R134, RZ, RZ, R39 ;  /* 0x000000ffff867224 */ /* 0x000fe200078e0027 */
[----:B------:R-:W-:Y:S01]  /*61e20*/  MOV R135, R132 ;  /* 0x0000008400877202 */ /* 0x000fe20000000f00 */
[----:B------:R-:W-:Y:S02]  /*61e30*/  IMAD.MOV.U32 R39, RZ, RZ, R36 ;  /* 0x000000ffff277224 */ /* 0x000fe400078e0024 */
[----:B------:R-:W-:-:S07]  /*61e40*/  IMAD.MOV.U32 R132, RZ, RZ, R133 ;  /* 0x000000ffff847224 */ /* 0x000fce00078e0085 */
.L_x_5300:
[----:B------:R-:W-:Y:S05]  /*61e50*/  BSYNC.RECONVERGENT B0 ;  /* 0x0000000000007941 */ /* 0x000fea0003800200 */
.L_x_5298:
        /* <DEDUP_REMOVED lines=9> */
.L_x_5302:
[----:B------:R-:W-:Y:S01]  /*61ef0*/  MOV R133, R38 ;  /* 0x0000002600857202 */ /* 0x000fe20000000f00 */
[----:B------:R-:W-:Y:S02]  /*61f00*/  IMAD.MOV.U32 R36, RZ, RZ, R131 ;  /* 0x000000ffff247224 */ /* 0x000fe400078e0083 */
[----:B------:R-:W-:Y:S02]  /*61f10*/  IMAD.MOV.U32 R38, RZ, RZ, R39 ;  /* 0x000000ffff267224 */ /* 0x000fe400078e0027 */
[----:B------:R-:W-:-:S07]  /*61f20*/  IMAD.MOV.U32 R131, RZ, RZ, R132 ;  /* 0x000000ffff837224 */ /* 0x000fce00078e0084 */
.L_x_5303:
[----:B------:R-:W-:Y:S05]  /*61f30*/  BSYNC.RECONVERGENT B0 ;  /* 0x0000000000007941 */ /* 0x000fea0003800200 */
.L_x_5301:
        /* <DEDUP_REMOVED lines=9> */
.L_x_5305:
[----:B------:R-:W-:Y:S02]  /*61fd0*/  IMAD.MOV.U32 R132, RZ, RZ, R37 ;  /* 0x000000ffff847224 */ /* 0x000fe400078e0025 */
[----:B------:R-:W-:Y:S02]  /*61fe0*/  IMAD.MOV.U32 R39, RZ, RZ, R98 ;  /* 0x000000ffff277224 */ /* 0x000fe400078e0062 */
[----:B------:R-:W-:Y:S02]  /*61ff0*/  IMAD.MOV.U32 R37, RZ, RZ, R38 ;  /* 0x000000ffff257224 */ /* 0x000fe400078e0026 */
[----:B------:R-:W-:-:S07]  /*62000*/  IMAD.MOV.U32 R98, RZ, RZ, R131 ;  /* 0x000000ffff627224 */ /* 0x000fce00078e0083 */
.L_x_5306:
[----:B------:R-:W-:Y:S05]  /*62010*/  BSYNC.RECONVERGENT B0 ;  /* 0x0000000000007941 */ /* 0x000fea0003800200 */
.L_x_5304:
        /* <DEDUP_REMOVED lines=18> */
.L_x_5308:
[----:B------:R-:W-:Y:S01]  /*62140*/  IMAD.MOV.U32 R38, RZ, RZ, R129 ;  /* 0x000000ffff267224 */ /* 0x000fe200078e0081 */
[----:B------:R-:W-:Y:S01]  /*62150*/  MOV R131, R40 ;  /* 0x0000002800837202 */ /* 0x000fe20000000f00 */
[----:B------:R-:W-:Y:S02]  /*62160*/  IMAD.MOV.U32 R129, RZ, RZ, R130 ;  /* 0x000000ffff817224 */ /* 0x000fe400078e0082 */
[----:B------:R-:W-:-:S07]  /*62170*/  IMAD.MOV.U32 R40, RZ, RZ, R41 ;  /* 0x000000ffff287224 */ /* 0x000fce00078e0029 */
.L_x_5309:
[----:B------:R-:W-:Y:S05]  /*62180*/  BSYNC.RECONVERGENT B0 ;  /* 0x0000000000007941 */ /* 0x000fea0003800200 */
.L_x_5307:
        /* <DEDUP_REMOVED lines=9> */
.L_x_5311:
[----:B------:R-:W-:Y:S01]  /*62220*/  MOV R41, R128 ;  /* 0x0000008000297202 */ /* 0x000fe20000000f00 */
[----:B------:R-:W-:Y:S02]  /*62230*/  IMAD.MOV.U32 R130, RZ, RZ, R43 ;  /* 0x000000ffff827224 */ /* 0x000fe400078e002b */
[----:B------:R-:W-:Y:S02]  /*62240*/  IMAD.MOV.U32 R128, RZ, RZ, R129 ;  /* 0x000000ffff807224 */ /* 0x000fe400078e0081 */
[----:B------:R-:W-:-:S07]  /*62250*/  IMAD.MOV.U32 R43, RZ, RZ, R40 ;  /* 0x000000ffff2b7224 */ /* 0x000fce00078e0028 */
.L_x_5312:
[----:B------:R-:W-:Y:S05]  /*62260*/  BSYNC.RECONVERGENT B0 ;  /* 0x0000000000007941 */ /* 0x000fea0003800200 */
.L_x_5310:
        /* <DEDUP_REMOVED lines=9> */
.L_x_5314:
[----:B------:R-:W-:Y:S02]  /*62300*/  IMAD.MOV.U32 R40, RZ, RZ, R127 ;  /* 0x000000ffff287224 */ /* 0x000fe400078e007f */
[----:B------:R-:W-:Y:S02]  /*62310*/  IMAD.MOV.U32 R129, RZ, RZ, R42 ;  /* 0x000000ffff817224 */ /* 0x000fe400078e002a */
[----:B------:R-:W-:Y:S02]  /*62320*/  IMAD.MOV.U32 R127, RZ, RZ, R128 ;  /* 0x000000ffff7f7224 */ /* 0x000fe400078e0080 */
[----:B------:R-:W-:-:S07]  /*62330*/  IMAD.MOV.U32 R42, RZ, RZ, R43 ;  /* 0x000000ffff2a7224 */ /* 0x000fce00078e002b */
.L_x_5315:
[----:B------:R-:W-:Y:S05]  /*62340*/  BSYNC.RECONVERGENT B0 ;  /* 0x0000000000007941 */ /* 0x000fea0003800200 */
.L_x_5313:
        /* <DEDUP_REMOVED lines=9> */
.L_x_5317:
[----:B------:R-:W-:Y:S02]  /*623e0*/  IMAD.MOV.U32 R43, RZ, RZ, R126 ;  /* 0x000000ffff2b7224 */ /* 0x000fe400078e007e */
[----:B------:R-:W-:Y:S01]  /*623f0*/  IMAD.MOV.U32 R128, RZ, RZ, R45 ;  /* 0x000000ffff807224 */ /* 0x000fe200078e002d */
[----:B------:R-:W-:Y:S01]  /*62400*/  MOV R45, R42 ;  /* 0x0000002a002d7202 */ /* 0x000fe20000000f00 */
[----:B------:R-:W-:-:S07]  /*62410*/  IMAD.MOV.U32 R126, RZ, RZ, R127 ;  /* 0x000000ffff7e7224 */ /* 0x000fce00078e007f */
.L_x_5318:
[----:B------:R-:W-:Y:S05]  /*62420*/  BSYNC.RECONVERGENT B0 ;  /* 0x0000000000007941 */ /* 0x000fea0003800200 */
.L_x_5316:
        /* <DEDUP_REMOVED lines=9> */
.L_x_5320:
[----:B------:R-:W-:Y:S01]  /*624c0*/  IMAD.MOV.U32 R42, RZ, RZ, R125 ;  /* 0x000000ffff2a7224 */ /* 0x000fe200078e007d */
[----:B------:R-:W-:Y:S01]  /*624d0*/  MOV R125, R126 ;  /* 0x0000007e007d7202 */ /* 0x000fe20000000f00 */
[----:B------:R-:W-:Y:S02]  /*624e0*/  IMAD.MOV.U32 R127, RZ, RZ, R44 ;  /* 0x000000ffff7f7224 */ /* 0x000fe400078e002c */
[----:B------:R-:W-:-:S07]  /*624f0*/  IMAD.MOV.U32 R44, RZ, RZ, R45 ;  /* 0x000000ffff2c7224 */ /* 0x000fce00078e002d */
.L_x_5321:
[----:B------:R-:W-:Y:S05]  /*62500*/  BSYNC.RECONVERGENT B0 ;  /* 0x0000000000007941 */ /* 0x000fea0003800200 */
.L_x_5319:
        /* <DEDUP_REMOVED lines=9> */
.L_x_5323:
[----:B------:R-:W-:Y:S01]  /*625a0*/  IMAD.MOV.U32 R45, RZ, RZ, R124 ;  /* 0x000000ffff2d7224 */ /* 0x000fe200078e007c */
[----:B------:R-:W-:Y:S01]  /*625b0*/  MOV R126, R47 ;  /* 0x0000002f007e7202 */ /* 0x000fe20000000f00 */
[----:B------:R-:W-:Y:S02]  /*625c0*/  IMAD.MOV.U32 R124, RZ, RZ, R125 ;  /* 0x000000ffff7c7224 */ /* 0x000fe400078e007d */
[----:B------:R-:W-:-:S07]  /*625d0*/  IMAD.MOV.U32 R47, RZ, RZ, R44 ;  /* 0x000000ffff2f7224 */ /* 0x000fce00078e002c */
.L_x_5324:
[----:B------:R-:W-:Y:S05]  /*625e0*/  BSYNC.RECONVERGENT B0 ;  /* 0x0000000000007941 */ /* 0x000fea0003800200 */
.L_x_5322:
        /* <DEDUP_REMOVED lines=9> */
.L_x_5326:
[----:B------:R-:W-:Y:S01]  /*62680*/  MOV R44, R123 ;  /* 0x0000007b002c7202 */ /* 0x000fe20000000f00 */
[----:B------:R-:W-:Y:S02]  /*62690*/  IMAD.MOV.U32 R125, RZ, RZ, R46 ;  /* 0x000000ffff7d7224 */ /* 0x000fe400078e002e */
[----:B------:R-:W-:Y:S02]  /*626a0*/  IMAD.MOV.U32 R123, RZ, RZ, R124 ;  /* 0x000000ffff7b7224 */ /* 0x000fe400078e007c */
[----:B------:R-:W-:-:S07]  /*626b0*/  IMAD.MOV.U32 R46, RZ, RZ, R47 ;  /* 0x000000ffff2e7224 */ /* 0x000fce00078e002f */
.L_x_5327:
[----:B------:R-:W-:Y:S05]  /*626c0*/  BSYNC.RECONVERGENT B0 ;  /* 0x0000000000007941 */ /* 0x000fea0003800200 */
.L_x_5325:
        /* <DEDUP_REMOVED lines=9> */
.L_x_5329:
[----:B------:R-:W-:Y:S02]  /*62760*/  IMAD.MOV.U32 R47, RZ, RZ, R122 ;  /* 0x000000ffff2f7224 */ /* 0x000fe400078e007a */
[----:B------:R-:W-:Y:S02]  /*62770*/  IMAD.MOV.U32 R124, RZ, RZ, R49 ;  /* 0x000000ffff7c7224 */ /* 0x000fe400078e0031 */
[----:B------:R-:W-:Y:S02]  /*62780*/  IMAD.MOV.U32 R122, RZ, RZ, R123 ;  /* 0x000000ffff7a7224 */ /* 0x000fe400078e007b */
[----:B------:R-:W-:-:S07]  /*62790*/  IMAD.MOV.U32 R49, RZ, RZ, R46 ;  /* 0x000000ffff317224 */ /* 0x000fce00078e002e */
.L_x_5330:
[----:B------:R-:W-:Y:S05]  /*627a0*/  BSYNC.RECONVERGENT B0 ;  /* 0x0000000000007941 */ /* 0x000fea0003800200 */
.L_x_5328:
        /* <DEDUP_REMOVED lines=9> */
.L_x_5332:
[----:B------:R-:W-:Y:S02]  /*62840*/  IMAD.MOV.U32 R46, RZ, RZ, R121 ;  /* 0x000000ffff2e7224 */ /* 0x000fe400078e0079 */
[----:B------:R-:W-:Y:S01]  /*62850*/  IMAD.MOV.U32 R123, RZ, RZ, R48 ;  /* 0x000000ffff7b7224 */ /* 0x000fe200078e0030 */
[----:B------:R-:W-:Y:S01]  /*62860*/  MOV R48, R49 ;  /* 0x0000003100307202 */ /* 0x000fe20000000f00 */
[----:B------:R-:W-:-:S07]  /*62870*/  IMAD.MOV.U32 R121, RZ, RZ, R122 ;  /* 0x000000ffff797224 */ /* 0x000fce00078e007a */
.L_x_5333:
[----:B------:R-:W-:Y:S05]  /*62880*/  BSYNC.RECONVERGENT B0 ;  /* 0x0000000000007941 */ /* 0x000fea0003800200 */
.L_x_5331:
        /* <DEDUP_REMOVED lines=9> */
.L_x_5335:
[----:B------:R-:W-:Y:S01]  /*62920*/  IMAD.MOV.U32 R49, RZ, RZ, R120 ;  /* 0x000000ffff317224 */ /* 0x000fe200078e0078 */
[----:B------:R-:W-:Y:S01]  /*62930*/  MOV R120, R121 ;  /* 0x0000007900787202 */ /* 0x000fe20000000f00 */
[----:B------:R-:W-:Y:S02]  /*62940*/  IMAD.MOV.U32 R122, RZ, RZ, R51 ;  /* 0x000000ffff7a7224 */ /* 0x000fe400078e0033 */
[----:B------:R-:W-:-:S07]  /*62950*/  IMAD.MOV.U32 R51, RZ, RZ, R48 ;  /* 0x000000ffff337224 */ /* 0x000fce00078e0030 */
.L_x_5336:
[----:B------:R-:W-:Y:S05]  /*62960*/  BSYNC.RECONVERGENT B0 ;  /* 0x0000000000007941 */ /* 0x000fea0003800200 */
.L_x_5334:
        /* <DEDUP_REMOVED lines=9> */
.L_x_5338:
[----:B------:R-:W-:Y:S01]  /*62a00*/  IMAD.MOV.U32 R48, RZ, RZ, R119 ;  /* 0x000000ffff307224 */ /* 0x000fe200078e0077 */
[----:B------:R-:W-:Y:S01]  /*62a10*/  MOV R121, R50 ;  /* 0x0000003200797202 */ /* 0x000fe20000000f00 */
[----:B------:R-:W-:Y:S02]  /*62a20*/  IMAD.MOV.U32 R119, RZ, RZ, R120 ;  /* 0x000000ffff777224 */ /* 0x000fe400078e0078 */
[----:B------:R-:W-:-:S07]  /*62a30*/  IMAD.MOV.U32 R50, RZ, RZ, R51 ;  /* 0x000000ffff327224 */ /* 0x000fce00078e0033 */
.L_x_5339:
[----:B------:R-:W-:Y:S05]  /*62a40*/  BSYNC.RECONVERGENT B0 ;  /* 0x0000000000007941 */ /* 0x000fea0003800200 */
.L_x_5337:
        /* <DEDUP_REMOVED lines=9> */
.L_x_5341:
[----:B------:R-:W-:Y:S01]  /*62ae0*/  MOV R51, R118 ;  /* 0x0000007600337202 */ /* 0x000fe20000000f00 */
[----:B------:R-:W-:Y:S02]  /*62af0*/  IMAD.MOV.U32 R120, RZ, RZ, R53 ;  /* 0x000000ffff787224 */ /* 0x000fe400078e0035 */
[----:B------:R-:W-:Y:S02]  /*62b00*/  IMAD.MOV.U32 R118, RZ, RZ, R119 ;  /* 0x000000ffff767224 */ /* 0x000fe400078e0077 */
[----:B------:R-:W-:-:S07]  /*62b10*/  IMAD.MOV.U32 R53, RZ, RZ, R50 ;  /* 0x000000ffff357224 */ /* 0x000fce00078e0032 */
.L_x_5342:
[----:B------:R-:W-:Y:S05]  /*62b20*/  BSYNC.RECONVERGENT B0 ;  /* 0x0000000000007941 */ /* 0x000fea0003800200 */
.L_x_5340:
        /* <DEDUP_REMOVED lines=9> */
.L_x_5344:
[----:B------:R-:W-:Y:S02]  /*62bc0*/  IMAD.MOV.U32 R50, RZ, RZ, R117 ;  /* 0x000000ffff327224 */ /* 0x000fe400078e0075 */
[----:B------:R-:W-:Y:S02]  /*62bd0*/  IMAD.MOV.U32 R119, RZ, RZ, R52 ;  /* 0x000000ffff777224 */ /* 0x000fe400078e0034 */
[----:B------:R-:W-:Y:S02]  /*62be0*/  IMAD.MOV.U32 R117, RZ, RZ, R118 ;  /* 0x000000ffff757224 */ /* 0x000fe400078e0076 */
[----:B------:R-:W-:-:S07]  /*62bf0*/  IMAD.MOV.U32 R52, RZ, RZ, R53 ;  /* 0x000000ffff347224 */ /* 0x000fce00078e0035 */
.L_x_5345:
[----:B------:R-:W-:Y:S05]  /*62c00*/  BSYNC.RECONVERGENT B0 ;  /* 0x0000000000007941 */ /* 0x000fea0003800200 */
.L_x_5343:
        /* <DEDUP_REMOVED lines=9> */
.L_x_5347:
[----:B------:R-:W-:Y:S02]  /*62ca0*/  IMAD.MOV.U32 R53, RZ, RZ, R116 ;  /* 0x000000ffff357224 */ /* 0x000fe400078e0074 */
[----:B------:R-:W-:Y:S01]  /*62cb0*/  IMAD.MOV.U32 R118, RZ, RZ, R55 ;  /* 0x000000ffff767224 */ /* 0x000fe200078e0037 */
[----:B------:R-:W-:Y:S01]  /*62cc0*/  MOV R55, R52 ;  /* 0x0000003400377202 */ /* 0x000fe20000000f00 */
[----:B------:R-:W-:-:S07]  /*62cd0*/  IMAD.MOV.U32 R116, RZ, RZ, R117 ;  /* 0x000000ffff747224 */ /* 0x000fce00078e0075 */
.L_x_5348:
[----:B------:R-:W-:Y:S05]  /*62ce0*/  BSYNC.RECONVERGENT B0 ;  /* 0x0000000000007941 */ /* 0x000fea0003800200 */
.L_x_5346:
        /* <DEDUP_REMOVED lines=9> */
.L_x_5350:
[----:B------:R-:W-:Y:S01]  /*62d80*/  IMAD.MOV.U32 R52, RZ, RZ, R115 ;  /* 0x000000ffff347224 */ /* 0x000fe200078e0073 */
[----:B------:R-:W-:Y:S01]  /*62d90*/  MOV R115, R116 ;  /* 0x0000007400737202 */ /* 0x000fe20000000f00 */
[----:B------:R-:W-:Y:S02]  /*62da0*/  IMAD.MOV.U32 R117, RZ, RZ, R54 ;  /* 0x000000ffff757224 */ /* 0x000fe400078e0036 */
[----:B------:R-:W-:-:S07]  /*62db0*/  IMAD.MOV.U32 R54, RZ, RZ, R55 ;  /* 0x000000ffff367224 */ /* 0x000fce00078e0037 */
.L_x_5351:
[----:B------:R-:W-:Y:S05]  /*62dc0*/  BSYNC.RECONVERGENT B0 ;  /* 0x0000000000007941 */ /* 0x000fea0003800200 */
.L_x_5349:
        /* <DEDUP_REMOVED lines=9> */
.L_x_5353:
[----:B------:R-:W-:Y:S01]  /*62e60*/  IMAD.MOV.U32 R55, RZ, RZ, R114 ;  /* 0x000000ffff377224 */ /* 0x000fe200078e0072 */
[----:B------:R-:W-:Y:S01]  /*62e70*/  MOV R116, R57 ;  /* 0x0000003900747202 */ /* 0x000fe20000000f00 */
[----:B------:R-:W-:Y:S02]  /*62e80*/  IMAD.MOV.U32 R114, RZ, RZ, R115 ;  /* 0x000000ffff727224 */ /* 0x000fe400078e0073 */
[----:B------:R-:W-:-:S07]  /*62e90*/  IMAD.MOV.U32 R57, RZ, RZ, R54 ;  /* 0x000000ffff397224 */ /* 0x000fce00078e0036 */
.L_x_5354:
[----:B------:R-:W-:Y:S05]  /*62ea0*/  BSYNC.RECONVERGENT B0 ;  /* 0x0000000000007941 */ /* 0x000fea0003800200 */
.L_x_5352:
        /* <DEDUP_REMOVED lines=9> */
.L_x_5356:
[----:B------:R-:W-:Y:S01]  /*62f40*/  MOV R54, R113 ;  /* 0x0000007100367202 */ /* 0x000fe20000000f00 */
[----:B------:R-:W-:Y:S02]  /*62f50*/  IMAD.MOV.U32 R115, RZ, RZ, R56 ;  /* 0x000000ffff737224 */ /* 0x000fe400078e0038 */
[----:B------:R-:W-:Y:S02]  /*62f60*/  IMAD.MOV.U32 R113, RZ, RZ, R114 ;  /* 0x000000ffff717224 */ /* 0x000fe400078e0072 */
[----:B------:R-:W-:-:S07]  /*62f70*/  IMAD.MOV.U32 R56, RZ, RZ, R57 ;  /* 0x000000ffff387224 */ /* 0x000fce00078e0039 */
.L_x_5357:
[----:B------:R-:W-:Y:S05]  /*62f80*/  BSYNC.RECONVERGENT B0 ;  /* 0x0000000000007941 */ /* 0x000fea0003800200 */
.L_x_5355:
        /* <DEDUP_REMOVED lines=9> */
.L_x_5359:
[----:B------:R-:W-:Y:S02]  /*63020*/  IMAD.MOV.U32 R57, RZ, RZ, R112 ;  /* 0x000000ffff397224 */ /* 0x000fe400078e0070 */
[----:B------:R-:W-:Y:S02]  /*63030*/  IMAD.MOV.U32 R114, RZ, RZ, R59 ;  /* 0x000000ffff727224 */ /* 0x000fe400078e003b */
[----:B------:R-:W-:Y:S02]  /*63040*/  IMAD.MOV.U32 R112, RZ, RZ, R113 ;  /* 0x000000ffff707224 */ /* 0x000fe400078e0071 */
[----:B------:R-:W-:-:S07]  /*63050*/  IMAD.MOV.U32 R59, RZ, RZ, R56 ;  /* 0x000000ffff3b7224 */ /* 0x000fce00078e0038 */
.L_x_5360:
[----:B------:R-:W-:Y:S05]  /*63060*/  BSYNC.RECONVERGENT B0 ;  /* 0x0000000000007941 */ /* 0x000fea0003800200 */
.L_x_5358:
        /* <DEDUP_REMOVED lines=9> */
.L_x_5362:
[----:B------:R-:W-:Y:S02]  /*63100*/  IMAD.MOV.U32 R56, RZ, RZ, R111 ;  /* 0x000000ffff387224 */ /* 0x000fe400078e006f */
[----:B------:R-:W-:Y:S01]  /*63110*/  IMAD.MOV.U32 R113, RZ, RZ, R58 ;  /* 0x000000ffff717224 */ /* 0x000fe200078e003a */
[----:B------:R-:W-:Y:S01]  /*63120*/  MOV R58, R59 ;  /* 0x0000003b003a7202 */ /* 0x000fe20000000f00 */
[----:B------:R-:W-:-:S07]  /*63130*/  IMAD.MOV.U32 R111, RZ, RZ, R112 ;  /* 0x000000ffff6f7224 */ /* 0x000fce00078e0070 */
.L_x_5363:
[----:B------:R-:W-:Y:S05]  /*63140*/  BSYNC.RECONVERGENT B0 ;  /* 0x0000000000007941 */ /* 0x000fea0003800200 */
.L_x_5361:
        /* <DEDUP_REMOVED lines=9> */
.L_x_5365:
[----:B------:R-:W-:Y:S01]  /*631e0*/  IMAD.MOV.U32 R59, RZ, RZ, R110 ;  /* 0x000000ffff3b7224 */ /* 0x000fe200078e006e */
[----:B------:R-:W-:Y:S01]  /*631f0*/  MOV R110, R111 ;  /* 0x0000006f006e7202 */ /* 0x000fe20000000f00 */
[----:B------:R-:W-:Y:S02]  /*63200*/  IMAD.MOV.U32 R112, RZ, RZ, R61 ;  /* 0x000000ffff707224 */ /* 0x000fe400078e003d */
[----:B------:R-:W-:-:S07]  /*63210*/  IMAD.MOV.U32 R61, RZ, RZ, R58 ;  /* 0x000000ffff3d7224 */ /* 0x000fce00078e003a */
.L_x_5366:
[----:B------:R-:W-:Y:S05]  /*63220*/  BSYNC.RECONVERGENT B0 ;  /* 0x0000000000007941 */ /* 0x000fea0003800200 */
.L_x_5364:
        /* <DEDUP_REMOVED lines=9> */
.L_x_5368:
[----:B------:R-:W-:Y:S01]  /*632c0*/  IMAD.MOV.U32 R58, RZ, RZ, R109 ;  /* 0x000000ffff3a7224 */ /* 0x000fe200078e006d */
[----:B------:R-:W-:Y:S01]  /*632d0*/  MOV R111, R60 ;  /* 0x0000003c006f7202 */ /* 0x000fe20000000f00 */
[----:B------:R-:W-:Y:S02]  /*632e0*/  IMAD.MOV.U32 R109, RZ, RZ, R110 ;  /* 0x000000ffff6d7224 */ /* 0x000fe400078e006e */
[----:B------:R-:W-:-:S07]  /*632f0*/  IMAD.MOV.U32 R60, RZ, RZ, R61 ;  /* 0x000000ffff3c7224 */ /* 0x000fce00078e003d */
.L_x_5369:
[----:B------:R-:W-:Y:S05]  /*63300*/  BSYNC.RECONVERGENT B0 ;  /* 0x0000000000007941 */ /* 0x000fea0003800200 */
.L_x_5367:
        /* <DEDUP_REMOVED lines=9> */
.L_x_5371:
[----:B------:R-:W-:Y:S01]  /*633a0*/  MOV R61, R108 ;  /* 0x0000006c003d7202 */ /* 0x000fe20000000f00 */
[----:B------:R-:W-:Y:S02]  /*633b0*/  IMAD.MOV.U32 R110, RZ, RZ, R63 ;  /* 0x000000ffff6e7224 */ /* 0x000fe400078e003f */
[----:B------:R-:W-:Y:S02]  /*633c0*/  IMAD.MOV.U32 R108, RZ, RZ, R109 ;  /* 0x000000ffff6c7224 */ /* 0x000fe400078e006d */
[----:B------:R-:W-:-:S07]  /*633d0*/  IMAD.MOV.U32 R63, RZ, RZ, R60 ;  /* 0x000000ffff3f7224 */ /* 0x000fce00078e003c */
.L_x_5372:
[----:B------:R-:W-:Y:S05]  /*633e0*/  BSYNC.RECONVERGENT B0 ;  /* 0x0000000000007941 */ /* 0x000fea0003800200 */
.L_x_5370:
        /* <DEDUP_REMOVED lines=9> */
.L_x_5374:
[----:B------:R-:W-:Y:S02]  /*63480*/  IMAD.MOV.U32 R60, RZ, RZ, R107 ;  /* 0x000000ffff3c7224 */ /* 0x000fe400078e006b */
[----:B------:R-:W-:Y:S02]  /*63490*/  IMAD.MOV.U32 R109, RZ, RZ, R62 ;  /* 0x000000ffff6d7224 */ /* 0x000fe400078e003e */
[----:B------:R-:W-:Y:S02]  /*634a0*/  IMAD.MOV.U32 R107, RZ, RZ, R108 ;  /* 0x000000ffff6b7224 */ /* 0x000fe400078e006c */
[----:B------:R-:W-:-:S07]  /*634b0*/  IMAD.MOV.U32 R62, RZ, RZ, R63 ;  /* 0x000000ffff3e7224 */ /* 0x000fce00078e003f */
.L_x_5375:
[----:B------:R-:W-:Y:S05]  /*634c0*/  BSYNC.RECONVERGENT B0 ;  /* 0x0000000000007941 */ /* 0x000fea0003800200 */
.L_x_5373:
        /* <DEDUP_REMOVED lines=9> */
.L_x_5377:
[----:B------:R-:W-:Y:S02]  /*63560*/  IMAD.MOV.U32 R63, RZ, RZ, R106 ;  /* 0x000000ffff3f7224 */ /* 0x000fe400078e006a */
[----:B------:R-:W-:Y:S01]  /*63570*/  IMAD.MOV.U32 R108, RZ, RZ, R65 ;  /* 0x000000ffff6c7224 */ /* 0x000fe200078e0041 */
[----:B------:R-:W-:Y:S01]  /*63580*/  MOV R65, R62 ;  /* 0x0000003e00417202 */ /* 0x000fe20000000f00 */
[----:B------:R-:W-:-:S07]  /*63590*/  IMAD.MOV.U32 R106, RZ, RZ, R107 ;  /* 0x000000ffff6a7224 */ /* 0x000fce00078e006b */
.L_x_5378:
[----:B------:R-:W-:Y:S05]  /*635a0*/  BSYNC.RECONVERGENT B0 ;  /* 0x0000000000007941 */ /* 0x000fea0003800200 */
.L_x_5376:
        /* <DEDUP_REMOVED lines=9> */
.L_x_5380:
[----:B------:R-:W-:Y:S01]  /*63640*/  IMAD.MOV.U32 R62, RZ, RZ, R105 ;  /* 0x000000ffff3e7224 */ /* 0x000fe200078e0069 */
[----:B------:R-:W-:Y:S01]  /*63650*/  MOV R105, R106 ;  /* 0x0000006a00697202 */ /* 0x000fe20000000f00 */
[----:B------:R-:W-:Y:S02]  /*63660*/  IMAD.MOV.U32 R107, RZ, RZ, R64 ;  /* 0x000000ffff6b7224 */ /* 0x000fe400078e0040 */
[----:B------:R-:W-:-:S07]  /*63670*/  IMAD.MOV.U32 R64, RZ, RZ, R65 ;  /* 0x000000ffff407224 */ /* 0x000fce00078e0041 */
.L_x_5381:
[----:B------:R-:W-:Y:S05]  /*63680*/  BSYNC.RECONVERGENT B0 ;  /* 0x0000000000007941 */ /* 0x000fea0003800200 */
.L_x_5379:
        /* <DEDUP_REMOVED lines=9> */
.L_x_5383:
[----:B------:R-:W-:Y:S01]  /*63720*/  IMAD.MOV.U32 R65, RZ, RZ, R104 ;  /* 0x000000ffff417224 */ /* 0x000fe200078e0068 */
[----:B------:R-:W-:Y:S01]  /*63730*/  MOV R106, R67 ;  /* 0x00000043006a7202 */ /* 0x000fe20000000f00 */
[----:B------:R-:W-:Y:S02]  /*63740*/  IMAD.MOV.U32 R104, RZ, RZ, R105 ;  /* 0x000000ffff687224 */ /* 0x000fe400078e0069 */
[----:B------:R-:W-:-:S07]  /*63750*/  IMAD.MOV.U32 R67, RZ, RZ, R64 ;  /* 0x000000ffff437224 */ /* 0x000fce00078e0040 */
.L_x_5384:
[----:B------:R-:W-:Y:S05]  /*63760*/  BSYNC.RECONVERGENT B0 ;  /* 0x0000000000007941 */ /* 0x000fea0003800200 */
.L_x_5382:
        /* <DEDUP_REMOVED lines=9> */
.L_x_5386:
[----:B------:R-:W-:Y:S01]  /*63800*/  MOV R64, R103 ;  /* 0x0000006700407202 */ /* 0x000fe20000000f00 */
[----:B------:R-:W-:Y:S02]  /*63810*/  IMAD.MOV.U32 R105, RZ, RZ, R66 ;  /* 0x000000ffff697224 */ /* 0x000fe400078e0042 */
[----:B------:R-:W-:Y:S02]  /*63820*/  IMAD.MOV.U32 R103, RZ, RZ, R104 ;  /* 0x000000ffff677224 */ /* 0x000fe400078e0068 */
[----:B------:R-:W-:-:S07]  /*63830*/  IMAD.MOV.U32 R66, RZ, RZ, R67 ;  /* 0x000000ffff427224 */ /* 0x000fce00078e0043 */
.L_x_5387:
[----:B------:R-:W-:Y:S05]  /*63840*/  BSYNC.RECONVERGENT B0 ;  /* 0x0000000000007941 */ /* 0x000fea0003800200 */
.L_x_5385:
        /* <DEDUP_REMOVED lines=9> */
.L_x_5389:
[----:B------:R-:W-:Y:S02]  /*638e0*/  IMAD.MOV.U32 R67, RZ, RZ, R102 ;  /* 0x000000ffff437224 */ /* 0x000fe400078e0066 */
[----:B------:R-:W-:Y:S02]  /*638f0*/  IMAD.MOV.U32 R104, RZ, RZ, R69 ;  /* 0x000000ffff687224 */ /* 0x000fe400078e0045 */
[----:B------:R-:W-:Y:S02]  /*63900*/  IMAD.MOV.U32 R102, RZ, RZ, R103 ;  /* 0x000000ffff667224 */ /* 0x000fe400078e0067 */
[----:B------:R-:W-:-:S07]  /*63910*/  IMAD.MOV.U32 R69, RZ, RZ, R66 ;  /* 0x000000ffff457224 */ /* 0x000fce00078e0042 */
.L_x_5390:
[----:B------:R-:W-:Y:S05]  /*63920*/  BSYNC.RECONVERGENT B0 ;  /* 0x0000000000007941 */ /* 0x000fea0003800200 */
.L_x_5388:
        /* <DEDUP_REMOVED lines=9> */
.L_x_5392:
[----:B------:R-:W-:Y:S02]  /*639c0*/  IMAD.MOV.U32 R66, RZ, RZ, R101 ;  /* 0x000000ffff427224 */ /* 0x000fe400078e0065 */
[----:B------:R-:W-:Y:S01]  /*639d0*/  IMAD.MOV.U32 R103, RZ, RZ, R68 ;  /* 0x000000ffff677224 */ /* 0x000fe200078e0044 */
[----:B------:R-:W-:Y:S01]  /*639e0*/  MOV R68, R69 ;  /* 0x0000004500447202 */ /* 0x000fe20000000f00 */
[----:B------:R-:W-:-:S07]  /*639f0*/  IMAD.MOV.U32 R101, RZ, RZ, R102 ;  /* 0x000000ffff657224 */ /* 0x000fce00078e0066 */
.L_x_5393:
[----:B------:R-:W-:Y:S05]  /*63a00*/  BSYNC.RECONVERGENT B0 ;  /* 0x0000000000007941 */ /* 0x000fea0003800200 */
.L_x_5391:
        /* <DEDUP_REMOVED lines=9> */
.L_x_5395:
[----:B------:R-:W-:Y:S01]  /*63aa0*/  IMAD.MOV.U32 R69, RZ, RZ, R100 ;  /* 0x000000ffff457224 */ /* 0x000fe200078e0064 */
[----:B------:R-:W-:Y:S01]  /*63ab0*/  MOV R100, R101 ;  /* 0x0000006500647202 */ /* 0x000fe20000000f00 */
[----:B------:R-:W-:Y:S02]  /*63ac0*/  IMAD.MOV.U32 R102, RZ, RZ, R71 ;  /* 0x000000ffff667224 */ /* 0x000fe400078e0047 */
[----:B------:R-:W-:-:S07]  /*63ad0*/  IMAD.MOV.U32 R71, RZ, RZ, R68 ;  /* 0x000000ffff477224 */ /* 0x000fce00078e0044 */
.L_x_5396:
[----:B------:R-:W-:Y:S05]  /*63ae0*/  BSYNC.RECONVERGENT B0 ;  /* 0x0000000000007941 */ /* 0x000fea0003800200 */
.L_x_5394:
        /* <DEDUP_REMOVED lines=9> */
.L_x_5398:
[----:B------:R-:W-:Y:S01]  /*63b80*/  IMAD.MOV.U32 R68, RZ, RZ, R99 ;  /* 0x000000ffff447224 */ /* 0x000fe200078e0063 */
[----:B------:R-:W-:Y:S01]  /*63b90*/  MOV R101, R70 ;  /* 0x0000004600657202 */ /* 0x000fe20000000f00 */
[----:B------:R-:W-:Y:S02]  /*63ba0*/  IMAD.MOV.U32 R99, RZ, RZ, R100 ;  /* 0x000000ffff637224 */ /* 0x000fe400078e0064 */
[----:B------:R-:W-:-:S07]  /*63bb0*/  IMAD.MOV.U32 R70, RZ, RZ, R71 ;  /* 0x000000ffff467224 */ /* 0x000fce00078e0047 */
.L_x_5399:
[----:B------:R-:W-:Y:S05]  /*63bc0*/  BSYNC.RECONVERGENT B0 ;  /* 0x0000000000007941 */ /* 0x000fea0003800200 */
.L_x_5397:
        /* <DEDUP_REMOVED lines=9> */
.L_x_5401:
[----:B------:R-:W-:Y:S01]  /*63c60*/  MOV R71, R96 ;  /* 0x0000006000477202 */ /* 0x000fe20000000f00 */
[----:B------:R-:W-:Y:S02]  /*63c70*/  IMAD.MOV.U32 R100, RZ, RZ, R73 ;  /* 0x000000ffff647224 */ /* 0x000fe400078e0049 */
[----:B------:R-:W-:Y:S02]  /*63c80*/  IMAD.MOV.U32 R96, RZ, RZ, R99 ;  /* 0x000000ffff607224 */ /* 0x000fe400078e0063 */
[----:B------:R-:W-:-:S07]  /*63c90*/  IMAD.MOV.U32 R73, RZ, RZ, R70 ;  /* 0x000000ffff497224 */ /* 0x000fce00078e0046 */
.L_x_5402:
[----:B------:R-:W-:Y:S05]  /*63ca0*/  BSYNC.RECONVERGENT B0 ;  /* 0x0000000000007941 */ /* 0x000fea0003800200 */
.L_x_5400:
        /* <DEDUP_REMOVED lines=9> */
.L_x_5404:
[----:B------:R-:W-:Y:S02]  /*63d40*/  IMAD.MOV.U32 R70, RZ, RZ, R97 ;  /* 0x000000ffff467224 */ /* 0x000fe400078e0061 */
[----:B------:R-:W-:Y:S02]  /*63d50*/  IMAD.MOV.U32 R99, RZ, RZ, R72 ;  /* 0x000000ffff637224 */ /* 0x000fe400078e0048 */
[----:B------:R-:W-:Y:S02]  /*63d60*/  IMAD.MOV.U32 R97, RZ, RZ, R96 ;  /* 0x000000ffff617224 */ /* 0x000fe400078e0060 */
[----:B------:R-:W-:-:S07]  /*63d70*/  IMAD.MOV.U32 R72, RZ, RZ, R73 ;  /* 0x000000ffff487224 */ /* 0x000fce00078e0049 */
.L_x_5405:
[----:B------:R-:W-:Y:S05]  /*63d80*/  BSYNC.RECONVERGENT B0 ;  /* 0x0000000000007941 */ /* 0x000fea0003800200 */
.L_x_5403:
        /* <DEDUP_REMOVED lines=9> */
.L_x_5407:
[----:B------:R-:W-:Y:S02]  /*63e20*/  IMAD.MOV.U32 R73, RZ, RZ, R94 ;  /* 0x000000ffff497224 */ /* 0x000fe400078e005e */
[----:B------:R-:W-:Y:S01]  /*63e30*/  IMAD.MOV.U32 R96, RZ, RZ, R75 ;  /* 0x000000ffff607224 */ /* 0x000fe200078e004b */
[----:B------:R-:W-:Y:S01]  /*63e40*/  MOV R75, R72 ;  /* 0x00000048004b7202 */ /* 0x000fe20000000f00 */
[----:B------:R-:W-:-:S07]  /*63e50*/  IMAD.MOV.U32 R94, RZ, RZ, R97 ;  /* 0x000000ffff5e7224 */ /* 0x000fce00078e0061 */
.L_x_5408:
[----:B------:R-:W-:Y:S05]  /*63e60*/  BSYNC.RECONVERGENT B0 ;  /* 0x0000000000007941 */ /* 0x000fea0003800200 */
.L_x_5406:
        /* <DEDUP_REMOVED lines=9> */
.L_x_5410:
[----:B------:R-:W-:Y:S01]  /*63f00*/  IMAD.MOV.U32 R72, RZ, RZ, R95 ;  /* 0x000000ffff487224 */ /* 0x000fe200078e005f */
[----:B------:R-:W-:Y:S01]  /*63f10*/  MOV R95, R94 ;  /* 0x0000005e005f7202 */ /* 0x000fe20000000f00 */
[----:B------:R-:W-:Y:S02]  /*63f20*/  IMAD.MOV.U32 R97, RZ, RZ, R74 ;  /* 0x000000ffff617224 */ /* 0x000fe400078e004a */
[----:B------:R-:W-:-:S07]  /*63f30*/  IMAD.MOV.U32 R74, RZ, RZ, R75 ;  /* 0x000000ffff4a7224 */ /* 0x000fce00078e004b */
.L_x_5411:
[----:B------:R-:W-:Y:S05]  /*63f40*/  BSYNC.RECONVERGENT B0 ;  /* 0x0000000000007941 */ /* 0x000fea0003800200 */
.L_x_5409:
        /* <DEDUP_REMOVED lines=9> */
.L_x_5413:
[----:B------:R-:W-:Y:S01]  /*63fe0*/  IMAD.MOV.U32 R75, RZ, RZ, R92 ;  /* 0x000000ffff4b7224 */ /* 0x000fe200078e005c */
[----:B------:R-:W-:Y:S01]  /*63ff0*/  MOV R94, R77 ;  /* 0x0000004d005e7202 */ /* 0x000fe20000000f00 */
[----:B------:R-:W-:Y:S02]  /*64000*/  IMAD.MOV.U32 R92, RZ, RZ, R95 ;  /* 0x000000ffff5c7224 */ /* 0x000fe400078e005f */
[----:B------:R-:W-:-:S07]  /*64010*/  IMAD.MOV.U32 R77, RZ, RZ, R74 ;  /* 0x000000ffff4d7224 */ /* 0x000fce00078e004a */
.L_x_5414:
[----:B------:R-:W-:Y:S05]  /*64020*/  BSYNC.RECONVERGENT B0 ;  /* 0x0000000000007941 */ /* 0x000fea0003800200 */
.L_x_5412:
        /* <DEDUP_REMOVED lines=9> */
.L_x_5416:
[----:B------:R-:W-:Y:S01]  /*640c0*/  MOV R74, R93 ;  /* 0x0000005d004a7202 */ /* 0x000fe20000000f00 */
[----:B------:R-:W-:Y:S02]  /*640d0*/  IMAD.MOV.U32 R95, RZ, RZ, R76 ;  /* 0x000000ffff5f7224 */ /* 0x000fe400078e004c */
[----:B------:R-:W-:Y:S02]  /*640e0*/  IMAD.MOV.U32 R93, RZ, RZ, R92 ;  /* 0x000000ffff5d7224 */ /* 0x000fe400078e005c */
[----:B------:R-:W-:-:S07]  /*640f0*/  IMAD.MOV.U32 R76, RZ, RZ, R77 ;  /* 0x000000ffff4c7224 */ /* 0x000fce00078e004d */
.L_x_5417:
[----:B------:R-:W-:Y:S05]  /*64100*/  BSYNC.RECONVERGENT B0 ;  /* 0x0000000000007941 */ /* 0x000fea0003800200 */
.L_x_5415:
        /* <DEDUP_REMOVED lines=9> */
.L_x_5419:
[----:B------:R-:W-:Y:S02]  /*641a0*/  IMAD.MOV.U32 R77, RZ, RZ, R90 ;  /* 0x000000ffff4d7224 */ /* 0x000fe400078e005a */
[----:B------:R-:W-:Y:S02]  /*641b0*/  IMAD.MOV.U32 R92, RZ, RZ, R79 ;  /* 0x000000ffff5c7224 */ /* 0x000fe400078e004f */
[----:B------:R-:W-:Y:S02]  /*641c0*/  IMAD.MOV.U32 R90, RZ, RZ, R93 ;  /* 0x000000ffff5a7224 */ /* 0x000fe400078e005d */
[----:B------:R-:W-:-:S07]  /*641d0*/  IMAD.MOV.U32 R79, RZ, RZ, R76 ;  /* 0x000000ffff4f7224 */ /* 0x000fce00078e004c */
.L_x_5420:
[----:B------:R-:W-:Y:S05]  /*641e0*/  BSYNC.RECONVERGENT B0 ;  /* 0x0000000000007941 */ /* 0x000fea0003800200 */
.L_x_5418:
        /* <DEDUP_REMOVED lines=9> */
.L_x_5422:
[----:B------:R-:W-:Y:S02]  /*64280*/  IMAD.MOV.U32 R76, RZ, RZ, R91 ;  /* 0x000000ffff4c7224 */ /* 0x000fe400078e005b */
[----:B------:R-:W-:Y:S01]  /*64290*/  IMAD.MOV.U32 R93, RZ, RZ, R78 ;  /* 0x000000ffff5d7224 */ /* 0x000fe200078e004e */
[----:B------:R-:W-:Y:S01]  /*642a0*/  MOV R78, R79 ;  /* 0x0000004f004e7202 */ /* 0x000fe20000000f00 */
[----:B------:R-:W-:-:S07]  /*642b0*/  IMAD.MOV.U32 R91, RZ, RZ, R90 ;  /* 0x000000ffff5b7224 */ /* 0x000fce00078e005a */
.L_x_5423:
[----:B------:R-:W-:Y:S05]  /*642c0*/  BSYNC.RECONVERGENT B0 ;  /* 0x0000000000007941 */ /* 0x000fea0003800200 */
.L_x_5421:
        /* <DEDUP_REMOVED lines=9> */
.L_x_5425:
[----:B------:R-:W-:Y:S01]  /*64360*/  IMAD.MOV.U32 R79, RZ, RZ, R88 ;  /* 0x000000ffff4f7224 */ /* 0x000fe200078e0058 */
[----:B------:R-:W-:Y:S01]  /*64370*/  MOV R88, R91 ;  /* 0x0000005b00587202 */ /* 0x000fe20000000f00 */
[----:B------:R-:W-:Y:S02]  /*64380*/  IMAD.MOV.U32 R90, RZ, RZ, R81 ;  /* 0x000000ffff5a7224 */ /* 0x000fe400078e0051 */
[----:B------:R-:W-:-:S07]  /*64390*/  IMAD.MOV.U32 R81, RZ, RZ, R78 ;  /* 0x000000ffff517224 */ /* 0x000fce00078e004e */
.L_x_5426:
[----:B------:R-:W-:Y:S05]  /*643a0*/  BSYNC.RECONVERGENT B0 ;  /* 0x0000000000007941 */ /* 0x000fea0003800200 */
.L_x_5424:
        /* <DEDUP_REMOVED lines=9> */
.L_x_5428:
[----:B------:R-:W-:Y:S01]  /*64440*/  IMAD.MOV.U32 R78, RZ, RZ, R89 ;  /* 0x000000ffff4e7224 */ /* 0x000fe200078e0059 */
[----:B------:R-:W-:Y:S01]  /*64450*/  MOV R91, R80 ;  /* 0x00000050005b7202 */ /* 0x000fe20000000f00 */
[----:B------:R-:W-:Y:S02]  /*64460*/  IMAD.MOV.U32 R89, RZ, RZ, R88 ;  /* 0x000000ffff597224 */ /* 0x000fe400078e0058 */
[----:B------:R-:W-:-:S07]  /*64470*/  IMAD.MOV.U32 R80, RZ, RZ, R81 ;  /* 0x000000ffff507224 */ /* 0x000fce00078e0051 */
.L_x_5429:
[----:B------:R-:W-:Y:S05]  /*64480*/  BSYNC.RECONVERGENT B0 ;  /* 0x0000000000007941 */ /* 0x000fea0003800200 */
.L_x_5427:
        /* <DEDUP_REMOVED lines=9> */
.L_x_5431:
[----:B------:R-:W-:Y:S01]  /*64520*/  MOV R81, R86 ;  /* 0x0000005600517202 */ /* 0x000fe20000000f00 */
[----:B------:R-:W-:Y:S02]  /*64530*/  IMAD.MOV.U32 R88, RZ, RZ, R83 ;  /* 0x000000ffff587224 */ /* 0x000fe400078e0053 */
[----:B------:R-:W-:Y:S02]  /*64540*/  IMAD.MOV.U32 R86, RZ, RZ, R89 ;  /* 0x000000ffff567224 */ /* 0x000fe400078e0059 */
[----:B------:R-:W-:-:S07]  /*64550*/  IMAD.MOV.U32 R83, RZ, RZ, R80 ;  /* 0x000000ffff537224 */ /* 0x000fce00078e0050 */
.L_x_5432:
[----:B------:R-:W-:Y:S05]  /*64560*/  BSYNC.RECONVERGENT B0 ;  /* 0x0000000000007941 */ /* 0x000fea0003800200 */
.L_x_5430:
        /* <DEDUP_REMOVED lines=9> */
.L_x_5434:
[----:B------:R-:W-:Y:S02]  /*64600*/  IMAD.MOV.U32 R80, RZ, RZ, R87 ;  /* 0x000000ffff507224 */ /* 0x000fe400078e0057 */
[----:B------:R-:W-:Y:S02]  /*64610*/  IMAD.MOV.U32 R89, RZ, RZ, R82 ;  /* 0x000000ffff597224 */ /* 0x000fe400078e0052 */
[----:B------:R-:W-:Y:S02]  /*64620*/  IMAD.MOV.U32 R87, RZ, RZ, R86 ;  /* 0x000000ffff577224 */ /* 0x000fe400078e0056 */
[----:B------:R-:W-:-:S07]  /*64630*/  IMAD.MOV.U32 R82, RZ, RZ, R83 ;  /* 0x000000ffff527224 */ /* 0x000fce00078e0053 */
.L_x_5435:
[----:B------:R-:W-:Y:S05]  /*64640*/  BSYNC.RECONVERGENT B0 ;  /* 0x0000000000007941 */ /* 0x000fea0003800200 */
.L_x_5433:
        /* <DEDUP_REMOVED lines=9> */
.L_x_5437:
[----:B------:R-:W-:Y:S02]  /*646e0*/  IMAD.MOV.U32 R83, RZ, RZ, R84 ;  /* 0x000000ffff537224 */ /* 0x000fe400078e0054 */
[----:B------:R-:W-:Y:S01]  /*646f0*/  IMAD.MOV.U32 R86, RZ, RZ, R85 ;  /* 0x000000ffff567224 */ /* 0x000fe200078e0055 */
[----:B------:R-:W-:Y:S01]  /*64700*/  MOV R85, R82 ;  /* 0x0000005200557202 */ /* 0x000fe20000000f00 */
[----:B------:R-:W-:-:S07]  /*64710*/  IMAD.MOV.U32 R84, RZ, RZ, R87 ;  /* 0x000000ffff547224 */ /* 0x000fce00078e0057 */
.L_x_5438:
[----:B------:R-:W-:Y:S05]  /*64720*/  BSYNC.RECONVERGENT B0 ;  /* 0x0000000000007941 */ /* 0x000fea0003800200 */
.L_x_5436:
        /* <DEDUP_REMOVED lines=9> */
.L_x_5440:
[----:B------:R-:W-:Y:S01]  /*647c0*/  IMAD.MOV.U32 R82, RZ, RZ, R35 ;  /* 0x000000ffff527224 */ /* 0x000fe200078e0023 */
[----:B------:R-:W-:Y:S01]  /*647d0*/  MOV R35, R84 ;  /* 0x0000005400237202 */ /* 0x000fe20000000f00 */
[----:B------:R-:W-:Y:S02]  /*647e0*/  IMAD.MOV.U32 R87, RZ, RZ, R34 ;  /* 0x000000ffff577224 */ /* 0x000fe400078e0022 */
[----:B------:R-:W-:-:S07]  /*647f0*/  IMAD.MOV.U32 R34, RZ, RZ, R85 ;  /* 0x000000ffff227224 */ /* 0x000fce00078e0055 */
.L_x_5441:
[----:B------:R-:W-:Y:S05]  /*64800*/  BSYNC.RECONVERGENT B0 ;  /* 0x0000000000007941 */ /* 0x000fea0003800200 */
.L_x_5439:
        /* <DEDUP_REMOVED lines=9> */
.L_x_5443:
[----:B------:R-:W-:Y:S01]  /*648a0*/  IMAD.MOV.U32 R85, RZ, RZ, R32 ;  /* 0x000000ffff557224 */ /* 0x000fe200078e0020 */
[----:B------:R-:W-:Y:S01]  /*648b0*/  MOV R84, R33 ;  /* 0x0000002100547202 */ /* 0x000fe20000000f00 */
[----:B------:R-:W-:Y:S02]  /*648c0*/  IMAD.MOV.U32 R32, RZ, RZ, R35 ;  /* 0x000000ffff207224 */ /* 0x000fe400078e0023 */
[----:B------:R-:W-:-:S07]  /*648d0*/  IMAD.MOV.U32 R33, RZ, RZ, R34 ;  /* 0x000000ffff217224 */ /* 0x000fce00078e0022 */
.L_x_5444:
[----:B------:R-:W-:Y:S05]  /*648e0*/  BSYNC.RECONVERGENT B0 ;  /* 0x0000000000007941 */ /* 0x000fea0003800200 */
.L_x_5442:
        /* <DEDUP_REMOVED lines=9> */
.L_x_5446:
[----:B------:R-:W-:Y:S01]  /*64980*/  MOV R34, R31 ;  /* 0x0000001f00227202 */ /* 0x000fe20000000f00 */
[----:B------:R-:W-:Y:S02]  /*64990*/  IMAD.MOV.U32 R35, RZ, RZ, R30 ;  /* 0x000000ffff237224 */ /* 0x000fe400078e001e */
[----:B------:R-:W-:Y:S02]  /*649a0*/  IMAD.MOV.U32 R31, RZ, RZ, R32 ;  /* 0x000000ffff1f7224 */ /* 0x000fe400078e0020 */
[----:B------:R-:W-:-:S07]  /*649b0*/  IMAD.MOV.U32 R30, RZ, RZ, R33 ;  /* 0x000000ffff1e7224 */ /* 0x000fce00078e0021 */
.L_x_5447:
[----:B------:R-:W-:Y:S05]  /*649c0*/  BSYNC.RECONVERGENT B0 ;  /* 0x0000000000007941 */ /* 0x000fea0003800200 */
.L_x_5445:
        /* <DEDUP_REMOVED lines=9> */
.L_x_5449:
[----:B------:R-:W-:Y:S02]  /*64a60*/  IMAD.MOV.U32 R33, RZ, RZ, R28 ;  /* 0x000000ffff217224 */ /* 0x000fe400078e001c */
[----:B------:R-:W-:Y:S02]  /*64a70*/  IMAD.MOV.U32 R32, RZ, RZ, R29 ;  /* 0x000000ffff207224 */ /* 0x000fe400078e001d */
[----:B------:R-:W-:Y:S02]  /*64a80*/  IMAD.MOV.U32 R28, RZ, RZ, R31 ;  /* 0x000000ffff1c7224 */ /* 0x000fe400078e001f */
[----:B------:R-:W-:-:S07]  /*64a90*/  IMAD.MOV.U32 R29, RZ, RZ, R30 ;  /* 0x000000ffff1d7224 */ /* 0x000fce00078e001e */
.L_x_5450:
[----:B------:R-:W-:Y:S05]  /*64aa0*/  BSYNC.RECONVERGENT B0 ;  /* 0x0000000000007941 */ /* 0x000fea0003800200 */
.L_x_5448:
        /* <DEDUP_REMOVED lines=9> */
.L_x_5452:
[----:B------:R-:W-:Y:S02]  /*64b40*/  IMAD.MOV.U32 R30, RZ, RZ, R27 ;  /* 0x000000ffff1e7224 */ /* 0x000fe400078e001b */
[----:B------:R-:W-:Y:S01]  /*64b50*/  IMAD.MOV.U32 R31, RZ, RZ, R26 ;  /* 0x000000ffff1f7224 */ /* 0x000fe200078e001a */
[----:B------:R-:W-:Y:S01]  /*64b60*/  MOV R26, R29 ;  /* 0x0000001d001a7202 */ /* 0x000fe20000000f00 */
[----:B------:R-:W-:-:S07]  /*64b70*/  IMAD.MOV.U32 R27, RZ, RZ, R28 ;  /* 0x000000ffff1b7224 */ /* 0x000fce00078e001c */
.L_x_5453:
[----:B------:R-:W-:Y:S05]  /*64b80*/  BSYNC.RECONVERGENT B0 ;  /* 0x0000000000007941 */ /* 0x000fea0003800200 */
.L_x_5451:
        /* <DEDUP_REMOVED lines=9> */
.L_x_5455:
[----:B------:R-:W-:Y:S01]  /*64c20*/  IMAD.MOV.U32 R29, RZ, RZ, R24 ;  /* 0x000000ffff1d7224 */ /* 0x000fe200078e0018 */
[----:B------:R-:W-:Y:S01]  /*64c30*/  MOV R24, R27 ;  /* 0x0000001b00187202 */ /* 0x000fe20000000f00 */
[----:B------:R-:W-:Y:S02]  /*64c40*/  IMAD.MOV.U32 R28, RZ, RZ, R25 ;  /* 0x000000ffff1c7224 */ /* 0x000fe400078e0019 */
[----:B------:R-:W-:-:S07]  /*64c50*/  IMAD.MOV.U32 R25, RZ, RZ, R26 ;  /* 0x000000ffff197224 */ /* 0x000fce00078e001a */
.L_x_5456:
[----:B------:R-:W-:Y:S05]  /*64c60*/  BSYNC.RECONVERGENT B0 ;  /* 0x0000000000007941 */ /* 0x000fea0003800200 */
.L_x_5454:
        /* <DEDUP_REMOVED lines=9> */
.L_x_5458:
[----:B------:R-:W-:Y:S01]  /*64d00*/  IMAD.MOV.U32 R26, RZ, RZ, R23 ;  /* 0x000000ffff1a7224 */ /* 0x000fe200078e0017 */
[----:B------:R-:W-:Y:S01]  /*64d10*/  MOV R27, R22 ;  /* 0x00000016001b7202 */ /* 0x000fe20000000f00 */
[----:B------:R-:W-:Y:S02]  /*64d20*/  IMAD.MOV.U32 R23, RZ, RZ, R24 ;  /* 0x000000ffff177224 */ /* 0x000fe400078e0018 */
[----:B------:R-:W-:-:S07]  /*64d30*/  IMAD.MOV.U32 R22, RZ, RZ, R25 ;  /* 0x000000ffff167224 */ /* 0x000fce00078e0019 */
.L_x_5459:
[----:B------:R-:W-:Y:S05]  /*64d40*/  BSYNC.RECONVERGENT B0 ;  /* 0x0000000000007941 */ /* 0x000fea0003800200 */
.L_x_5457:
        /* <DEDUP_REMOVED lines=9> */
.L_x_5461:
[----:B------:R-:W-:Y:S01]  /*64de0*/  MOV R25, R20 ;  /* 0x0000001400197202 */ /* 0x000fe20000000f00 */
[----:B------:R-:W-:Y:S02]  /*64df0*/  IMAD.MOV.U32 R24, RZ, RZ, R21 ;  /* 0x000000ffff187224 */ /* 0x000fe400078e0015 */
[----:B------:R-:W-:Y:S02]  /*64e00*/  IMAD.MOV.U32 R20, RZ, RZ, R23 ;  /* 0x000000ffff147224 */ /* 0x000fe400078e0017 */
[----:B------:R-:W-:-:S07]  /*64e10*/  IMAD.MOV.U32 R21, RZ, RZ, R22 ;  /* 0x000000ffff157224 */ /* 0x000fce00078e0016 */
.L_x_5462:
[----:B------:R-:W-:Y:S05]  /*64e20*/  BSYNC.RECONVERGENT B0 ;  /* 0x0000000000007941 */ /* 0x000fea0003800200 */
.L_x_5460:
        /* <DEDUP_REMOVED lines=9> */
.L_x_5464:
[----:B------:R-:W-:Y:S02]  /*64ec0*/  IMAD.MOV.U32 R22, RZ, RZ, R19 ;  /* 0x000000ffff167224 */ /* 0x000fe400078e0013 */
[----:B------:R-:W-:Y:S02]  /*64ed0*/  IMAD.MOV.U32 R23, RZ, RZ, R18 ;  /* 0x000000ffff177224 */ /* 0x000fe400078e0012 */
[----:B------:R-:W-:Y:S02]  /*64ee0*/  IMAD.MOV.U32 R19, RZ, RZ, R20 ;  /* 0x000000ffff137224 */ /* 0x000fe400078e0014 */
[----:B------:R-:W-:-:S07]  /*64ef0*/  IMAD.MOV.U32 R18, RZ, RZ, R21 ;  /* 0x000000ffff127224 */ /* 0x000fce00078e0015 */
.L_x_5465:
[----:B------:R-:W-:Y:S05]  /*64f00*/  BSYNC.RECONVERGENT B0 ;  /* 0x0000000000007941 */ /* 0x000fea0003800200 */
.L_x_5463:
        /* <DEDUP_REMOVED lines=9> */
.L_x_5467:
[----:B------:R-:W-:Y:S02]  /*64fa0*/  IMAD.MOV.U32 R21, RZ, RZ, R16 ;  /* 0x000000ffff157224 */ /* 0x000fe400078e0010 */
[----:B------:R-:W-:Y:S01]  /*64fb0*/  IMAD.MOV.U32 R20, RZ, RZ, R17 ;  /* 0x000000ffff147224 */ /* 0x000fe200078e0011 */
[----:B------:R-:W-:Y:S01]  /*64fc0*/  MOV R17, R18 ;  /* 0x0000001200117202 */ /* 0x000fe20000000f00 */
[----:B------:R-:W-:-:S07]  /*64fd0*/  IMAD.MOV.U32 R16, RZ, RZ, R19 ;  /* 0x000000ffff107224 */ /* 0x000fce00078e0013 */
.L_x_5468:
[----:B------:R-:W-:Y:S05]  /*64fe0*/  BSYNC.RECONVERGENT B0 ;  /* 0x0000000000007941 */ /* 0x000fea0003800200 */
.L_x_5466:
        /* <DEDUP_REMOVED lines=9> */
.L_x_5470:
[----:B------:R-:W-:Y:S01]  /*65080*/  IMAD.MOV.U32 R18, RZ, RZ, R15 ;  /* 0x000000ffff127224 */ /* 0x000fe200078e000f */
[----:B------:R-:W-:Y:S01]  /*65090*/  MOV R15, R16 ;  /* 0x00000010000f7202 */ /* 0x000fe20000000f00 */
[----:B------:R-:W-:Y:S02]  /*650a0*/  IMAD.MOV.U32 R19, RZ, RZ, R14 ;  /* 0x000000ffff137224 */ /* 0x000fe400078e000e */
[----:B------:R-:W-:-:S07]  /*650b0*/  IMAD.MOV.U32 R14, RZ, RZ, R17 ;  /* 0x000000ffff0e7224 */ /* 0x000fce00078e0011 */
.L_x_5471:
[----:B------:R-:W-:Y:S05]  /*650c0*/  BSYNC.RECONVERGENT B0 ;  /* 0x0000000000007941 */ /* 0x000fea0003800200 */
.L_x_5469:
        /* <DEDUP_REMOVED lines=9> */
.L_x_5473:
[----:B------:R-:W-:Y:S01]  /*65160*/  IMAD.MOV.U32 R17, RZ, RZ, R0 ;  /* 0x000000ffff117224 */ /* 0x000fe200078e0000 */
[----:B------:R-:W-:Y:S01]  /*65170*/  MOV R16, R13 ;  /* 0x0000000d00107202 */ /* 0x000fe20000000f00 */
[----:B------:R-:W-:Y:S02]  /*65180*/  IMAD.MOV.U32 R0, RZ, RZ, R15 ;  /* 0x000000ffff007224 */ /* 0x000fe400078e000f */
[----:B------:R-:W-:-:S07]  /*65190*/  IMAD.MOV.U32 R13, RZ, RZ, R14 ;  /* 0x000000ffff0d7224 */ /* 0x000fce00078e000e */
.L_x_5474:
[----:B------:R-:W-:Y:S05]  /*651a0*/  BSYNC.RECONVERGENT B0 ;  /* 0x0000000000007941 */ /* 0x000fea0003800200 */
.L_x_5472:
        /* <DEDUP_REMOVED lines=9> */
.L_x_5476:
[----:B------:R-:W-:Y:S01]  /*65240*/  MOV R14, R11 ;  /* 0x0000000b000e7202 */ /* 0x000fe20000000f00 */
[----:B------:R-:W-:Y:S02]  /*65250*/  IMAD.MOV.U32 R15, RZ, RZ, R12 ;  /* 0x000000ffff0f7224 */ /* 0x000fe400078e000c */
[----:B------:R-:W-:Y:S02]  /*65260*/  IMAD.MOV.U32 R11, RZ, RZ, R0 ;  /* 0x000000ffff0b7224 */ /* 0x000fe400078e0000 */
[----:B------:R-:W-:-:S07]  /*65270*/  IMAD.MOV.U32 R12, RZ, RZ, R13 ;  /* 0x000000ffff0c7224 */ /* 0x000fce00078e000d */
.L_x_5477:
[----:B------:R-:W-:Y:S05]  /*65280*/  BSYNC.RECONVERGENT B0 ;  /* 0x0000000000007941 */ /* 0x000fea0003800200 */
.L_x_5475:
        /* <DEDUP_REMOVED lines=9> */
.L_x_5479:
[----:B------:R-:W-:Y:S02]  /*65320*/  IMAD.MOV.U32 R13, RZ, RZ, R10 ;  /* 0x000000ffff0d7224 */ /* 0x000fe400078e000a */
[----:B------:R-:W-:Y:S02]  /*65330*/  IMAD.MOV.U32 R0, RZ, RZ, R9 ;  /* 0x000000ffff007224 */ /* 0x000fe400078e0009 */
[----:B------:R-:W-:Y:S02]  /*65340*/  IMAD.MOV.U32 R10, RZ, RZ, R11 ;  /* 0x000000ffff0a7224 */ /* 0x000fe400078e000b */
[----:B------:R-:W-:-:S07]  /*65350*/  IMAD.MOV.U32 R9, RZ, RZ, R12 ;  /* 0x000000ffff097224 */ /* 0x000fce00078e000c */
.L_x_5480:
[----:B------:R-:W-:Y:S05]  /*65360*/  BSYNC.RECONVERGENT B0 ;  /* 0x0000000000007941 */ /* 0x000fea0003800200 */
.L_x_5478:
        /* <DEDUP_REMOVED lines=9> */
.L_x_5482:
[----:B------:R-:W-:Y:S02]  /*65400*/  IMAD.MOV.U32 R12, RZ, RZ, R7 ;  /* 0x000000ffff0c7224 */ /* 0x000fe400078e0007 */
[----:B------:R-:W-:Y:S01]  /*65410*/  IMAD.MOV.U32 R11, RZ, RZ, R8 ;  /* 0x000000ffff0b7224 */ /* 0x000fe200078e0008 */
[----:B------:R-:W-:Y:S01]  /*65420*/  MOV R8, R9 ;  /* 0x0000000900087202 */ /* 0x000fe20000000f00 */
[----:B------:R-:W-:-:S07]  /*65430*/  IMAD.MOV.U32 R7, RZ, RZ, R10 ;  /* 0x000000ffff077224 */ /* 0x000fce00078e000a */
.L_x_5483:
[----:B------:R-:W-:Y:S05]  /*65440*/  BSYNC.RECONVERGENT B0 ;  /* 0x0000000000007941 */ /* 0x000fea0003800200 */
.L_x_5481:
        /* <DEDUP_REMOVED lines=9> */
.L_x_5485:
[----:B------:R-:W-:Y:S01]  /*654e0*/  IMAD.MOV.U32 R9, RZ, RZ, R134 ;  /* 0x000000ffff097224 */ /* 0x000fe200078e0086 */
[----:B------:R-:W-:Y:S01]  /*654f0*/  MOV R134, R7 ;  /* 0x0000000700867202 */ /* 0x000fe20000000f00 */
[----:B------:R-:W-:Y:S02]  /*65500*/  IMAD.MOV.U32 R10, RZ, RZ, R135 ;  /* 0x000000ffff0a7224 */ /* 0x000fe400078e0087 */
[----:B------:R-:W-:-:S07]  /*65510*/  IMAD.MOV.U32 R135, RZ, RZ, R8 ;  /* 0x000000ffff877224 */ /* 0x000fce00078e0008 */
.L_x_5486:
[----:B------:R-:W-:Y:S05]  /*65520*/  BSYNC.RECONVERGENT B0 ;  /* 0x0000000000007941 */ /* 0x000fea0003800200 */
.L_x_5484:
        /* <DEDUP_REMOVED lines=9> */
.L_x_5488:
[----:B------:R-:W-:Y:S01]  /*655c0*/  IMAD.MOV.U32 R8, RZ, RZ, R133 ;  /* 0x000000ffff087224 */ /* 0x000fe200078e0085 */
[----:B------:R-:W-:Y:S01]  /*655d0*/  MOV R7, R36 ;  /* 0x0000002400077202 */ /* 0x000fe20000000f00 */
[----:B------:R-:W-:Y:S02]  /*655e0*/  IMAD.MOV.U32 R133, RZ, RZ, R134 ;  /* 0x000000ffff857224 */ /* 0x000fe400078e0086 */
[----:B------:R-:W-:-:S07]  /*655f0*/  IMAD.MOV.U32 R36, RZ, RZ, R135 ;  /* 0x000000ffff247224 */ /* 0x000fce00078e0087 */
.L_x_5489:
[----:B------:R-:W-:Y:S05]  /*65600*/  BSYNC.RECONVERGENT B0 ;  /* 0x0000000000007941 */ /* 0x000fea0003800200 */
.L_x_5487:
        /* <DEDUP_REMOVED lines=9> */
.L_x_5491:
[----:B------:R-:W-:Y:S01]  /*656a0*/  MOV R135, R132 ;  /* 0x0000008400877202 */ /* 0x000fe20000000f00 */
[----:B------:R-:W-:Y:S02]  /*656b0*/  IMAD.MOV.U32 R134, RZ, RZ, R39 ;  /* 0x000000ffff867224 */ /* 0x000fe400078e0027 */
[----:B------:R-:W-:Y:S02]  /*656c0*/  IMAD.MOV.U32 R132, RZ, RZ, R133 ;  /* 0x000000ffff847224 */ /* 0x000fe400078e0085 */
[----:B------:R-:W-:-:S07]  /*656d0*/  IMAD.MOV.U32 R39, RZ, RZ, R36 ;  /* 0x000000ffff277224 */ /* 0x000fce00078e0024 */
.L_x_5492:
[----:B------:R-:W-:Y:S05]  /*656e0*/  BSYNC.RECONVERGENT B0 ;  /* 0x0000000000007941 */ /* 0x000fea0003800200 */
.L_x_5490:
        /* <DEDUP_REMOVED lines=9> */
.L_x_5494:
[----:B------:R-:W-:Y:S02]  /*65780*/  IMAD.MOV.U32 R36, RZ, RZ, R37 ;  /* 0x000000ffff247224 */ /* 0x000fe400078e0025 */
[----:B------:R-:W-:Y:S02]  /*65790*/  IMAD.MOV.U32 R133, RZ, RZ, R98 ;  /* 0x000000ffff857224 */ /* 0x000fe400078e0062 */
[----:B------:R-:W-:Y:S02]  /*657a0*/  IMAD.MOV.U32 R37, RZ, RZ, R132 ;  /* 0x000000ffff257224 */ /* 0x000fe400078e0084 */
[----:B------:R-:W-:-:S07]  /*657b0*/  IMAD.MOV.U32 R98, RZ, RZ, R39 ;  /* 0x000000ffff627224 */ /* 0x000fce00078e0027 */
.L_x_5495:
[----:B------:R-:W-:Y:S05]  /*657c0*/  BSYNC.RECONVERGENT B0 ;  /* 0x0000000000007941 */ /* 0x000fea0003800200 */
.L_x_5493:
        /* <DEDUP_REMOVED lines=18> */
.L_x_5497:
[----:B------:R-:W-:Y:S01]  /*658f0*/  IMAD.MOV.U32 R132, RZ, RZ, R41 ;  /* 0x000000ffff847224 */ /* 0x000fe200078e0029 */
[----:B------:R-:W-:Y:S01]  /*65900*/  MOV R39, R130 ;  /* 0x0000008200277202 */ /* 0x000fe20000000f00 */
[----:B------:R-:W-:Y:S02]  /*65910*/  IMAD.MOV.U32 R41, RZ, RZ, R38 ;  /* 0x000000ffff297224 */ /* 0x000fe400078e0026 */
[----:B------:R-:W-:-:S07]  /*65920*/  IMAD.MOV.U32 R130, RZ, RZ, R131 ;  /* 0x000000ffff827224 */ /* 0x000fce00078e0083 */
.L_x_5498:
[----:B------:R-:W-:Y:S05]  /*65930*/  BSYNC.RECONVERGENT B0 ;  /* 0x0000000000007941 */ /* 0x000fea0003800200 */
.L_x_5496:
        /* <DEDUP_REMOVED lines=9> */
.L_x_5500:
[----:B------:R-:W-:Y:S01]  /*659d0*/  MOV R131, R40 ;  /* 0x0000002800837202 */ /* 0x000fe20000000f00 */
[----:B------:R-:W-:Y:S02]  /*659e0*/  IMAD.MOV.U32 R38, RZ, RZ, R129 ;  /* 0x000000ffff267224 */ /* 0x000fe400078e0081 */
[----:B------:R-:W-:Y:S02]  /*659f0*/  IMAD.MOV.U32 R40, RZ, RZ, R41 ;  /* 0x000000ffff287224 */ /* 0x000fe400078e0029 */
[----:B------:R-:W-:-:S07]  /*65a00*/  IMAD.MOV.U32 R129, RZ, RZ, R130 ;  /* 0x000000ffff817224 */ /* 0x000fce00078e0082 */
.L_x_5501:
[----:B------:R-:W-:Y:S05]  /*65a10*/  BSYNC.RECONVERGENT B0 ;  /* 0x0000000000007941 */ /* 0x000fea0003800200 */
.L_x_5499:
        /* <DEDUP_REMOVED lines=9> */
.L_x_5503:
[----:B------:R-:W-:Y:S02]  /*65ab0*/  IMAD.MOV.U32 R130, RZ, RZ, R43 ;  /* 0x000000ffff827224 */ /* 0x000fe400078e002b */
[----:B------:R-:W-:Y:S02]  /*65ac0*/  IMAD.MOV.U32 R41, RZ, RZ, R128 ;  /* 0x000000ffff297224 */ /* 0x000fe400078e0080 */
[----:B------:R-:W-:Y:S02]  /*65ad0*/  IMAD.MOV.U32 R43, RZ, RZ, R40 ;  /* 0x000000ffff2b7224 */ /* 0x000fe400078e0028 */
[----:B------:R-:W-:-:S07]  /*65ae0*/  IMAD.MOV.U32 R128, RZ, RZ, R129 ;  /* 0x000000ffff807224 */ /* 0x000fce00078e0081 */
.L_x_5504:
[----:B------:R-:W-:Y:S05]  /*65af0*/  BSYNC.RECONVERGENT B0 ;  /* 0x0000000000007941 */ /* 0x000fea0003800200 */
.L_x_5502:
        /* <DEDUP_REMOVED lines=9> */
.L_x_5506:
[----:B------:R-:W-:Y:S02]  /*65b90*/  IMAD.MOV.U32 R129, RZ, RZ, R42 ;  /* 0x000000ffff817224 */ /* 0x000fe400078e002a */
[----:B------:R-:W-:Y:S01]  /*65ba0*/  IMAD.MOV.U32 R40, RZ, RZ, R127 ;  /* 0x000000ffff287224 */ /* 0x000fe200078e007f */
[----:B------:R-:W-:Y:S01]  /*65bb0*/  MOV R127, R128 ;  /* 0x00000080007f7202 */ /* 0x000fe20000000f00 */
[----:B------:R-:W-:-:S07]  /*65bc0*/  IMAD.MOV.U32 R42, RZ, RZ, R43 ;  /* 0x000000ffff2a7224 */ /* 0x000fce00078e002b */
.L_x_5507:
[----:B------:R-:W-:Y:S05]  /*65bd0*/  BSYNC.RECONVERGENT B0 ;  /* 0x0000000000007941 */ /* 0x000fea0003800200 */
.L_x_5505:
        /* <DEDUP_REMOVED lines=9> */
.L_x_5509:
[----:B------:R-:W-:Y:S01]  /*65c70*/  IMAD.MOV.U32 R128, RZ, RZ, R45 ;  /* 0x000000ffff807224 */ /* 0x000fe200078e002d */
[----:B------:R-:W-:Y:S01]  /*65c80*/  MOV R45, R42 ;  /* 0x0000002a002d7202 */ /* 0x000fe20000000f00 */
[----:B------:R-:W-:Y:S02]  /*65c90*/  IMAD.MOV.U32 R43, RZ, RZ, R126 ;  /* 0x000000ffff2b7224 */ /* 0x000fe400078e007e */
[----:B------:R-:W-:-:S07]  /*65ca0*/  IMAD.MOV.U32 R126, RZ, RZ, R127 ;  /* 0x000000ffff7e7224 */ /* 0x000fce00078e007f */
.L_x_5510:
[----:B------:R-:W-:Y:S05]  /*65cb0*/  BSYNC.RECONVERGENT B0 ;  /* 0x0000000000007941 */ /* 0x000fea0003800200 */
.L_x_5508:
        /* <DEDUP_REMOVED lines=9> */
.L_x_5512:
[----:B------:R-:W-:Y:S01]  /*65d50*/  IMAD.MOV.U32 R127, RZ, RZ, R44 ;  /* 0x000000ffff7f7224 */ /* 0x000fe200078e002c */
[----:B------:R-:W-:Y:S01]  /*65d60*/  MOV R42, R125 ;  /* 0x0000007d002a7202 */ /* 0x000fe20000000f00 */
[----:B------:R-:W-:Y:S02]  /*65d70*/  IMAD.MOV.U32 R44, RZ, RZ, R45 ;  /* 0x000000ffff2c7224 */ /* 0x000fe400078e002d */
[----:B------:R-:W-:-:S07]  /*65d80*/  IMAD.MOV.U32 R125, RZ, RZ, R126 ;  /* 0x000000ffff7d7224 */ /* 0x000fce00078e007e */
.L_x_5513:
[----:B------:R-:W-:Y:S05]  /*65d90*/  BSYNC.RECONVERGENT B0 ;  /* 0x0000000000007941 */ /* 0x000fea0003800200 */
.L_x_5511:
        /* <DEDUP_REMOVED lines=9> */
.L_x_5515:
[----:B------:R-:W-:Y:S01]  /*65e30*/  MOV R126, R47 ;  /* 0x0000002f007e7202 */ /* 0x000fe20000000f00 */
[----:B------:R-:W-:Y:S02]  /*65e40*/  IMAD.MOV.U32 R45, RZ, RZ, R124 ;  /* 0x000000ffff2d7224 */ /* 0x000fe400078e007c */
[----:B------:R-:W-:Y:S02]  /*65e50*/  IMAD.MOV.U32 R47, RZ, RZ, R44 ;  /* 0x000000ffff2f7224 */ /* 0x000fe400078e002c */
[----:B------:R-:W-:-:S07]  /*65e60*/  IMAD.MOV.U32 R124, RZ, RZ, R125 ;  /* 0x000000ffff7c7224 */ /* 0x000fce00078e007d */
.L_x_5516:
[----:B------:R-:W-:Y:S05]  /*65e70*/  BSYNC.RECONVERGENT B0 ;  /* 0x0000000000007941 */ /* 0x000fea0003800200 */
.L_x_5514:
        /* <DEDUP_REMOVED lines=9> */
.L_x_5518:
[----:B------:R-:W-:Y:S02]  /*65f10*/  IMAD.MOV.U32 R125, RZ, RZ, R46 ;  /* 0x000000ffff7d7224 */ /* 0x000fe400078e002e */
[----:B------:R-:W-:Y:S02]  /*65f20*/  IMAD.MOV.U32 R44, RZ, RZ, R123 ;  /* 0x000000ffff2c7224 */ /* 0x000fe400078e007b */
[----:B------:R-:W-:Y:S02]  /*65f30*/  IMAD.MOV.U32 R46, RZ, RZ, R47 ;  /* 0x000000ffff2e7224 */ /* 0x000fe400078e002f */
[----:B------:R-:W-:-:S07]  /*65f40*/  IMAD.MOV.U32 R123, RZ, RZ, R124 ;  /* 0x000000ffff7b7224 */ /* 0x000fce00078e007c */
.L_x_5519:
[----:B------:R-:W-:Y:S05]  /*65f50*/  BSYNC.RECONVERGENT B0 ;  /* 0x0000000000007941 */ /* 0x000fea0003800200 */
.L_x_5517:
        /* <DEDUP_REMOVED lines=9> */
.L_x_5521:
[----:B------:R-:W-:Y:S02]  /*65ff0*/  IMAD.MOV.U32 R124, RZ, RZ, R49 ;  /* 0x000000ffff7c7224 */ /* 0x000fe400078e0031 */
[----:B------:R-:W-:Y:S01]  /*66000*/  IMAD.MOV.U32 R47, RZ, RZ, R122 ;  /* 0x000000ffff2f7224 */ /* 0x000fe200078e007a */
[----:B------:R-:W-:Y:S01]  /*66010*/  MOV R122, R123 ;  /* 0x0000007b007a7202 */ /* 0x000fe20000000f00 */
[----:B------:R-:W-:-:S07]  /*66020*/  IMAD.MOV.U32 R49, RZ, RZ, R46 ;  /* 0x000000ffff317224 */ /* 0x000fce00078e002e */
.L_x_5522:
[----:B------:R-:W-:Y:S05]  /*66030*/  BSYNC.RECONVERGENT B0 ;  /* 0x0000000000007941 */ /* 0x000fea0003800200 */
.L_x_5520:
        /* <DEDUP_REMOVED lines=9> */
.L_x_5524:
[----:B------:R-:W-:Y:S01]  /*660d0*/  IMAD.MOV.U32 R123, RZ, RZ, R48 ;  /* 0x000000ffff7b7224 */ /* 0x000fe200078e0030 */
[----:B------:R-:W-:Y:S01]  /*660e0*/  MOV R48, R49 ;  /* 0x0000003100307202 */ /* 0x000fe20000000f00 */
[----:B------:R-:W-:Y:S02]  /*660f0*/  IMAD.MOV.U32 R46, RZ, RZ, R121 ;  /* 0x000000ffff2e7224 */ /* 0x000fe400078e0079 */
[----:B------:R-:W-:-:S07]  /*66100*/  IMAD.MOV.U32 R121, RZ, RZ, R122 ;  /* 0x000000ffff797224 */ /* 0x000fce00078e007a */
.L_x_5525:
[----:B------:R-:W-:Y:S05]  /*66110*/  BSYNC.RECONVERGENT B0 ;  /* 0x0000000000007941 */ /* 0x000fea0003800200 */
.L_x_5523:
        /* <DEDUP_REMOVED lines=9> */
.L_x_5527:
[----:B------:R-:W-:Y:S01]  /*661b0*/  IMAD.MOV.U32 R122, RZ, RZ, R51 ;  /* 0x000000ffff7a7224 */ /* 0x000fe200078e0033 */
[----:B------:R-:W-:Y:S01]  /*661c0*/  MOV R49, R120 ;  /* 0x0000007800317202 */ /* 0x000fe20000000f00 */
[----:B------:R-:W-:Y:S02]  /*661d0*/  IMAD.MOV.U32 R51, RZ, RZ, R48 ;  /* 0x000000ffff337224 */ /* 0x000fe400078e0030 */
[----:B------:R-:W-:-:S07]  /*661e0*/  IMAD.MOV.U32 R120, RZ, RZ, R121 ;  /* 0x000000ffff787224 */ /* 0x000fce00078e0079 */
.L_x_5528:
[----:B------:R-:W-:Y:S05]  /*661f0*/  BSYNC.RECONVERGENT B0 ;  /* 0x0000000000007941 */ /* 0x000fea0003800200 */
.L_x_5526:
        /* <DEDUP_REMOVED lines=9> */
.L_x_5530:
[----:B------:R-:W-:Y:S01]  /*66290*/  MOV R121, R50 ;  /* 0x0000003200797202 */ /* 0x000fe20000000f00 */
[----:B------:R-:W-:Y:S02]  /*662a0*/  IMAD.MOV.U32 R48, RZ, RZ, R119 ;  /* 0x000000ffff307224 */ /* 0x000fe400078e0077 */
[----:B------:R-:W-:Y:S02]  /*662b0*/  IMAD.MOV.U32 R50, RZ, RZ, R51 ;  /* 0x000000ffff327224 */ /* 0x000fe400078e0033 */
[----:B------:R-:W-:-:S07]  /*662c0*/  IMAD.MOV.U32 R119, RZ, RZ, R120 ;  /* 0x000000ffff777224 */ /* 0x000fce00078e0078 */
.L_x_5531:
[----:B------:R-:W-:Y:S05]  /*662d0*/  BSYNC.RECONVERGENT B0 ;  /* 0x0000000000007941 */ /* 0x000fea0003800200 */
.L_x_5529:
        /* <DEDUP_REMOVED lines=9> */
.L_x_5533:
[----:B------:R-:W-:Y:S02]  /*66370*/  IMAD.MOV.U32 R120, RZ, RZ, R53 ;  /* 0x000000ffff787224 */ /* 0x000fe400078e0035 */
[----:B------:R-:W-:Y:S02]  /*66380*/  IMAD.MOV.U32 R51, RZ, RZ, R118 ;  /* 0x000000ffff337224 */ /* 0x000fe400078e0076 */
[----:B------:R-:W-:Y:S02]  /*66390*/  IMAD.MOV.U32 R53, RZ, RZ, R50 ;  /* 0x000000ffff357224 */ /* 0x000fe400078e0032 */
[----:B------:R-:W-:-:S07]  /*663a0*/  IMAD.MOV.U32 R118, RZ, RZ, R119 ;  /* 0x000000ffff767224 */ /* 0x000fce00078e0077 */
.L_x_5534:
[----:B------:R-:W-:Y:S05]  /*663b0*/  BSYNC.RECONVERGENT B0 ;  /* 0x0000000000007941 */ /* 0x000fea0003800200 */
.L_x_5532:
        /* <DEDUP_REMOVED lines=9> */
.L_x_5536:
[----:B------:R-:W-:Y:S02]  /*66450*/  IMAD.MOV.U32 R119, RZ, RZ, R52 ;  /* 0x000000ffff777224 */ /* 0x000fe400078e0034 */
[----:B------:R-:W-:Y:S01]  /*66460*/  IMAD.MOV.U32 R50, RZ, RZ, R117 ;  /* 0x000000ffff327224 */ /* 0x000fe200078e0075 */
[----:B------:R-:W-:Y:S01]  /*66470*/  MOV R117, R118 ;  /* 0x0000007600757202 */ /* 0x000fe20000000f00 */
[----:B------:R-:W-:-:S07]  /*66480*/  IMAD.MOV.U32 R52, RZ, RZ, R53 ;  /* 0x000000ffff347224 */ /* 0x000fce00078e0035 */
.L_x_5537:
[----:B------:R-:W-:Y:S05]  /*66490*/  BSYNC.RECONVERGENT B0 ;  /* 0x0000000000007941 */ /* 0x000fea0003800200 */
.L_x_5535:
        /* <DEDUP_REMOVED lines=9> */
.L_x_5539:
[----:B------:R-:W-:Y:S01]  /*66530*/  IMAD.MOV.U32 R118, RZ, RZ, R55 ;  /* 0x000000ffff767224 */ /* 0x000fe200078e0037 */
[----:B------:R-:W-:Y:S01]  /*66540*/  MOV R55, R52 ;  /* 0x0000003400377202 */ /* 0x000fe20000000f00 */
[----:B------:R-:W-:Y:S02]  /*66550*/  IMAD.MOV.U32 R53, RZ, RZ, R116 ;  /* 0x000000ffff357224 */ /* 0x000fe400078e0074 */
[----:B------:R-:W-:-:S07]  /*66560*/  IMAD.MOV.U32 R116, RZ, RZ, R117 ;  /* 0x000000ffff747224 */ /* 0x000fce00078e0075 */
.L_x_5540:
[----:B------:R-:W-:Y:S05]  /*66570*/  BSYNC.RECONVERGENT B0 ;  /* 0x0000000000007941 */ /* 0x000fea0003800200 */
.L_x_5538:
        /* <DEDUP_REMOVED lines=9> */
.L_x_5542:
[----:B------:R-:W-:Y:S01]  /*66610*/  IMAD.MOV.U32 R117, RZ, RZ, R54 ;  /* 0x000000ffff757224 */ /* 0x000fe200078e0036 */
[----:B------:R-:W-:Y:S01]  /*66620*/  MOV R52, R115 ;  /* 0x0000007300347202 */ /* 0x000fe20000000f00 */
[----:B------:R-:W-:Y:S02]  /*66630*/  IMAD.MOV.U32 R54, RZ, RZ, R55 ;  /* 0x000000ffff367224 */ /* 0x000fe400078e0037 */
[----:B------:R-:W-:-:S07]  /*66640*/  IMAD.MOV.U32 R115, RZ, RZ, R116 ;  /* 0x000000ffff737224 */ /* 0x000fce00078e0074 */
.L_x_5543:
[----:B------:R-:W-:Y:S05]  /*66650*/  BSYNC.RECONVERGENT B0 ;  /* 0x0000000000007941 */ /* 0x000fea0003800200 */
.L_x_5541:
        /* <DEDUP_REMOVED lines=9> */
.L_x_5545:
[----:B------:R-:W-:Y:S01]  /*666f0*/  MOV R116, R57 ;  /* 0x0000003900747202 */ /* 0x000fe20000000f00 */
[----:B------:R-:W-:Y:S02]  /*66700*/  IMAD.MOV.U32 R55, RZ, RZ, R114 ;  /* 0x000000ffff377224 */ /* 0x000fe400078e0072 */
[----:B------:R-:W-:Y:S02]  /*66710*/  IMAD.MOV.U32 R57, RZ, RZ, R54 ;  /* 0x000000ffff397224 */ /* 0x000fe400078e0036 */
[----:B------:R-:W-:-:S07]  /*66720*/  IMAD.MOV.U32 R114, RZ, RZ, R115 ;  /* 0x000000ffff727224 */ /* 0x000fce00078e0073 */
.L_x_5546:
[----:B------:R-:W-:Y:S05]  /*66730*/  BSYNC.RECONVERGENT B0 ;  /* 0x0000000000007941 */ /* 0x000fea0003800200 */
.L_x_5544:
        /* <DEDUP_REMOVED lines=9> */
.L_x_5548:
[----:B------:R-:W-:Y:S02]  /*667d0*/  IMAD.MOV.U32 R115, RZ, RZ, R56 ;  /* 0x000000ffff737224 */ /* 0x000fe400078e0038 */
[----:B------:R-:W-:Y:S02]  /*667e0*/  IMAD.MOV.U32 R54, RZ, RZ, R113 ;  /* 0x000000ffff367224 */ /* 0x000fe400078e0071 */
[----:B------:R-:W-:Y:S02]  /*667f0*/  IMAD.MOV.U32 R56, RZ, RZ, R57 ;  /* 0x000000ffff387224 */ /* 0x000fe400078e0039 */
[----:B------:R-:W-:-:S07]  /*66800*/  IMAD.MOV.U32 R113, RZ, RZ, R114 ;  /* 0x000000ffff717224 */ /* 0x000fce00078e0072 */
.L_x_5549:
[----:B------:R-:W-:Y:S05]  /*66810*/  BSYNC.RECONVERGENT B0 ;  /* 0x0000000000007941 */ /* 0x000fea0003800200 */
.L_x_5547:
        /* <DEDUP_REMOVED lines=9> */
.L_x_5551:
[----:B------:R-:W-:Y:S02]  /*668b0*/  IMAD.MOV.U32 R114, RZ, RZ, R59 ;  /* 0x000000ffff727224 */ /* 0x000fe400078e003b */
[----:B------:R-:W-:Y:S01]  /*668c0*/  IMAD.MOV.U32 R57, RZ, RZ, R112 ;  /* 0x000000ffff397224 */ /* 0x000fe200078e0070 */
[----:B------:R-:W-:Y:S01]  /*668d0*/  MOV R112, R113 ;  /* 0x0000007100707202 */ /* 0x000fe20000000f00 */
[----:B------:R-:W-:-:S07]  /*668e0*/  IMAD.MOV.U32 R59, RZ, RZ, R56 ;  /* 0x000000ffff3b7224 */ /* 0x000fce00078e0038 */
.L_x_5552:
[----:B------:R-:W-:Y:S05]  /*668f0*/  BSYNC.RECONVERGENT B0 ;  /* 0x0000000000007941 */ /* 0x000fea0003800200 */
.L_x_5550:
        /* <DEDUP_REMOVED lines=9> */
.L_x_5554:
[----:B------:R-:W-:Y:S01]  /*66990*/  IMAD.MOV.U32 R113, RZ, RZ, R58 ;  /* 0x000000ffff717224 */ /* 0x000fe200078e003a */
[----:B------:R-:W-:Y:S01]  /*669a0*/  MOV R58, R59 ;  /* 0x0000003b003a7202 */ /* 0x000fe20000000f00 */
[----:B------:R-:W-:Y:S02]  /*669b0*/  IMAD.MOV.U32 R56, RZ, RZ, R111 ;  /* 0x000000ffff387224 */ /* 0x000fe400078e006f */
[----:B------:R-:W-:-:S07]  /*669c0*/  IMAD.MOV.U32 R111, RZ, RZ, R112 ;  /* 0x000000ffff6f7224 */ /* 0x000fce00078e0070 */
.L_x_5555:
[----:B------:R-:W-:Y:S05]  /*669d0*/  BSYNC.RECONVERGENT B0 ;  /* 0x0000000000007941 */ /* 0x000fea0003800200 */
.L_x_5553:
        /* <DEDUP_REMOVED lines=9> */
.L_x_5557:
[----:B------:R-:W-:Y:S01]  /*66a70*/  IMAD.MOV.U32 R112, RZ, RZ, R61 ;  /* 0x000000ffff707224 */ /* 0x000fe200078e003d */
[----:B------:R-:W-:Y:S01]  /*66a80*/  MOV R59, R110 ;  /* 0x0000006e003b7202 */ /* 0x000fe20000000f00 */
[----:B------:R-:W-:Y:S02]  /*66a90*/  IMAD.MOV.U32 R61, RZ, RZ, R58 ;  /* 0x000000ffff3d7224 */ /* 0x000fe400078e003a */
[----:B------:R-:W-:-:S07]  /*66aa0*/  IMAD.MOV.U32 R110, RZ, RZ, R111 ;  /* 0x000000ffff6e7224 */ /* 0x000fce00078e006f */
.L_x_5558:
[----:B------:R-:W-:Y:S05]  /*66ab0*/  BSYNC.RECONVERGENT B0 ;  /* 0x0000000000007941 */ /* 0x000fea0003800200 */
.L_x_5556:
        /* <DEDUP_REMOVED lines=9> */
.L_x_5560:
[----:B------:R-:W-:Y:S01]  /*66b50*/  MOV R111, R60 ;  /* 0x0000003c006f7202 */ /* 0x000fe20000000f00 */
[----:B------:R-:W-:Y:S02]  /*66b60*/  IMAD.MOV.U32 R58, RZ, RZ, R109 ;  /* 0x000000ffff3a7224 */ /* 0x000fe400078e006d */
[----:B------:R-:W-:Y:S02]  /*66b70*/  IMAD.MOV.U32 R60, RZ, RZ, R61 ;  /* 0x000000ffff3c7224 */ /* 0x000fe400078e003d */
[----:B------:R-:W-:-:S07]  /*66b80*/  IMAD.MOV.U32 R109, RZ, RZ, R110 ;  /* 0x000000ffff6d7224 */ /* 0x000fce00078e006e */
.L_x_5561:
[----:B------:R-:W-:Y:S05]  /*66b90*/  BSYNC.RECONVERGENT B0 ;  /* 0x0000000000007941 */ /* 0x000fea0003800200 */
.L_x_5559:
        /* <DEDUP_REMOVED lines=9> */
.L_x_5563:
[----:B------:R-:W-:Y:S02]  /*66c30*/  IMAD.MOV.U32 R110, RZ, RZ, R63 ;  /* 0x000000ffff6e7224 */ /* 0x000fe400078e003f */
[----:B------:R-:W-:Y:S02]  /*66c40*/  IMAD.MOV.U32 R61, RZ, RZ, R108 ;  /* 0x000000ffff3d7224 */ /* 0x000fe400078e006c */
[----:B------:R-:W-:Y:S02]  /*66c50*/  IMAD.MOV.U32 R63, RZ, RZ, R60 ;  /* 0x000000ffff3f7224 */ /* 0x000fe400078e003c */
[----:B------:R-:W-:-:S07]  /*66c60*/  IMAD.MOV.U32 R108, RZ, RZ, R109 ;  /* 0x000000ffff6c7224 */ /* 0x000fce00078e006d */
.L_x_5564:
[----:B------:R-:W-:Y:S05]  /*66c70*/  BSYNC.RECONVERGENT B0 ;  /* 0x0000000000007941 */ /* 0x000fea0003800200 */
.L_x_5562:
        /* <DEDUP_REMOVED lines=9> */
.L_x_5566:
[----:B------:R-:W-:Y:S02]  /*66d10*/  IMAD.MOV.U32 R109, RZ, RZ, R62 ;  /* 0x000000ffff6d7224 */ /* 0x000fe400078e003e */
[----:B------:R-:W-:Y:S01]  /*66d20*/  IMAD.MOV.U32 R60, RZ, RZ, R107 ;  /* 0x000000ffff3c7224 */ /* 0x000fe200078e006b */
[----:B------:R-:W-:Y:S01]  /*66d30*/  MOV R107, R108 ;  /* 0x0000006c006b7202 */ /* 0x000fe20000000f00 */
[----:B------:R-:W-:-:S07]  /*66d40*/  IMAD.MOV.U32 R62, RZ, RZ, R63 ;  /* 0x000000ffff3e7224 */ /* 0x000fce00078e003f */
.L_x_5567:
[----:B------:R-:W-:Y:S05]  /*66d50*/  BSYNC.RECONVERGENT B0 ;  /* 0x0000000000007941 */ /* 0x000fea0003800200 */
.L_x_5565:
        /* <DEDUP_REMOVED lines=9> */
.L_x_5569:
[----:B------:R-:W-:Y:S01]  /*66df0*/  IMAD.MOV.U32 R108, RZ, RZ, R65 ;  /* 0x000000ffff6c7224 */ /* 0x000fe200078e0041 */
[----:B------:R-:W-:Y:S01]  /*66e00*/  MOV R65, R62 ;  /* 0x0000003e00417202 */ /* 0x000fe20000000f00 */
[----:B------:R-:W-:Y:S02]  /*66e10*/  IMAD.MOV.U32 R63, RZ, RZ, R106 ;  /* 0x000000ffff3f7224 */ /* 0x000fe400078e006a */
[----:B------:R-:W-:-:S07]  /*66e20*/  IMAD.MOV.U32 R106, RZ, RZ, R107 ;  /* 0x000000ffff6a7224 */ /* 0x000fce00078e006b */
.L_x_5570:
[----:B------:R-:W-:Y:S05]  /*66e30*/  BSYNC.RECONVERGENT B0 ;  /* 0x0000000000007941 */ /* 0x000fea0003800200 */
.L_x_5568:
        /* <DEDUP_REMOVED lines=9> */
.L_x_5572:
[----:B------:R-:W-:Y:S01]  /*66ed0*/  IMAD.MOV.U32 R107, RZ, RZ, R64 ;  /* 0x000000ffff6b7224 */ /* 0x000fe200078e0040 */
[----:B------:R-:W-:Y:S01]  /*66ee0*/  MOV R62, R105 ;  /* 0x00000069003e7202 */ /* 0x000fe20000000f00 */
[----:B------:R-:W-:Y:S02]  /*66ef0*/  IMAD.MOV.U32 R64, RZ, RZ, R65 ;  /* 0x000000ffff407224 */ /* 0x000fe400078e0041 */
[----:B------:R-:W-:-:S07]  /*66f00*/  IMAD.MOV.U32 R105, RZ, RZ, R106 ;  /* 0x000000ffff697224 */ /* 0x000fce00078e006a */
.L_x_5573:
[----:B------:R-:W-:Y:S05]  /*66f10*/  BSYNC.RECONVERGENT B0 ;  /* 0x0000000000007941 */ /* 0x000fea0003800200 */
.L_x_5571:
        /* <DEDUP_REMOVED lines=9> */
.L_x_5575:
[----:B------:R-:W-:Y:S01]  /*66fb0*/  MOV R106, R67 ;  /* 0x00000043006a7202 */ /* 0x000fe20000000f00 */
[----:B------:R-:W-:Y:S02]  /*66fc0*/  IMAD.MOV.U32 R65, RZ, RZ, R104 ;  /* 0x000000ffff417224 */ /* 0x000fe400078e0068 */
[----:B------:R-:W-:Y:S02]  /*66fd0*/  IMAD.MOV.U32 R67, RZ, RZ, R64 ;  /* 0x000000ffff437224 */ /* 0x000fe400078e0040 */
[----:B------:R-:W-:-:S07]  /*66fe0*/  IMAD.MOV.U32 R104, RZ, RZ, R105 ;  /* 0x000000ffff687224 */ /* 0x000fce00078e0069 */
.L_x_5576:
[----:B------:R-:W-:Y:S05]  /*66ff0*/  BSYNC.RECONVERGENT B0 ;  /* 0x0000000000007941 */ /* 0x000fea0003800200 */
.L_x_5574:
        /* <DEDUP_REMOVED lines=9> */
.L_x_5578:
[----:B------:R-:W-:Y:S02]  /*67090*/  IMAD.MOV.U32 R105, RZ, RZ, R66 ;  /* 0x000000ffff697224 */ /* 0x000fe400078e0042 */
[----:B------:R-:W-:Y:S02]  /*670a0*/  IMAD.MOV.U32 R64, RZ, RZ, R103 ;  /* 0x000000ffff407224 */ /* 0x000fe400078e0067 */
[----:B------:R-:W-:Y:S02]  /*670b0*/  IMAD.MOV.U32 R66, RZ, RZ, R67 ;  /* 0x000000ffff427224 */ /* 0x000fe400078e0043 */
[----:B------:R-:W-:-:S07]  /*670c0*/  IMAD.MOV.U32 R103, RZ, RZ, R104 ;  /* 0x000000ffff677224 */ /* 0x000fce00078e0068 */
.L_x_5579:
[----:B------:R-:W-:Y:S05]  /*670d0*/  BSYNC.RECONVERGENT B0 ;  /* 0x0000000000007941 */ /* 0x000fea0003800200 */
.L_x_5577:
        /* <DEDUP_REMOVED lines=9> */
.L_x_5581:
[----:B------:R-:W-:Y:S02]  /*67170*/  IMAD.MOV.U32 R104, RZ, RZ, R69 ;  /* 0x000000ffff687224 */ /* 0x000fe400078e0045 */
[----:B------:R-:W-:Y:S01]  /*67180*/  IMAD.MOV.U32 R67, RZ, RZ, R102 ;  /* 0x000000ffff437224 */ /* 0x000fe200078e0066 */
[----:B------:R-:W-:Y:S01]  /*67190*/  MOV R102, R103 ;  /* 0x0000006700667202 */ /* 0x000fe20000000f00 */
[----:B------:R-:W-:-:S07]  /*671a0*/  IMAD.MOV.U32 R69, RZ, RZ, R66 ;  /* 0x000000ffff457224 */ /* 0x000fce00078e0042 */
.L_x_5582:
[----:B------:R-:W-:Y:S05]  /*671b0*/  BSYNC.RECONVERGENT B0 ;  /* 0x0000000000007941 */ /* 0x000fea0003800200 */
.L_x_5580:
        /* <DEDUP_REMOVED lines=9> */
.L_x_5584:
[----:B------:R-:W-:Y:S01]  /*67250*/  IMAD.MOV.U32 R103, RZ, RZ, R68 ;  /* 0x000000ffff677224 */ /* 0x000fe200078e0044 */
[----:B------:R-:W-:Y:S01]  /*67260*/  MOV R68, R69 ;  /* 0x0000004500447202 */ /* 0x000fe20000000f00 */
[----:B------:R-:W-:Y:S02]  /*67270*/  IMAD.MOV.U32 R66, RZ, RZ, R101 ;  /* 0x000000ffff427224 */ /* 0x000fe400078e0065 */
[----:B------:R-:W-:-:S07]  /*67280*/  IMAD.MOV.U32 R101, RZ, RZ, R102 ;  /* 0x000000ffff657224 */ /* 0x000fce00078e0066 */
.L_x_5585:
[----:B------:R-:W-:Y:S05]  /*67290*/  BSYNC.RECONVERGENT B0 ;  /* 0x0000000000007941 */ /* 0x000fea0003800200 */
.L_x_5583:
        /* <DEDUP_REMOVED lines=9> */
.L_x_5587:
[----:B------:R-:W-:Y:S01]  /*67330*/  IMAD.MOV.U32 R102, RZ, RZ, R71 ;  /* 0x000000ffff667224 */ /* 0x000fe200078e0047 */
[----:B------:R-:W-:Y:S01]  /*67340*/  MOV R69, R100 ;  /* 0x0000006400457202 */ /* 0x000fe20000000f00 */
[----:B------:R-:W-:Y:S02]  /*67350*/  IMAD.MOV.U32 R71, RZ, RZ, R68 ;  /* 0x000000ffff477224 */ /* 0x000fe400078e0044 */
[----:B------:R-:W-:-:S07]  /*67360*/  IMAD.MOV.U32 R100, RZ, RZ, R101 ;  /* 0x000000ffff647224 */ /* 0x000fce00078e0065 */
.L_x_5588:
[----:B------:R-:W-:Y:S05]  /*67370*/  BSYNC.RECONVERGENT B0 ;  /* 0x0000000000007941 */ /* 0x000fea0003800200 */
.L_x_5586:
        /* <DEDUP_REMOVED lines=9> */
.L_x_5590:
[----:B------:R-:W-:Y:S01]  /*67410*/  MOV R101, R70 ;  /* 0x0000004600657202 */ /* 0x000fe20000000f00 */
[----:B------:R-:W-:Y:S02]  /*67420*/  IMAD.MOV.U32 R68, RZ, RZ, R99 ;  /* 0x000000ffff447224 */ /* 0x000fe400078e0063 */
[----:B------:R-:W-:Y:S02]  /*67430*/  IMAD.MOV.U32 R70, RZ, RZ, R71 ;  /* 0x000000ffff467224 */ /* 0x000fe400078e0047 */
[----:B------:R-:W-:-:S07]  /*67440*/  IMAD.MOV.U32 R99, RZ, RZ, R100 ;  /* 0x000000ffff637224 */ /* 0x000fce00078e0064 */
.L_x_5591:
[----:B------:R-:W-:Y:S05]  /*67450*/  BSYNC.RECONVERGENT B0 ;  /* 0x0000000000007941 */ /* 0x000fea0003800200 */
.L_x_5589:
        /* <DEDUP_REMOVED lines=9> */
.L_x_5593:
[----:B------:R-:W-:Y:S02]  /*674f0*/  IMAD.MOV.U32 R100, RZ, RZ, R73 ;  /* 0x000000ffff647224 */ /* 0x000fe400078e0049 */
[----:B------:R-:W-:Y:S02]  /*67500*/  IMAD.MOV.U32 R71, RZ, RZ, R96 ;  /* 0x000000ffff477224 */ /* 0x000fe400078e0060 */
[----:B------:R-:W-:Y:S02]  /*67510*/  IMAD.MOV.U32 R73, RZ, RZ, R70 ;  /* 0x000000ffff497224 */ /* 0x000fe400078e0046 */
[----:B------:R-:W-:-:S07]  /*67520*/  IMAD.MOV.U32 R96, RZ, RZ, R99 ;  /* 0x000000ffff607224 */ /* 0x000fce00078e0063 */
.L_x_5594:
[----:B------:R-:W-:Y:S05]  /*67530*/  BSYNC.RECONVERGENT B0 ;  /* 0x0000000000007941 */ /* 0x000fea0003800200 */
.L_x_5592:
        /* <DEDUP_REMOVED lines=9> */
.L_x_5596:
[----:B------:R-:W-:Y:S02]  /*675d0*/  IMAD.MOV.U32 R99, RZ, RZ, R72 ;  /* 0x000000ffff637224 */ /* 0x000fe400078e0048 */
[----:B------:R-:W-:Y:S01]  /*675e0*/  IMAD.MOV.U32 R70, RZ, RZ, R97 ;  /* 0x000000ffff467224 */ /* 0x000fe200078e0061 */
[----:B------:R-:W-:Y:S01]  /*675f0*/  MOV R97, R96 ;  /* 0x0000006000617202 */ /* 0x000fe20000000f00 */
[----:B------:R-:W-:-:S07]  /*67600*/  IMAD.MOV.U32 R72, RZ, RZ, R73 ;  /* 0x000000ffff487224 */ /* 0x000fce00078e0049 */
.L_x_5597:
[----:B------:R-:W-:Y:S05]  /*67610*/  BSYNC.RECONVERGENT B0 ;  /* 0x0000000000007941 */ /* 0x000fea0003800200 */
.L_x_5595:
        /* <DEDUP_REMOVED lines=9> */
.L_x_5599:
[----:B------:R-:W-:Y:S01]  /*676b0*/  IMAD.MOV.U32 R96, RZ, RZ, R75 ;  /* 0x000000ffff607224 */ /* 0x000fe200078e004b */
[----:B------:R-:W-:Y:S01]  /*676c0*/  MOV R75, R72 ;  /* 0x00000048004b7202 */ /* 0x000fe20000000f00 */
[----:B------:R-:W-:Y:S02]  /*676d0*/  IMAD.MOV.U32 R73, RZ, RZ, R94 ;  /* 0x000000ffff497224 */ /* 0x000fe400078e005e */
[----:B------:R-:W-:-:S07]  /*676e0*/  IMAD.MOV.U32 R94, RZ, RZ, R97 ;  /* 0x000000ffff5e7224 */ /* 0x000fce00078e0061 */
.L_x_5600:
[----:B------:R-:W-:Y:S05]  /*676f0*/  BSYNC.RECONVERGENT B0 ;  /* 0x0000000000007941 */ /* 0x000fea0003800200 */
.L_x_5598:
        /* <DEDUP_REMOVED lines=9> */
.L_x_5602:
[----:B------:R-:W-:Y:S01]  /*67790*/  IMAD.MOV.U32 R97, RZ, RZ, R74 ;  /* 0x000000ffff617224 */ /* 0x000fe200078e004a */
[----:B------:R-:W-:Y:S01]  /*677a0*/  MOV R72, R95 ;  /* 0x0000005f00487202 */ /* 0x000fe20000000f00 */
[----:B------:R-:W-:Y:S02]  /*677b0*/  IMAD.MOV.U32 R74, RZ, RZ, R75 ;  /* 0x000000ffff4a7224 */ /* 0x000fe400078e004b */
[----:B------:R-:W-:-:S07]  /*677c0*/  IMAD.MOV.U32 R95, RZ, RZ, R94 ;  /* 0x000000ffff5f7224 */ /* 0x000fce00078e005e */
.L_x_5603:
[----:B------:R-:W-:Y:S05]  /*677d0*/  BSYNC.RECONVERGENT B0 ;  /* 0x0000000000007941 */ /* 0x000fea0003800200 */
.L_x_5601:
        /* <DEDUP_REMOVED lines=9> */
.L_x_5605:
[----:B------:R-:W-:Y:S01]  /*67870*/  MOV R94, R77 ;  /* 0x0000004d005e7202 */ /* 0x000fe20000000f00 */
[----:B------:R-:W-:Y:S02]  /*67880*/  IMAD.MOV.U32 R75, RZ, RZ, R92 ;  /* 0x000000ffff4b7224 */ /* 0x000fe400078e005c */
[----:B------:R-:W-:Y:S02]  /*67890*/  IMAD.MOV.U32 R77, RZ, RZ, R74 ;  /* 0x000000ffff4d7224 */ /* 0x000fe400078e004a */
[----:B------:R-:W-:-:S07]  /*678a0*/  IMAD.MOV.U32 R92, RZ, RZ, R95 ;  /* 0x000000ffff5c7224 */ /* 0x000fce00078e005f */
.L_x_5606:
[----:B------:R-:W-:Y:S05]  /*678b0*/  BSYNC.RECONVERGENT B0 ;  /* 0x0000000000007941 */ /* 0x000fea0003800200 */
.L_x_5604:
        /* <DEDUP_REMOVED lines=9> */
.L_x_5608:
[----:B------:R-:W-:Y:S02]  /*67950*/  IMAD.MOV.U32 R95, RZ, RZ, R76 ;  /* 0x000000ffff5f7224 */ /* 0x000fe400078e004c */
[----:B------:R-:W-:Y:S02]  /*67960*/  IMAD.MOV.U32 R74, RZ, RZ, R93 ;  /* 0x000000ffff4a7224 */ /* 0x000fe400078e005d */
[----:B------:R-:W-:Y:S02]  /*67970*/  IMAD.MOV.U32 R76, RZ, RZ, R77 ;  /* 0x000000ffff4c7224 */ /* 0x000fe400078e004d */
[----:B------:R-:W-:-:S07]  /*67980*/  IMAD.MOV.U32 R93, RZ, RZ, R92 ;  /* 0x000000ffff5d7224 */ /* 0x000fce00078e005c */
.L_x_5609:
[----:B------:R-:W-:Y:S05]  /*67990*/  BSYNC.RECONVERGENT B0 ;  /* 0x0000000000007941 */ /* 0x000fea0003800200 */
.L_x_5607:
        /* <DEDUP_REMOVED lines=9> */
.L_x_5611:
[----:B------:R-:W-:Y:S02]  /*67a30*/  IMAD.MOV.U32 R92, RZ, RZ, R79 ;  /* 0x000000ffff5c7224 */ /* 0x000fe400078e004f */
[----:B------:R-:W-:Y:S01]  /*67a40*/  IMAD.MOV.U32 R77, RZ, RZ, R90 ;  /* 0x000000ffff4d7224 */ /* 0x000fe200078e005a */
[----:B------:R-:W-:Y:S01]  /*67a50*/  MOV R90, R93 ;  /* 0x0000005d005a7202 */ /* 0x000fe20000000f00 */
[----:B------:R-:W-:-:S07]  /*67a60*/  IMAD.MOV.U32 R79, RZ, RZ, R76 ;  /* 0x000000ffff4f7224 */ /* 0x000fce00078e004c */
.L_x_5612:
[----:B------:R-:W-:Y:S05]  /*67a70*/  BSYNC.RECONVERGENT B0 ;  /* 0x0000000000007941 */ /* 0x000fea0003800200 */
.L_x_5610:
        /* <DEDUP_REMOVED lines=9> */
.L_x_5614:
[----:B------:R-:W-:Y:S01]  /*67b10*/  IMAD.MOV.U32 R93, RZ, RZ, R78 ;  /* 0x000000ffff5d7224 */ /* 0x000fe200078e004e */
[----:B------:R-:W-:Y:S01]  /*67b20*/  MOV R78, R79 ;  /* 0x0000004f004e7202 */ /* 0x000fe20000000f00 */
[----:B------:R-:W-:Y:S02]  /*67b30*/  IMAD.MOV.U32 R76, RZ, RZ, R91 ;  /* 0x000000ffff4c7224 */ /* 0x000fe400078e005b */
[----:B------:R-:W-:-:S07]  /*67b40*/  IMAD.MOV.U32 R91, RZ, RZ, R90 ;  /* 0x000000ffff5b7224 */ /* 0x000fce00078e005a */
.L_x_5615:
[----:B------:R-:W-:Y:S05]  /*67b50*/  BSYNC.RECONVERGENT B0 ;  /* 0x0000000000007941 */ /* 0x000fea0003800200 */
.L_x_5613:
        /* <DEDUP_REMOVED lines=9> */
.L_x_5617:
[----:B------:R-:W-:Y:S01]  /*67bf0*/  IMAD.MOV.U32 R90, RZ, RZ, R81 ;  /* 0x000000ffff5a7224 */ /* 0x000fe200078e0051 */
[----:B------:R-:W-:Y:S01]  /*67c00*/  MOV R79, R88 ;  /* 0x00000058004f7202 */ /* 0x000fe20000000f00 */
[----:B------:R-:W-:Y:S02]  /*67c10*/  IMAD.MOV.U32 R81, RZ, RZ, R78 ;  /* 0x000000ffff517224 */ /* 0x000fe400078e004e */
[----:B------:R-:W-:-:S07]  /*67c20*/  IMAD.MOV.U32 R88, RZ, RZ, R91 ;  /* 0x000000ffff587224 */ /* 0x000fce00078e005b */
.L_x_5618:
[----:B------:R-:W-:Y:S05]  /*67c30*/  BSYNC.RECONVERGENT B0 ;  /* 0x0000000000007941 */ /* 0x000fea0003800200 */
.L_x_5616:
        /* <DEDUP_REMOVED lines=9> */
.L_x_5620:
[----:B------:R-:W-:Y:S01]  /*67cd0*/  MOV R91, R80 ;  /* 0x00000050005b7202 */ /* 0x000fe20000000f00 */
[----:B------:R-:W-:Y:S02]  /*67ce0*/  IMAD.MOV.U32 R78, RZ, RZ, R89 ;  /* 0x000000ffff4e7224 */ /* 0x000fe400078e0059 */
[----:B------:R-:W-:Y:S02]  /*67cf0*/  IMAD.MOV.U32 R80, RZ, RZ, R81 ;  /* 0x000000ffff507224 */ /* 0x000fe400078e0051 */
[----:B------:R-:W-:-:S07]  /*67d00*/  IMAD.MOV.U32 R89, RZ, RZ, R88 ;  /* 0x000000ffff597224 */ /* 0x000fce00078e0058 */
.L_x_5621:
[----:B------:R-:W-:Y:S05]  /*67d10*/  BSYNC.RECONVERGENT B0 ;  /* 0x0000000000007941 */ /* 0x000fea0003800200 */
.L_x_5619:
        /* <DEDUP_REMOVED lines=9> */
.L_x_5623:
[----:B------:R-:W-:Y:S02]  /*67db0*/  IMAD.MOV.U32 R88, RZ, RZ, R83 ;  /* 0x000000ffff587224 */ /* 0x000fe400078e0053 */
[----:B------:R-:W-:Y:S02]  /*67dc0*/  IMAD.MOV.U32 R81, RZ, RZ, R86 ;  /* 0x000000ffff517224 */ /* 0x000fe400078e0056 */
[----:B------:R-:W-:Y:S02]  /*67dd0*/  IMAD.MOV.U32 R83, RZ, RZ, R80 ;  /* 0x000000ffff537224 */ /* 0x000fe400078e0050 */
[----:B------:R-:W-:-:S07]  /*67de0*/  IMAD.MOV.U32 R86, RZ, RZ, R89 ;  /* 0x000000ffff567224 */ /* 0x000fce00078e0059 */
.L_x_5624:
[----:B------:R-:W-:Y:S05]  /*67df0*/  BSYNC.RECONVERGENT B0 ;  /* 0x0000000000007941 */ /* 0x000fea0003800200 */
.L_x_5622:
        /* <DEDUP_REMOVED lines=9> */
.L_x_5626:
[----:B------:R-:W-:Y:S02]  /*67e90*/  IMAD.MOV.U32 R89, RZ, RZ, R82 ;  /* 0x000000ffff597224 */ /* 0x000fe400078e0052 */
[----:B------:R-:W-:Y:S01]  /*67ea0*/  IMAD.MOV.U32 R80, RZ, RZ, R87 ;  /* 0x000000ffff507224 */ /* 0x000fe200078e0057 */
[----:B------:R-:W-:Y:S01]  /*67eb0*/  MOV R87, R86 ;  /* 0x0000005600577202 */ /* 0x000fe20000000f00 */
[----:B------:R-:W-:-:S07]  /*67ec0*/  IMAD.MOV.U32 R82, RZ, RZ, R83 ;  /* 0x000000ffff527224 */ /* 0x000fce00078e0053 */
.L_x_5627:
[----:B------:R-:W-:Y:S05]  /*67ed0*/  BSYNC.RECONVERGENT B0 ;  /* 0x0000000000007941 */ /* 0x000fea0003800200 */
.L_x_5625:
        /* <DEDUP_REMOVED lines=9> */
.L_x_5629:
[----:B------:R-:W-:Y:S01]  /*67f70*/  IMAD.MOV.U32 R86, RZ, RZ, R85 ;  /* 0x000000ffff567224 */ /* 0x000fe200078e0055 */
[----:B------:R-:W-:Y:S01]  /*67f80*/  MOV R85, R82 ;  /* 0x0000005200557202 */ /* 0x000fe20000000f00 */
[----:B------:R-:W-:Y:S02]  /*67f90*/  IMAD.MOV.U32 R83, RZ, RZ, R84 ;  /* 0x000000ffff537224 */ /* 0x000fe400078e0054 */
[----:B------:R-:W-:-:S07]  /*67fa0*/  IMAD.MOV.U32 R84, RZ, RZ, R87 ;  /* 0x000000ffff547224 */ /* 0x000fce00078e0057 */
.L_x_5630:
[----:B------:R-:W-:Y:S05]  /*67fb0*/  BSYNC.RECONVERGENT B0 ;  /* 0x0000000000007941 */ /* 0x000fea0003800200 */
.L_x_5628:
        /* <DEDUP_REMOVED lines=9> */
.L_x_5632:
[----:B------:R-:W-:Y:S01]  /*68050*/  IMAD.MOV.U32 R87, RZ, RZ, R34 ;  /* 0x000000ffff577224 */ /* 0x000fe200078e0022 */
[----:B------:R-:W-:Y:S01]  /*68060*/  MOV R82, R35 ;  /* 0x0000002300527202 */ /* 0x000fe20000000f00 */
[----:B------:R-:W-:Y:S02]  /*68070*/  IMAD.MOV.U32 R34, RZ, RZ, R85 ;  /* 0x000000ffff227224 */ /* 0x000fe400078e0055 */
[----:B------:R-:W-:-:S07]  /*68080*/  IMAD.MOV.U32 R35, RZ, RZ, R84 ;  /* 0x000000ffff237224 */ /* 0x000fce00078e0054 */
.L_x_5633:
[----:B------:R-:W-:Y:S05]  /*68090*/  BSYNC.RECONVERGENT B0 ;  /* 0x0000000000007941 */ /* 0x000fea0003800200 */
.L_x_5631:
        /* <DEDUP_REMOVED lines=9> */
.L_x_5635:
[----:B------:R-:W-:Y:S01]  /*68130*/  MOV R84, R33 ;  /* 0x0000002100547202 */ /* 0x000fe20000000f00 */
[----:B------:R-:W-:Y:S02]  /*68140*/  IMAD.MOV.U32 R85, RZ, RZ, R32 ;  /* 0x000000ffff557224 */ /* 0x000fe400078e0020 */
[----:B------:R-:W-:Y:S02]  /*68150*/  IMAD.MOV.U32 R33, RZ, RZ, R34 ;  /* 0x000000ffff217224 */ /* 0x000fe400078e0022 */
[----:B------:R-:W-:-:S07]  /*68160*/  IMAD.MOV.U32 R32, RZ, RZ, R35 ;  /* 0x000000ffff207224 */ /* 0x000fce00078e0023 */
.L_x_5636:
[----:B------:R-:W-:Y:S05]  /*68170*/  BSYNC.RECONVERGENT B0 ;  /* 0x0000000000007941 */ /* 0x000fea0003800200 */
.L_x_5634:
        /* <DEDUP_REMOVED lines=9> */
.L_x_5638:
[----:B------:R-:W-:Y:S02]  /*68210*/  IMAD.MOV.U32 R35, RZ, RZ, R30 ;  /* 0x000000ffff237224 */ /* 0x000fe400078e001e */
[----:B------:R-:W-:Y:S02]  /*68220*/  IMAD.MOV.U32 R34, RZ, RZ, R31 ;  /* 0x000000ffff227224 */ /* 0x000fe400078e001f */
[----:B------:R-:W-:Y:S02]  /*68230*/  IMAD.MOV.U32 R30, RZ, RZ, R33 ;  /* 0x000000ffff1e7224 */ /* 0x000fe400078e0021 */
[----:B------:R-:W-:-:S07]  /*68240*/  IMAD.MOV.U32 R31, RZ, RZ, R32 ;  /* 0x000000ffff1f7224 */ /* 0x000fce00078e0020 */
.L_x_5639:
[----:B------:R-:W-:Y:S05]  /*68250*/  BSYNC.RECONVERGENT B0 ;  /* 0x0000000000007941 */ /* 0x000fea0003800200 */
.L_x_5637:
        /* <DEDUP_REMOVED lines=9> */
.L_x_5641:
[----:B------:R-:W-:Y:S02]  /*682f0*/  IMAD.MOV.U32 R32, RZ, RZ, R29 ;  /* 0x000000ffff207224 */ /* 0x000fe400078e001d */
[----:B------:R-:W-:Y:S01]  /*68300*/  IMAD.MOV.U32 R33, RZ, RZ, R28 ;  /* 0x000000ffff217224 */ /* 0x000fe200078e001c */
[----:B------:R-:W-:Y:S01]  /*68310*/  MOV R28, R31 ;  /* 0x0000001f001c7202 */ /* 0x000fe20000000f00 */
[----:B------:R-:W-:-:S07]  /*68320*/  IMAD.MOV.U32 R29, RZ, RZ, R30 ;  /* 0x000000ffff1d7224 */ /* 0x000fce00078e001e */
.L_x_5642:
[----:B------:R-:W-:Y:S05]  /*68330*/  BSYNC.RECONVERGENT B0 ;  /* 0x0000000000007941 */ /* 0x000fea0003800200 */
.L_x_5640:
        /* <DEDUP_REMOVED lines=9> */
.L_x_5644:
[----:B------:R-:W-:Y:S01]  /*683d0*/  IMAD.MOV.U32 R31, RZ, RZ, R26 ;  /* 0x000000ffff1f7224 */ /* 0x000fe200078e001a */
[----:B------:R-:W-:Y:S01]  /*683e0*/  MOV R26, R29 ;  /* 0x0000001d001a7202 */ /* 0x000fe20000000f00 */
[----:B------:R-:W-:Y:S02]  /*683f0*/  IMAD.MOV.U32 R30, RZ, RZ, R27 ;  /* 0x000000ffff1e7224 */ /* 0x000fe400078e001b */
[----:B------:R-:W-:-:S07]  /*68400*/  IMAD.MOV.U32 R27, RZ, RZ, R28 ;  /* 0x000000ffff1b7224 */ /* 0x000fce00078e001c */
.L_x_5645:
[----:B------:R-:W-:Y:S05]  /*68410*/  BSYNC.RECONVERGENT B0 ;  /* 0x0000000000007941 */ /* 0x000fea0003800200 */
.L_x_5643:
        /* <DEDUP_REMOVED lines=9> */
.L_x_5647:
[----:B------:R-:W-:Y:S01]  /*684b0*/  IMAD.MOV.U32 R28, RZ, RZ, R25 ;  /* 0x000000ffff1c7224 */ /* 0x000fe200078e0019 */
[----:B------:R-:W-:Y:S01]  /*684c0*/  MOV R29, R24 ;  /* 0x00000018001d7202 */ /* 0x000fe20000000f00 */
[----:B------:R-:W-:Y:S02]  /*684d0*/  IMAD.MOV.U32 R25, RZ, RZ, R26 ;  /* 0x000000ffff197224 */ /* 0x000fe400078e001a */
[----:B------:R-:W-:-:S07]  /*684e0*/  IMAD.MOV.U32 R24, RZ, RZ, R27 ;  /* 0x000000ffff187224 */ /* 0x000fce00078e001b */
.L_x_5648:
[----:B------:R-:W-:Y:S05]  /*684f0*/  BSYNC.RECONVERGENT B0 ;  /* 0x0000000000007941 */ /* 0x000fea0003800200 */
.L_x_5646:
        /* <DEDUP_REMOVED lines=9> */
.L_x_5650:
[----:B------:R-:W-:Y:S01]  /*68590*/  MOV R27, R22 ;  /* 0x00000016001b7202 */ /* 0x000fe20000000f00 */
[----:B------:R-:W-:Y:S02]  /*685a0*/  IMAD.MOV.U32 R26, RZ, RZ, R23 ;  /* 0x000000ffff1a7224 */ /* 0x000fe400078e0017 */
[----:B------:R-:W-:Y:S02]  /*685b0*/  IMAD.MOV.U32 R22, RZ, RZ, R25 ;  /* 0x000000ffff167224 */ /* 0x000fe400078e0019 */
[----:B------:R-:W-:-:S07]  /*685c0*/  IMAD.MOV.U32 R23, RZ, RZ, R24 ;  /* 0x000000ffff177224 */ /* 0x000fce00078e0018 */
.L_x_5651:
[----:B------:R-:W-:Y:S05]  /*685d0*/  BSYNC.RECONVERGENT B0 ;  /* 0x0000000000007941 */ /* 0x000fea0003800200 */
.L_x_5649:
        /* <DEDUP_REMOVED lines=9> */
.L_x_5653:
[----:B------:R-:W-:Y:S02]  /*68670*/  IMAD.MOV.U32 R24, RZ, RZ, R21 ;  /* 0x000000ffff187224 */ /* 0x000fe400078e0015 */
[----:B------:R-:W-:Y:S02]  /*68680*/  IMAD.MOV.U32 R25, RZ, RZ, R20 ;  /* 0x000000ffff197224 */ /* 0x000fe400078e0014 */
[----:B------:R-:W-:Y:S02]  /*68690*/  IMAD.MOV.U32 R21, RZ, RZ, R22 ;  /* 0x000000ffff157224 */ /* 0x000fe400078e0016 */
[----:B------:R-:W-:-:S07]  /*686a0*/  IMAD.MOV.U32 R20, RZ, RZ, R23 ;  /* 0x000000ffff147224 */ /* 0x000fce00078e0017 */
.L_x_5654:
[----:B------:R-:W-:Y:S05]  /*686b0*/  BSYNC.RECONVERGENT B0 ;  /* 0x0000000000007941 */ /* 0x000fea0003800200 */
.L_x_5652:
        /* <DEDUP_REMOVED lines=9> */
.L_x_5656:
[----:B------:R-:W-:Y:S02]  /*68750*/  IMAD.MOV.U32 R23, RZ, RZ, R18 ;  /* 0x000000ffff177224 */ /* 0x000fe400078e0012 */
[----:B------:R-:W-:Y:S01]  /*68760*/  IMAD.MOV.U32 R22, RZ, RZ, R19 ;  /* 0x000000ffff167224 */ /* 0x000fe200078e0013 */
[----:B------:R-:W-:Y:S01]  /*68770*/  MOV R19, R20 ;  /* 0x0000001400137202 */ /* 0x000fe20000000f00 */
[----:B------:R-:W-:-:S07]  /*68780*/  IMAD.MOV.U32 R18, RZ, RZ, R21 ;  /* 0x000000ffff127224 */ /* 0x000fce00078e0015 */
.L_x_5657:
[----:B------:R-:W-:Y:S05]  /*68790*/  BSYNC.RECONVERGENT B0 ;  /* 0x0000000000007941 */ /* 0x000fea0003800200 */
.L_x_5655:
        /* <DEDUP_REMOVED lines=9> */
.L_x_5659:
[----:B------:R-:W-:Y:S01]  /*68830*/  IMAD.MOV.U32 R20, RZ, RZ, R17 ;  /* 0x000000ffff147224 */ /* 0x000fe200078e0011 */
[----:B------:R-:W-:Y:S01]  /*68840*/  MOV R17, R18 ;  /* 0x0000001200117202 */ /* 0x000fe20000000f00 */
[----:B------:R-:W-:Y:S02]  /*68850*/  IMAD.MOV.U32 R21, RZ, RZ, R16 ;  /* 0x000000ffff157224 */ /* 0x000fe400078e0010 */
[----:B------:R-:W-:-:S07]  /*68860*/  IMAD.MOV.U32 R16, RZ, RZ, R19 ;  /* 0x000000ffff107224 */ /* 0x000fce00078e0013 */
.L_x_5660:
[----:B------:R-:W-:Y:S05]  /*68870*/  BSYNC.RECONVERGENT B0 ;  /* 0x0000000000007941 */ /* 0x000fea0003800200 */
.L_x_5658:
        /* <DEDUP_REMOVED lines=9> */
.L_x_5662:
[----:B------:R-:W-:Y:S01]  /*68910*/  IMAD.MOV.U32 R19, RZ, RZ, R14 ;  /* 0x000000ffff137224 */ /* 0x000fe200078e000e */
[----:B------:R-:W-:Y:S01]  /*68920*/  MOV R18, R15 ;  /* 0x0000000f00127202 */ /* 0x000fe20000000f00 */
[----:B------:R-:W-:Y:S02]  /*68930*/  IMAD.MOV.U32 R14, RZ, RZ, R17 ;  /* 0x000000ffff0e7224 */ /* 0x000fe400078e0011 */
[----:B------:R-:W-:-:S07]  /*68940*/  IMAD.MOV.U32 R15, RZ, RZ, R16 ;  /* 0x000000ffff0f7224 */ /* 0x000fce00078e0010 */
.L_x_5663:
[----:B------:R-:W-:Y:S05]  /*68950*/  BSYNC.RECONVERGENT B0 ;  /* 0x0000000000007941 */ /* 0x000fea0003800200 */
.L_x_5661:
        /* <DEDUP_REMOVED lines=9> */
.L_x_5665:
[----:B------:R-:W-:Y:S01]  /*689f0*/  MOV R16, R13 ;  /* 0x0000000d00107202 */ /* 0x000fe20000000f00 */
[----:B------:R-:W-:Y:S02]  /*68a00*/  IMAD.MOV.U32 R17, RZ, RZ, R0 ;  /* 0x000000ffff117224 */ /* 0x000fe400078e0000 */
[----:B------:R-:W-:Y:S02]  /*68a10*/  IMAD.MOV.U32 R13, RZ, RZ, R14 ;  /* 0x000000ffff0d7224 */ /* 0x000fe400078e000e */
[----:B------:R-:W-:-:S07]  /*68a20*/  IMAD.MOV.U32 R0, RZ, RZ, R15 ;  /* 0x000000ffff007224 */ /* 0x000fce00078e000f */
.L_x_5666:
[----:B------:R-:W-:Y:S05]  /*68a30*/  BSYNC.RECONVERGENT B0 ;  /* 0x0000000000007941 */ /* 0x000fea0003800200 */
.L_x_5664:
        /* <DEDUP_REMOVED lines=9> */
.L_x_5668:
[----:B------:R-:W-:Y:S02]  /*68ad0*/  IMAD.MOV.U32 R15, RZ, RZ, R12 ;  /* 0x000000ffff0f7224 */ /* 0x000fe400078e000c */
[----:B------:R-:W-:Y:S02]  /*68ae0*/  IMAD.MOV.U32 R14, RZ, RZ, R11 ;  /* 0x000000ffff0e7224 */ /* 0x000fe400078e000b */
[----:B------:R-:W-:Y:S02]  /*68af0*/  IMAD.MOV.U32 R12, RZ, RZ, R13 ;  /* 0x000000ffff0c7224 */ /* 0x000fe400078e000d */
[----:B------:R-:W-:-:S07]  /*68b00*/  IMAD.MOV.U32 R11, RZ, RZ, R0 ;  /* 0x000000ffff0b7224 */ /* 0x000fce00078e0000 */
.L_x_5669:
[----:B------:R-:W-:Y:S05]  /*68b10*/  BSYNC.RECONVERGENT B0 ;  /* 0x0000000000007941 */ /* 0x000fea0003800200 */
.L_x_5667:
        /* <DEDUP_REMOVED lines=9> */
.L_x_5671:
[----:B------:R-:W-:Y:S02]  /*68bb0*/  IMAD.MOV.U32 R0, RZ, RZ, R9 ;  /* 0x000000ffff007224 */ /* 0x000fe400078e0009 */
[----:B------:R-:W-:Y:S01]  /*68bc0*/  IMAD.MOV.U32 R13, RZ, RZ, R10 ;  /* 0x000000ffff0d7224 */ /* 0x000fe200078e000a */
[----:B------:R-:W-:Y:S01]  /*68bd0*/  MOV R10, R11 ;  /* 0x0000000b000a7202 */ /* 0x000fe20000000f00 */
[----:B------:R-:W-:-:S07]  /*68be0*/  IMAD.MOV.U32 R9, RZ, RZ, R12 ;  /* 0x000000ffff097224 */ /* 0x000fce00078e000c */
.L_x_5672:
[----:B------:R-:W-:Y:S05]  /*68bf0*/  BSYNC.RECONVERGENT B0 ;  /* 0x0000000000007941 */ /* 0x000fea0003800200 */
.L_x_5670:
        /* <DEDUP_REMOVED lines=9> */
.L_x_5674:
[----:B------:R-:W-:Y:S01]  /*68c90*/  IMAD.MOV.U32 R11, RZ, RZ, R8 ;  /* 0x000000ffff0b7224 */ /* 0x000fe200078e0008 */
[----:B------:R-:W-:Y:S01]  /*68ca0*/  MOV R8, R9 ;  /* 0x0000000900087202 */ /* 0x000fe20000000f00 */
[----:B------:R-:W-:Y:S02]  /*68cb0*/  IMAD.MOV.U32 R12, RZ, RZ, R7 ;  /* 0x000000ffff0c7224 */ /* 0x000fe400078e0007 */
[----:B------:R-:W-:-:S07]  /*68cc0*/  IMAD.MOV.U32 R7, RZ, RZ, R10 ;  /* 0x000000ffff077224 */ /* 0x000fce00078e000a */
.L_x_5675:
[----:B------:R-:W-:Y:S05]  /*68cd0*/  BSYNC.RECONVERGENT B0 ;  /* 0x0000000000007941 */ /* 0x000fea0003800200 */
.L_x_5673:
        /* <DEDUP_REMOVED lines=9> */
.L_x_5677:
[----:B------:R-:W-:Y:S01]  /*68d70*/  IMAD.MOV.U32 R10, RZ, RZ, R135 ;  /* 0x000000ffff0a7224 */ /* 0x000fe200078e0087 */
[----:B------:R-:W-:Y:S01]  /*68d80*/  MOV R9, R134 ;  /* 0x0000008600097202 */ /* 0x000fe20000000f00 */
[----:B------:R-:W-:Y:S02]  /*68d90*/  IMAD.MOV.U32 R135, RZ, RZ, R8 ;  /* 0x000000ffff877224 */ /* 0x000fe400078e0008 */
[----:B------:R-:W-:-:S07]  /*68da0*/  IMAD.MOV.U32 R134, RZ, RZ, R7 ;  /* 0x000000ffff867224 */ /* 0x000fce00078e0007 */
.L_x_5678:
[----:B------:R-:W-:Y:S05]  /*68db0*/  BSYNC.RECONVERGENT B0 ;  /* 0x0000000000007941 */ /* 0x000fea0003800200 */
.L_x_5676:
        /* <DEDUP_REMOVED lines=9> */
.L_x_5680:
[----:B------:R-:W-:Y:S01]  /*68e50*/  MOV R7, R36 ;  /* 0x0000002400077202 */ /* 0x000fe20000000f00 */
[----:B------:R-:W-:Y:S02]  /*68e60*/  IMAD.MOV.U32 R8, RZ, RZ, R133 ;  /* 0x000000ffff087224 */ /* 0x000fe400078e0085 */
[----:B------:R-:W-:Y:S02]  /*68e70*/  IMAD.MOV.U32 R36, RZ, RZ, R135 ;  /* 0x000000ffff247224 */ /* 0x000fe400078e0087 */
[----:B------:R-:W-:-:S07]  /*68e80*/  IMAD.MOV.U32 R133, RZ, RZ, R134 ;  /* 0x000000ffff857224 */ /* 0x000fce00078e0086 */
.L_x_5681:
[----:B------:R-:W-:Y:S05]  /*68e90*/  BSYNC.RECONVERGENT B0 ;  /* 0x0000000000007941 */ /* 0x000fea0003800200 */
.L_x_5679:
        /* <DEDUP_REMOVED lines=9> */
.L_x_5683:
[----:B------:R-:W-:Y:S02]  /*68f30*/  IMAD.MOV.U32 R134, RZ, RZ, R37 ;  /* 0x000000ffff867224 */ /* 0x000fe400078e0025 */
[----:B------:R-:W-:Y:S02]  /*68f40*/  IMAD.MOV.U32 R135, RZ, RZ, R98 ;  /* 0x000000ffff877224 */ /* 0x000fe400078e0062 */
[----:B------:R-:W-:Y:S02]  /*68f50*/  IMAD.MOV.U32 R37, RZ, RZ, R36 ;  /* 0x000000ffff257224 */ /* 0x000fe400078e0024 */
[----:B------:R-:W-:-:S07]  /*68f60*/  IMAD.MOV.U32 R98, RZ, RZ, R133 ;  /* 0x000000ffff627224 */ /* 0x000fce00078e0085 */
.L_x_5684:
[----:B------:R-:W-:Y:S05]  /*68f70*/  BSYNC.RECONVERGENT B0 ;  /* 0x0000000000007941 */ /* 0x000fea0003800200 */
.L_x_5682:
        /* <DEDUP_REMOVED lines=18> */
.L_x_5686:
[----:B------:R-:W-:Y:S01]  /*690a0*/  IMAD.MOV.U32 R36, RZ, RZ, R131 ;  /* 0x000000ffff247224 */ /* 0x000fe200078e0083 */
[----:B------:R-:W-:Y:S01]  /*690b0*/  MOV R133, R38 ;  /* 0x0000002600857202 */ /* 0x000fe20000000f00 */
[----:B------:R-:W-:Y:S02]  /*690c0*/  IMAD.MOV.U32 R131, RZ, RZ, R132 ;  /* 0x000000ffff837224 */ /* 0x000fe400078e0084 */
[----:B------:R-:W-:-:S07]  /*690d0*/  IMAD.MOV.U32 R38, RZ, RZ, R39 ;  /* 0x000000ffff267224 */ /* 0x000fce00078e0027 */
.L_x_5687:
[----:B------:R-:W-:Y:S05]  /*690e0*/  BSYNC.RECONVERGENT B0 ;  /* 0x0000000000007941 */ /* 0x000fea0003800200 */
.L_x_5685:
        /* <DEDUP_REMOVED lines=9> */
.L_x_5689:
[----:B------:R-:W-:Y:S01]  /*69180*/  MOV R39, R130 ;  /* 0x0000008200277202 */ /* 0x000fe20000000f00 */
[----:B------:R-:W-:Y:S02]  /*69190*/  IMAD.MOV.U32 R132, RZ, RZ, R41 ;  /* 0x000000ffff847224 */ /* 0x000fe400078e0029 */
[----:B------:R-:W-:Y:S02]  /*691a0*/  IMAD.MOV.U32 R130, RZ, RZ, R131 ;  /* 0x000000ffff827224 */ /* 0x000fe400078e0083 */
[----:B------:R-:W-:-:S07]  /*691b0*/  IMAD.MOV.U32 R41, RZ, RZ, R38 ;  /* 0x000000ffff297224 */ /* 0x000fce00078e0026 */
.L_x_5690:
[----:B------:R-:W-:Y:S05]  /*691c0*/  BSYNC.RECONVERGENT B0 ;  /* 0x0000000000007941 */ /* 0x000fea0003800200 */
.L_x_5688:
        /* <DEDUP_REMOVED lines=9> */
.L_x_5692:
[----:B------:R-:W-:Y:S02]  /*69260*/  IMAD.MOV.U32 R38, RZ, RZ, R129 ;  /* 0x000000ffff267224 */ /* 0x000fe400078e0081 */
[----:B------:R-:W-:Y:S02]  /*69270*/  IMAD.MOV.U32 R131, RZ, RZ, R40 ;  /* 0x000000ffff837224 */ /* 0x000fe400078e0028 */
[----:B------:R-:W-:Y:S02]  /*69280*/  IMAD.MOV.U32 R129, RZ, RZ, R130 ;  /* 0x000000ffff817224 */ /* 0x000fe400078e0082 */
[----:B------:R-:W-:-:S07]  /*69290*/  IMAD.MOV.U32 R40, RZ, RZ, R41 ;  /* 0x000000ffff287224 */ /* 0x000fce00078e0029 */
.L_x_5693:
[----:B------:R-:W-:Y:S05]  /*692a0*/  BSYNC.RECONVERGENT B0 ;  /* 0x0000000000007941 */ /* 0x000fea0003800200 */
.L_x_5691:
        /* <DEDUP_REMOVED lines=9> */
.L_x_5695:
[----:B------:R-:W-:Y:S02]  /*69340*/  IMAD.MOV.U32 R41, RZ, RZ, R128 ;  /* 0x000000ffff297224 */ /* 0x000fe400078e0080 */
[----:B------:R-:W-:Y:S01]  /*69350*/  IMAD.MOV.U32 R130, RZ, RZ, R43 ;  /* 0x000000ffff827224 */ /* 0x000fe200078e002b */
[----:B------:R-:W-:Y:S01]  /*69360*/  MOV R43, R40 ;  /* 0x00000028002b7202 */ /* 0x000fe20000000f00 */
[----:B------:R-:W-:-:S07]  /*69370*/  IMAD.MOV.U32 R128, RZ, RZ, R129 ;  /* 0x000000ffff807224 */ /* 0x000fce00078e0081 */
.L_x_5696:
[----:B------:R-:W-:Y:S05]  /*69380*/  BSYNC.RECONVERGENT B0 ;  /* 0x0000000000007941 */ /* 0x000fea0003800200 */
.L_x_5694:
        /* <DEDUP_REMOVED lines=9> */
.L_x_5698:
[----:B------:R-:W-:Y:S01]  /*69420*/  IMAD.MOV.U32 R40, RZ, RZ, R127 ;  /* 0x000000ffff287224 */ /* 0x000fe200078e007f */
[----:B------:R-:W-:Y:S01]  /*69430*/  MOV R127, R128 ;  /* 0x00000080007f7202 */ /* 0x000fe20000000f00 */
[----:B------:R-:W-:Y:S02]  /*69440*/  IMAD.MOV.U32 R129, RZ, RZ, R42 ;  /* 0x000000ffff817224 */ /* 0x000fe400078e002a */
[----:B------:R-:W-:-:S07]  /*69450*/  IMAD.MOV.U32 R42, RZ, RZ, R43 ;  /* 0x000000ffff2a7224 */ /* 0x000fce00078e002b */
.L_x_5699:
[----:B------:R-:W-:Y:S05]  /*69460*/  BSYNC.RECONVERGENT B0 ;  /* 0x0000000000007941 */ /* 0x000fea0003800200 */
.L_x_5697:
        /* <DEDUP_REMOVED lines=9> */
.L_x_5701:
[----:B------:R-:W-:Y:S01]  /*69500*/  IMAD.MOV.U32 R43, RZ, RZ, R126 ;  /* 0x000000ffff2b7224 */ /* 0x000fe200078e007e */
[----:B------:R-:W-:Y:S01]  /*69510*/  MOV R128, R45 ;  /* 0x0000002d00807202 */ /* 0x000fe20000000f00 */
[----:B------:R-:W-:Y:S02]  /*69520*/  IMAD.MOV.U32 R126, RZ, RZ, R127 ;  /* 0x000000ffff7e7224 */ /* 0x000fe400078e007f */
[----:B------:R-:W-:-:S07]  /*69530*/  IMAD.MOV.U32 R45, RZ, RZ, R42 ;  /* 0x000000ffff2d7224 */ /* 0x000fce00078e002a */
.L_x_5702:
[----:B------:R-:W-:Y:S05]  /*69540*/  BSYNC.RECONVERGENT B0 ;  /* 0x0000000000007941 */ /* 0x000fea0003800200 */
.L_x_5700:
        /* <DEDUP_REMOVED lines=9> */
.L_x_5704:
[----:B------:R-:W-:Y:S01]  /*695e0*/  MOV R42, R125 ;  /* 0x0000007d002a7202 */ /* 0x000fe20000000f00 */
[----:B------:R-:W-:Y:S02]  /*695f0*/  IMAD.MOV.U32 R127, RZ, RZ, R44 ;  /* 0x000000ffff7f7224 */ /* 0x000fe400078e002c */
[----:B------:R-:W-:Y:S02]  /*69600*/  IMAD.MOV.U32 R125, RZ, RZ, R126 ;  /* 0x000000ffff7d7224 */ /* 0x000fe400078e007e */
[----:B------:R-:W-:-:S07]  /*69610*/  IMAD.MOV.U32 R44, RZ, RZ, R45 ;  /* 0x000000ffff2c7224 */ /* 0x000fce00078e002d */
.L_x_5705:
[----:B------:R-:W-:Y:S05]  /*69620*/  BSYNC.RECONVERGENT B0 ;  /* 0x0000000000007941 */ /* 0x000fea0003800200 */
.L_x_5703:
        /* <DEDUP_REMOVED lines=9> */
.L_x_5707:
[----:B------:R-:W-:Y:S02]  /*696c0*/  IMAD.MOV.U32 R45, RZ, RZ, R124 ;  /* 0x000000ffff2d7224 */ /* 0x000fe400078e007c */
[----:B------:R-:W-:Y:S02]  /*696d0*/  IMAD.MOV.U32 R126, RZ, RZ, R47 ;  /* 0x000000ffff7e7224 */ /* 0x000fe400078e002f */
[----:B------:R-:W-:Y:S02]  /*696e0*/  IMAD.MOV.U32 R124, RZ, RZ, R125 ;  /* 0x000000ffff7c7224 */ /* 0x000fe400078e007d */
[----:B------:R-:W-:-:S07]  /*696f0*/  IMAD.MOV.U32 R47, RZ, RZ, R44 ;  /* 0x000000ffff2f7224 */ /* 0x000fce00078e002c */
.L_x_5708:
[----:B------:R-:W-:Y:S05]  /*69700*/  BSYNC.RECONVERGENT B0 ;  /* 0x0000000000007941 */ /* 0x000fea0003800200 */
.L_x_5706:
        /* <DEDUP_REMOVED lines=9> */
.L_x_5710:
[----:B------:R-:W-:Y:S02]  /*697a0*/  IMAD.MOV.U32 R44, RZ, RZ, R123 ;  /* 0x000000ffff2c7224 */ /* 0x000fe400078e007b */
[----:B------:R-:W-:Y:S01]  /*697b0*/  IMAD.MOV.U32 R125, RZ, RZ, R46 ;  /* 0x000000ffff7d7224 */ /* 0x000fe200078e002e */
[----:B------:R-:W-:Y:S01]  /*697c0*/  MOV R46, R47 ;  /* 0x0000002f002e7202 */ /* 0x000fe20000000f00 */
[----:B------:R-:W-:-:S07]  /*697d0*/  IMAD.MOV.U32 R123, RZ, RZ, R124 ;  /* 0x000000ffff7b7224 */ /* 0x000fce00078e007c */
.L_x_5711:
[----:B------:R-:W-:Y:S05]  /*697e0*/  BSYNC.RECONVERGENT B0 ;  /* 0x0000000000007941 */ /* 0x000fea0003800200 */
.L_x_5709:
        /* <DEDUP_REMOVED lines=9> */
.L_x_5713:
[----:B------:R-:W-:Y:S01]  /*69880*/  IMAD.MOV.U32 R47, RZ, RZ, R122 ;  /* 0x000000ffff2f7224 */ /* 0x000fe200078e007a */
[----:B------:R-:W-:Y:S01]  /*69890*/  MOV R122, R123 ;  /* 0x0000007b007a7202 */ /* 0x000fe20000000f00 */
[----:B------:R-:W-:Y:S02]  /*698a0*/  IMAD.MOV.U32 R124, RZ, RZ, R49 ;  /* 0x000000ffff7c7224 */ /* 0x000fe400078e0031 */
[----:B------:R-:W-:-:S07]  /*698b0*/  IMAD.MOV.U32 R49, RZ, RZ, R46 ;  /* 0x000000ffff317224 */ /* 0x000fce00078e002e */
.L_x_5714:
[----:B------:R-:W-:Y:S05]  /*698c0*/  BSYNC.RECONVERGENT B0 ;  /* 0x0000000000007941 */ /* 0x000fea0003800200 */
.L_x_5712:
        /* <DEDUP_REMOVED lines=9> */
.L_x_5716:
[----:B------:R-:W-:Y:S01]  /*69960*/  IMAD.MOV.U32 R46, RZ, RZ, R121 ;  /* 0x000000ffff2e7224 */ /* 0x000fe200078e0079 */
[----:B------:R-:W-:Y:S01]  /*69970*/  MOV R123, R48 ;  /* 0x00000030007b7202 */ /* 0x000fe20000000f00 */
[----:B------:R-:W-:Y:S02]  /*69980*/  IMAD.MOV.U32 R121, RZ, RZ, R122 ;  /* 0x000000ffff797224 */ /* 0x000fe400078e007a */
[----:B------:R-:W-:-:S07]  /*69990*/  IMAD.MOV.U32 R48, RZ, RZ, R49 ;  /* 0x000000ffff307224 */ /* 0x000fce00078e0031 */
.L_x_5717:
[----:B------:R-:W-:Y:S05]  /*699a0*/  BSYNC.RECONVERGENT B0 ;  /* 0x0000000000007941 */ /* 0x000fea0003800200 */
.L_x_5715:
        /* <DEDUP_REMOVED lines=9> */
.L_x_5719:
[----:B------:R-:W-:Y:S01]  /*69a40*/  MOV R49, R120 ;  /* 0x0000007800317202 */ /* 0x000fe20000000f00 */
[----:B------:R-:W-:Y:S02]  /*69a50*/  IMAD.MOV.U32 R122, RZ, RZ, R51 ;  /* 0x000000ffff7a7224 */ /* 0x000fe400078e0033 */
[----:B------:R-:W-:Y:S02]  /*69a60*/  IMAD.MOV.U32 R120, RZ, RZ, R121 ;  /* 0x000000ffff787224 */ /* 0x000fe400078e0079 */
[----:B------:R-:W-:-:S07]  /*69a70*/  IMAD.MOV.U32 R51, RZ, RZ, R48 ;  /* 0x000000ffff337224 */ /* 0x000fce00078e0030 */
.L_x_5720:
[----:B------:R-:W-:Y:S05]  /*69a80*/  BSYNC.RECONVERGENT B0 ;  /* 0x0000000000007941 */ /* 0x000fea0003800200 */
.L_x_5718:
        /* <DEDUP_REMOVED lines=9> */
.L_x_5722:
[----:B------:R-:W-:Y:S02]  /*69b20*/  IMAD.MOV.U32 R48, RZ, RZ, R119 ;  /* 0x000000ffff307224 */ /* 0x000fe400078e0077 */
[----:B------:R-:W-:Y:S02]  /*69b30*/  IMAD.MOV.U32 R121, RZ, RZ, R50 ;  /* 0x000000ffff797224 */ /* 0x000fe400078e0032 */
[----:B------:R-:W-:Y:S02]  /*69b40*/  IMAD.MOV.U32 R119, RZ, RZ, R120 ;  /* 0x000000ffff777224 */ /* 0x000fe400078e0078 */
[----:B------:R-:W-:-:S07]  /*69b50*/  IMAD.MOV.U32 R50, RZ, RZ, R51 ;  /* 0x000000ffff327224 */ /* 0x000fce00078e0033 */
.L_x_5723:
[----:B------:R-:W-:Y:S05]  /*69b60*/  BSYNC.RECONVERGENT B0 ;  /* 0x0000000000007941 */ /* 0x000fea0003800200 */
.L_x_5721:
        /* <DEDUP_REMOVED lines=9> */
.L_x_5725:
[----:B------:R-:W-:Y:S02]  /*69c00*/  IMAD.MOV.U32 R51, RZ, RZ, R118 ;  /* 0x000000ffff337224 */ /* 0x000fe400078e0076 */
[----:B------:R-:W-:Y:S01]  /*69c10*/  IMAD.MOV.U32 R120, RZ, RZ, R53 ;  /* 0x000000ffff787224 */ /* 0x000fe200078e0035 */
[----:B------:R-:W-:Y:S01]  /*69c20*/  MOV R53, R50 ;  /* 0x0000003200357202 */ /* 0x000fe20000000f00 */
[----:B------:R-:W-:-:S07]  /*69c30*/  IMAD.MOV.U32 R118, RZ, RZ, R119 ;  /* 0x000000ffff767224 */ /* 0x000fce00078e0077 */
.L_x_5726:
[----:B------:R-:W-:Y:S05]  /*69c40*/  BSYNC.RECONVERGENT B0 ;  /* 0x0000000000007941 */ /* 0x000fea0003800200 */
.L_x_5724:
        /* <DEDUP_REMOVED lines=9> */
.L_x_5728:
[----:B------:R-:W-:Y:S01]  /*69ce0*/  IMAD.MOV.U32 R50, RZ, RZ, R117 ;  /* 0x000000ffff327224 */ /* 0x000fe200078e0075 */
[----:B------:R-:W-:Y:S01]  /*69cf0*/  MOV R117, R118 ;  /* 0x0000007600757202 */ /* 0x000fe20000000f00 */
[----:B------:R-:W-:Y:S02]  /*69d00*/  IMAD.MOV.U32 R119, RZ, RZ, R52 ;  /* 0x000000ffff777224 */ /* 0x000fe400078e0034 */
[----:B------:R-:W-:-:S07]  /*69d10*/  IMAD.MOV.U32 R52, RZ, RZ, R53 ;  /* 0x000000ffff347224 */ /* 0x000fce00078e0035 */
.L_x_5729:
[----:B------:R-:W-:Y:S05]  /*69d20*/  BSYNC.RECONVERGENT B0 ;  /* 0x0000000000007941 */ /* 0x000fea0003800200 */
.L_x_5727:
        /* <DEDUP_REMOVED lines=9> */
.L_x_5731:
[----:B------:R-:W-:Y:S01]  /*69dc0*/  IMAD.MOV.U32 R53, RZ, RZ, R116 ;  /* 0x000000ffff357224 */ /* 0x000fe200078e0074 */
[----:B------:R-:W-:Y:S01]  /*69dd0*/  MOV R118, R55 ;  /* 0x0000003700767202 */ /* 0x000fe20000000f00 */
[----:B------:R-:W-:Y:S02]  /*69de0*/  IMAD.MOV.U32 R116, RZ, RZ, R117 ;  /* 0x000000ffff747224 */ /* 0x000fe400078e0075 */
[----:B------:R-:W-:-:S07]  /*69df0*/  IMAD.MOV.U32 R55, RZ, RZ, R52 ;  /* 0x000000ffff377224 */ /* 0x000fce00078e0034 */
.L_x_5732:
[----:B------:R-:W-:Y:S05]  /*69e00*/  BSYNC.RECONVERGENT B0 ;  /* 0x0000000000007941 */ /* 0x000fea0003800200 */
.L_x_5730:
        /* <DEDUP_REMOVED lines=9> */
.L_x_5734:
[----:B------:R-:W-:Y:S01]  /*69ea0*/  MOV R52, R115 ;  /* 0x0000007300347202 */ /* 0x000fe20000000f00 */
[----:B------:R-:W-:Y:S02]  /*69eb0*/  IMAD.MOV.U32 R117, RZ, RZ, R54 ;  /* 0x000000ffff757224 */ /* 0x000fe400078e0036 */
[----:B------:R-:W-:Y:S02]  /*69ec0*/  IMAD.MOV.U32 R115, RZ, RZ, R116 ;  /* 0x000000ffff737224 */ /* 0x000fe400078e0074 */
[----:B------:R-:W-:-:S07]  /*69ed0*/  IMAD.MOV.U32 R54, RZ, RZ, R55 ;  /* 0x000000ffff367224 */ /* 0x000fce00078e0037 */
.L_x_5735:
[----:B------:R-:W-:Y:S05]  /*69ee0*/  BSYNC.RECONVERGENT B0 ;  /* 0x0000000000007941 */ /* 0x000fea0003800200 */
.L_x_5733:
        /* <DEDUP_REMOVED lines=9> */
.L_x_5737:
[----:B------:R-:W-:Y:S02]  /*69f80*/  IMAD.MOV.U32 R55, RZ, RZ, R114 ;  /* 0x000000ffff377224 */ /* 0x000fe400078e0072 */
[----:B------:R-:W-:Y:S02]  /*69f90*/  IMAD.MOV.U32 R116, RZ, RZ, R57 ;  /* 0x000000ffff747224 */ /* 0x000fe400078e0039 */
[----:B------:R-:W-:Y:S02]  /*69fa0*/  IMAD.MOV.U32 R114, RZ, RZ, R115 ;  /* 0x000000ffff727224 */ /* 0x000fe400078e0073 */
[----:B------:R-:W-:-:S07]  /*69fb0*/  IMAD.MOV.U32 R57, RZ, RZ, R54 ;  /* 0x000000ffff397224 */ /* 0x000fce00078e0036 */
.L_x_5738:
[----:B------:R-:W-:Y:S05]  /*69fc0*/  BSYNC.RECONVERGENT B0 ;  /* 0x0000000000007941 */ /* 0x000fea0003800200 */
.L_x_5736:
        /* <DEDUP_REMOVED lines=9> */
.L_x_5740:
[----:B------:R-:W-:Y:S02]  /*6a060*/  IMAD.MOV.U32 R54, RZ, RZ, R113 ;  /* 0x000000ffff367224 */ /* 0x000fe400078e0071 */
[----:B------:R-:W-:Y:S01]  /*6a070*/  IMAD.MOV.U32 R115, RZ, RZ, R56 ;  /* 0x000000ffff737224 */ /* 0x000fe200078e0038 */
[----:B------:R-:W-:Y:S01]  /*6a080*/  MOV R56, R57 ;  /* 0x0000003900387202 */ /* 0x000fe20000000f00 */
[----:B------:R-:W-:-:S07]  /*6a090*/  IMAD.MOV.U32 R113, RZ, RZ, R114 ;  /* 0x000000ffff717224 */ /* 0x000fce00078e0072 */
.L_x_5741:
[----:B------:R-:W-:Y:S05]  /*6a0a0*/  BSYNC.RECONVERGENT B0 ;  /* 0x0000000000007941 */ /* 0x000fea0003800200 */
.L_x_5739:
        /* <DEDUP_REMOVED lines=9> */
.L_x_5743:
[----:B------:R-:W-:Y:S01]  /*6a140*/  IMAD.MOV.U32 R57, RZ, RZ, R112 ;  /* 0x000000ffff397224 */ /* 0x000fe200078e0070 */
[----:B------:R-:W-:Y:S01]  /*6a150*/  MOV R112, R113 ;  /* 0x0000007100707202 */ /* 0x000fe20000000f00 */
[----:B------:R-:W-:Y:S02]  /*6a160*/  IMAD.MOV.U32 R114, RZ, RZ, R59 ;  /* 0x000000ffff727224 */ /* 0x000fe400078e003b */
[----:B------:R-:W-:-:S07]  /*6a170*/  IMAD.MOV.U32 R59, RZ, RZ, R56 ;  /* 0x000000ffff3b7224 */ /* 0x000fce00078e0038 */
.L_x_5744:
[----:B------:R-:W-:Y:S05]  /*6a180*/  BSYNC.RECONVERGENT B0 ;  /* 0x0000000000007941 */ /* 0x000fea0003800200 */
.L_x_5742:
        /* <DEDUP_REMOVED lines=9> */
.L_x_5746:
[----:B------:R-:W-:Y:S01]  /*6a220*/  IMAD.MOV.U32 R56, RZ, RZ, R111 ;  /* 0x000000ffff387224 */ /* 0x000fe200078e006f */
[----:B------:R-:W-:Y:S01]  /*6a230*/  MOV R113, R58 ;  /* 0x0000003a00717202 */ /* 0x000fe20000000f00 */
[----:B------:R-:W-:Y:S02]  /*6a240*/  IMAD.MOV.U32 R111, RZ, RZ, R112 ;  /* 0x000000ffff6f7224 */ /* 0x000fe400078e0070 */
[----:B------:R-:W-:-:S07]  /*6a250*/  IMAD.MOV.U32 R58, RZ, RZ, R59 ;  /* 0x000000ffff3a7224 */ /* 0x000fce00078e003b */
.L_x_5747:
[----:B------:R-:W-:Y:S05]  /*6a260*/  BSYNC.RECONVERGENT B0 ;  /* 0x0000000000007941 */ /* 0x000fea0003800200 */
.L_x_5745:
        /* <DEDUP_REMOVED lines=9> */
.L_x_5749:
[----:B------:R-:W-:Y:S01]  /*6a300*/  MOV R59, R110 ;  /* 0x0000006e003b7202 */ /* 0x000fe20000000f00 */
[----:B------:R-:W-:Y:S02]  /*6a310*/  IMAD.MOV.U32 R112, RZ, RZ, R61 ;  /* 0x000000ffff707224 */ /* 0x000fe400078e003d */
[----:B------:R-:W-:Y:S02]  /*6a320*/  IMAD.MOV.U32 R110, RZ, RZ, R111 ;  /* 0x000000ffff6e7224 */ /* 0x000fe400078e006f */
[----:B------:R-:W-:-:S07]  /*6a330*/  IMAD.MOV.U32 R61, RZ, RZ, R58 ;  /* 0x000000ffff3d7224 */ /* 0x000fce00078e003a */
.L_x_5750:
[----:B------:R-:W-:Y:S05]  /*6a340*/  BSYNC.RECONVERGENT B0 ;  /* 0x0000000000007941 */ /* 0x000fea0003800200 */
.L_x_5748:
        /* <DEDUP_REMOVED lines=9> */
.L_x_5752:
[----:B------:R-:W-:Y:S02]  /*6a3e0*/  IMAD.MOV.U32 R58, RZ, RZ, R109 ;  /* 0x000000ffff3a7224 */ /* 0x000fe400078e006d */
[----:B------:R-:W-:Y:S02]  /*6a3f0*/  IMAD.MOV.U32 R111, RZ, RZ, R60 ;  /* 0x000000ffff6f7224 */ /* 0x000fe400078e003c */
[----:B------:R-:W-:Y:S02]  /*6a400*/  IMAD.MOV.U32 R109, RZ, RZ, R110 ;  /* 0x000000ffff6d7224 */ /* 0x000fe400078e006e */
[----:B------:R-:W-:-:S07]  /*6a410*/  IMAD.MOV.U32 R60, RZ, RZ, R61 ;  /* 0x000000ffff3c7224 */ /* 0x000fce00078e003d */
.L_x_5753:
[----:B------:R-:W-:Y:S05]  /*6a420*/  BSYNC.RECONVERGENT B0 ;  /* 0x0000000000007941 */ /* 0x000fea0003800200 */
.L_x_5751:
        /* <DEDUP_REMOVED lines=9> */
.L_x_5755:
[----:B------:R-:W-:Y:S02]  /*6a4c0*/  IMAD.MOV.U32 R61, RZ, RZ, R108 ;  /* 0x000000ffff3d7224 */ /* 0x000fe400078e006c */
[----:B------:R-:W-:Y:S01]  /*6a4d0*/  IMAD.MOV.U32 R110, RZ, RZ, R63 ;  /* 0x000000ffff6e7224 */ /* 0x000fe200078e003f */
[----:B------:R-:W-:Y:S01]  /*6a4e0*/  MOV R63, R60 ;  /* 0x0000003c003f7202 */ /* 0x000fe20000000f00 */
[----:B------:R-:W-:-:S07]  /*6a4f0*/  IMAD.MOV.U32 R108, RZ, RZ, R109 ;  /* 0x000000ffff6c7224 */ /* 0x000fce00078e006d */
.L_x_5756:
[----:B------:R-:W-:Y:S05]  /*6a500*/  BSYNC.RECONVERGENT B0 ;  /* 0x0000000000007941 */ /* 0x000fea0003800200 */
.L_x_5754:
        /* <DEDUP_REMOVED lines=9> */
.L_x_5758:
[----:B------:R-:W-:Y:S01]  /*6a5a0*/  IMAD.MOV.U32 R60, RZ, RZ, R107 ;  /* 0x000000ffff3c7224 */ /* 0x000fe200078e006b */
[----:B------:R-:W-:Y:S01]  /*6a5b0*/  MOV R107, R108 ;  /* 0x0000006c006b7202 */ /* 0x000fe20000000f00 */
[----:B------:R-:W-:Y:S02]  /*6a5c0*/  IMAD.MOV.U32 R109, RZ, RZ, R62 ;  /* 0x000000ffff6d7224 */ /* 0x000fe400078e003e */
[----:B------:R-:W-:-:S07]  /*6a5d0*/  IMAD.MOV.U32 R62, RZ, RZ, R63 ;  /* 0x000000ffff3e7224 */ /* 0x000fce00078e003f */
.L_x_5759:
[----:B------:R-:W-:Y:S05]  /*6a5e0*/  BSYNC.RECONVERGENT B0 ;  /* 0x0000000000007941 */ /* 0x000fea0003800200 */
.L_x_5757:
        /* <DEDUP_REMOVED lines=9> */
.L_x_5761:
[----:B------:R-:W-:Y:S01]  /*6a680*/  IMAD.MOV.U32 R63, RZ, RZ, R106 ;  /* 0x000000ffff3f7224 */ /* 0x000fe200078e006a */
[----:B------:R-:W-:Y:S01]  /*6a690*/  MOV R108, R65 ;  /* 0x00000041006c7202 */ /* 0x000fe20000000f00 */
[----:B------:R-:W-:Y:S02]  /*6a6a0*/  IMAD.MOV.U32 R106, RZ, RZ, R107 ;  /* 0x000000ffff6a7224 */ /* 0x000fe400078e006b */
[----:B------:R-:W-:-:S07]  /*6a6b0*/  IMAD.MOV.U32 R65, RZ, RZ, R62 ;  /* 0x000000ffff417224 */ /* 0x000fce00078e003e */
.L_x_5762:
[----:B------:R-:W-:Y:S05]  /*6a6c0*/  BSYNC.RECONVERGENT B0 ;  /* 0x0000000000007941 */ /* 0x000fea0003800200 */
.L_x_5760:
        /* <DEDUP_REMOVED lines=9> */
.L_x_5764:
[----:B------:R-:W-:Y:S01]  /*6a760*/  MOV R62, R105 ;  /* 0x00000069003e7202 */ /* 0x000fe20000000f00 */
[----:B------:R-:W-:Y:S02]  /*6a770*/  IMAD.MOV.U32 R107, RZ, RZ, R64 ;  /* 0x000000ffff6b7224 */ /* 0x000fe400078e0040 */
[----:B------:R-:W-:Y:S02]  /*6a780*/  IMAD.MOV.U32 R105, RZ, RZ, R106 ;  /* 0x000000ffff697224 */ /* 0x000fe400078e006a */
[----:B------:R-:W-:-:S07]  /*6a790*/  IMAD.MOV.U32 R64, RZ, RZ, R65 ;  /* 0x000000ffff407224 */ /* 0x000fce00078e0041 */
.L_x_5765:
[----:B------:R-:W-:Y:S05]  /*6a7a0*/  BSYNC.RECONVERGENT B0 ;  /* 0x0000000000007941 */ /* 0x000fea0003800200 */
.L_x_5763:
        /* <DEDUP_REMOVED lines=9> */
.L_x_5767:
[----:B------:R-:W-:Y:S02]  /*6a840*/  IMAD.MOV.U32 R65, RZ, RZ, R104 ;  /* 0x000000ffff417224 */ /* 0x000fe400078e0068 */
[----:B------:R-:W-:Y:S02]  /*6a850*/  IMAD.MOV.U32 R106, RZ, RZ, R67 ;  /* 0x000000ffff6a7224 */ /* 0x000fe400078e0043 */
[----:B------:R-:W-:Y:S02]  /*6a860*/  IMAD.MOV.U32 R104, RZ, RZ, R105 ;  /* 0x000000ffff687224 */ /* 0x000fe400078e0069 */
[----:B------:R-:W-:-:S07]  /*6a870*/  IMAD.MOV.U32 R67, RZ, RZ, R64 ;  /* 0x000000ffff437224 */ /* 0x000fce00078e0040 */
.L_x_5768:
[----:B------:R-:W-:Y:S05]  /*6a880*/  BSYNC.RECONVERGENT B0 ;  /* 0x0000000000007941 */ /* 0x000fea0003800200 */
.L_x_5766:
        /* <DEDUP_REMOVED lines=9> */
.L_x_5770:
[----:B------:R-:W-:Y:S02]  /*6a920*/  IMAD.MOV.U32 R64, RZ, RZ, R103 ;  /* 0x000000ffff407224 */ /* 0x000fe400078e0067 */
[----:B------:R-:W-:Y:S01]  /*6a930*/  IMAD.MOV.U32 R105, RZ, RZ, R66 ;  /* 0x000000ffff697224 */ /* 0x000fe200078e0042 */
[----:B------:R-:W-:Y:S01]  /*6a940*/  MOV R66, R67 ;  /* 0x0000004300427202 */ /* 0x000fe20000000f00 */
[----:B------:R-:W-:-:S07]  /*6a950*/  IMAD.MOV.U32 R103, RZ, RZ, R104 ;  /* 0x000000ffff677224 */ /* 0x000fce00078e0068 */
.L_x_5771:
[----:B------:R-:W-:Y:S05]  /*6a960*/  BSYNC.RECONVERGENT B0 ;  /* 0x0000000000007941 */ /* 0x000fea0003800200 */
.L_x_5769:
        /* <DEDUP_REMOVED lines=9> */
.L_x_5773:
[----:B------:R-:W-:Y:S01]  /*6aa00*/  IMAD.MOV.U32 R67, RZ, RZ, R102 ;  /* 0x000000ffff437224 */ /* 0x000fe200078e0066 */
[----:B------:R-:W-:Y:S01]  /*6aa10*/  MOV R102, R103 ;  /* 0x0000006700667202 */ /* 0x000fe20000000f00 */
[----:B------:R-:W-:Y:S02]  /*6aa20*/  IMAD.MOV.U32 R104, RZ, RZ, R69 ;  /* 0x000000ffff687224 */ /* 0x000fe400078e0045 */
[----:B------:R-:W-:-:S07]  /*6aa30*/  IMAD.MOV.U32 R69, RZ, RZ, R66 ;  /* 0x000000ffff457224 */ /* 0x000fce00078e0042 */
.L_x_5774:
[----:B------:R-:W-:Y:S05]  /*6aa40*/  BSYNC.RECONVERGENT B0 ;  /* 0x0000000000007941 */ /* 0x000fea0003800200 */
.L_x_5772:
        /* <DEDUP_REMOVED lines=9> */
.L_x_5776:
[----:B------:R-:W-:Y:S01]  /*6aae0*/  IMAD.MOV.U32 R66, RZ, RZ, R101 ;  /* 0x000000ffff427224 */ /* 0x000fe200078e0065 */
[----:B------:R-:W-:Y:S01]  /*6aaf0*/  MOV R103, R68 ;  /* 0x0000004400677202 */ /* 0x000fe20000000f00 */
[----:B------:R-:W-:Y:S02]  /*6ab00*/  IMAD.MOV.U32 R101, RZ, RZ, R102 ;  /* 0x000000ffff657224 */ /* 0x000fe400078e0066 */
[----:B------:R-:W-:-:S07]  /*6ab10*/  IMAD.MOV.U32 R68, RZ, RZ, R69 ;  /* 0x000000ffff447224 */ /* 0x000fce00078e0045 */
.L_x_5777:
[----:B------:R-:W-:Y:S05]  /*6ab20*/  BSYNC.RECONVERGENT B0 ;  /* 0x0000000000007941 */ /* 0x000fea0003800200 */
.L_x_5775:
        /* <DEDUP_REMOVED lines=9> */
.L_x_5779:
[----:B------:R-:W-:Y:S01]  /*6abc0*/  MOV R69, R100 ;  /* 0x0000006400457202 */ /* 0x000fe20000000f00 */
[----:B------:R-:W-:Y:S02]  /*6abd0*/  IMAD.MOV.U32 R102, RZ, RZ, R71 ;  /* 0x000000ffff667224 */ /* 0x000fe400078e0047 */
[----:B------:R-:W-:Y:S02]  /*6abe0*/  IMAD.MOV.U32 R100, RZ, RZ, R101 ;  /* 0x000000ffff647224 */ /* 0x000fe400078e0065 */
[----:B------:R-:W-:-:S07]  /*6abf0*/  IMAD.MOV.U32 R71, RZ, RZ, R68 ;  /* 0x000000ffff477224 */ /* 0x000fce00078e0044 */
.L_x_5780:
[----:B------:R-:W-:Y:S05]  /*6ac00*/  BSYNC.RECONVERGENT B0 ;  /* 0x0000000000007941 */ /* 0x000fea0003800200 */
.L_x_5778:
        /* <DEDUP_REMOVED lines=9> */
.L_x_5782:
[----:B------:R-:W-:Y:S02]  /*6aca0*/  IMAD.MOV.U32 R68, RZ, RZ, R99 ;  /* 0x000000ffff447224 */ /* 0x000fe400078e0063 */
[----:B------:R-:W-:Y:S02]  /*6acb0*/  IMAD.MOV.U32 R101, RZ, RZ, R70 ;  /* 0x000000ffff657224 */ /* 0x000fe400078e0046 */
[----:B------:R-:W-:Y:S02]  /*6acc0*/  IMAD.MOV.U32 R99, RZ, RZ, R100 ;  /* 0x000000ffff637224 */ /* 0x000fe400078e0064 */
[----:B------:R-:W-:-:S07]  /*6acd0*/  IMAD.MOV.U32 R70, RZ, RZ, R71 ;  /* 0x000000ffff467224 */ /* 0x000fce00078e0047 */
.L_x_5783:
[----:B------:R-:W-:Y:S05]  /*6ace0*/  BSYNC.RECONVERGENT B0 ;  /* 0x0000000000007941 */ /* 0x000fea0003800200 */
.L_x_5781:
        /* <DEDUP_REMOVED lines=9> */
.L_x_5785:
[----:B------:R-:W-:Y:S02]  /*6ad80*/  IMAD.MOV.U32 R71, RZ, RZ, R96 ;  /* 0x000000ffff477224 */ /* 0x000fe400078e0060 */
[----:B------:R-:W-:Y:S01]  /*6ad90*/  IMAD.MOV.U32 R100, RZ, RZ, R73 ;  /* 0x000000ffff647224 */ /* 0x000fe200078e0049 */
[----:B------:R-:W-:Y:S01]  /*6ada0*/  MOV R73, R70 ;  /* 0x0000004600497202 */ /* 0x000fe20000000f00 */
[----:B------:R-:W-:-:S07]  /*6adb0*/  IMAD.MOV.U32 R96, RZ, RZ, R99 ;  /* 0x000000ffff607224 */ /* 0x000fce00078e0063 */
.L_x_5786:
[----:B------:R-:W-:Y:S05]  /*6adc0*/  BSYNC.RECONVERGENT B0 ;  /* 0x0000000000007941 */ /* 0x000fea0003800200 */
.L_x_5784:
        /* <DEDUP_REMOVED lines=9> */
.L_x_5788:
[----:B------:R-:W-:Y:S01]  /*6ae60*/  IMAD.MOV.U32 R70, RZ, RZ, R97 ;  /* 0x000000ffff467224 */ /* 0x000fe200078e0061 */
[----:B------:R-:W-:Y:S01]  /*6ae70*/  MOV R97, R96 ;  /* 0x0000006000617202 */ /* 0x000fe20000000f00 */
[----:B------:R-:W-:Y:S02]  /*6ae80*/  IMAD.MOV.U32 R99, RZ, RZ, R72 ;  /* 0x000000ffff637224 */ /* 0x000fe400078e0048 */
[----:B------:R-:W-:-:S07]  /*6ae90*/  IMAD.MOV.U32 R72, RZ, RZ, R73 ;  /* 0x000000ffff487224 */ /* 0x000fce00078e0049 */
.L_x_5789:
[----:B------:R-:W-:Y:S05]  /*6aea0*/  BSYNC.RECONVERGENT B0 ;  /* 0x0000000000007941 */ /* 0x000fea0003800200 */
.L_x_5787:
        /* <DEDUP_REMOVED lines=9> */
.L_x_5791:
[----:B------:R-:W-:Y:S01]  /*6af40*/  IMAD.MOV.U32 R73, RZ, RZ, R94 ;  /* 0x000000ffff497224 */ /* 0x000fe200078e005e */
[----:B------:R-:W-:Y:S01]  /*6af50*/  MOV R96, R75 ;  /* 0x0000004b00607202 */ /* 0x000fe20000000f00 */
[----:B------:R-:W-:Y:S02]  /*6af60*/  IMAD.MOV.U32 R94, RZ, RZ, R97 ;  /* 0x000000ffff5e7224 */ /* 0x000fe400078e0061 */
[----:B------:R-:W-:-:S07]  /*6af70*/  IMAD.MOV.U32 R75, RZ, RZ, R72 ;  /* 0x000000ffff4b7224 */ /* 0x000fce00078e0048 */
.L_x_5792:
[----:B------:R-:W-:Y:S05]  /*6af80*/  BSYNC.RECONVERGENT B0 ;  /* 0x0000000000007941 */ /* 0x000fea0003800200 */
.L_x_5790:
        /* <DEDUP_REMOVED lines=9> */
.L_x_5794:
[----:B------:R-:W-:Y:S01]  /*6b020*/  MOV R72, R95 ;  /* 0x0000005f00487202 */ /* 0x000fe20000000f00 */
[----:B------:R-:W-:Y:S02]  /*6b030*/  IMAD.MOV.U32 R97, RZ, RZ, R74 ;  /* 0x000000ffff617224 */ /* 0x000fe400078e004a */
[----:B------:R-:W-:Y:S02]  /*6b040*/  IMAD.MOV.U32 R95, RZ, RZ, R94 ;  /* 0x000000ffff5f7224 */ /* 0x000fe400078e005e */
[----:B------:R-:W-:-:S07]  /*6b050*/  IMAD.MOV.U32 R74, RZ, RZ, R75 ;  /* 0x000000ffff4a7224 */ /* 0x000fce00078e004b */
.L_x_5795:
[----:B------:R-:W-:Y:S05]  /*6b060*/  BSYNC.RECONVERGENT B0 ;  /* 0x0000000000007941 */ /* 0x000fea0003800200 */
.L_x_5793:
        /* <DEDUP_REMOVED lines=9> */
.L_x_5797:
[----:B------:R-:W-:Y:S02]  /*6b100*/  IMAD.MOV.U32 R75, RZ, RZ, R92 ;  /* 0x000000ffff4b7224 */ /* 0x000fe400078e005c */
[----:B------:R-:W-:Y:S02]  /*6b110*/  IMAD.MOV.U32 R94, RZ, RZ, R77 ;  /* 0x000000ffff5e7224 */ /* 0x000fe400078e004d */
[----:B------:R-:W-:Y:S02]  /*6b120*/  IMAD.MOV.U32 R92, RZ, RZ, R95 ;  /* 0x000000ffff5c7224 */ /* 0x000fe400078e005f */
[----:B------:R-:W-:-:S07]  /*6b130*/  IMAD.MOV.U32 R77, RZ, RZ, R74 ;  /* 0x000000ffff4d7224 */ /* 0x000fce00078e004a */
.L_x_5798:
[----:B------:R-:W-:Y:S05]  /*6b140*/  BSYNC.RECONVERGENT B0 ;  /* 0x0000000000007941 */ /* 0x000fea0003800200 */
.L_x_5796:
        /* <DEDUP_REMOVED lines=9> */
.L_x_5800:
[----:B------:R-:W-:Y:S02]  /*6b1e0*/  IMAD.MOV.U32 R74, RZ, RZ, R93 ;  /* 0x000000ffff4a7224 */ /* 0x000fe400078e005d */
[----:B------:R-:W-:Y:S01]  /*6b1f0*/  IMAD.MOV.U32 R95, RZ, RZ, R76 ;  /* 0x000000ffff5f7224 */ /* 0x000fe200078e004c */
[----:B------:R-:W-:Y:S01]  /*6b200*/  MOV R76, R77 ;  /* 0x0000004d004c7202 */ /* 0x000fe20000000f00 */
[----:B------:R-:W-:-:S07]  /*6b210*/  IMAD.MOV.U32 R93, RZ, RZ, R92 ;  /* 0x000000ffff5d7224 */ /* 0x000fce00078e005c */
.L_x_5801:
[----:B------:R-:W-:Y:S05]  /*6b220*/  BSYNC.RECONVERGENT B0 ;  /* 0x0000000000007941 */ /* 0x000fea0003800200 */
.L_x_5799:
        /* <DEDUP_REMOVED lines=9> */
.L_x_5803:
[----:B------:R-:W-:Y:S01]  /*6b2c0*/  IMAD.MOV.U32 R77, RZ, RZ, R90 ;  /* 0x000000ffff4d7224 */ /* 0x000fe200078e005a */
[----:B------:R-:W-:Y:S01]  /*6b2d0*/  MOV R90, R93 ;  /* 0x0000005d005a7202 */ /* 0x000fe20000000f00 */
[----:B------:R-:W-:Y:S02]  /*6b2e0*/  IMAD.MOV.U32 R92, RZ, RZ, R79 ;  /* 0x000000ffff5c7224 */ /* 0x000fe400078e004f */
[----:B------:R-:W-:-:S07]  /*6b2f0*/  IMAD.MOV.U32 R79, RZ, RZ, R76 ;  /* 0x000000ffff4f7224 */ /* 0x000fce00078e004c */
.L_x_5804:
[----:B------:R-:W-:Y:S05]  /*6b300*/  BSYNC.RECONVERGENT B0 ;  /* 0x0000000000007941 */ /* 0x000fea0003800200 */
.L_x_5802:
        /* <DEDUP_REMOVED lines=9> */
.L_x_5806:
[----:B------:R-:W-:Y:S01]  /*6b3a0*/  IMAD.MOV.U32 R76, RZ, RZ, R91 ;  /* 0x000000ffff4c7224 */ /* 0x000fe200078e005b */
[----:B------:R-:W-:Y:S01]  /*6b3b0*/  MOV R93, R78 ;  /* 0x0000004e005d7202 */ /* 0x000fe20000000f00 */
[----:B------:R-:W-:Y:S02]  /*6b3c0*/  IMAD.MOV.U32 R91, RZ, RZ, R90 ;  /* 0x000000ffff5b7224 */ /* 0x000fe400078e005a */
[----:B------:R-:W-:-:S07]  /*6b3d0*/  IMAD.MOV.U32 R78, RZ, RZ, R79 ;  /* 0x000000ffff4e7224 */ /* 0x000fce00078e004f */
.L_x_5807:
[----:B------:R-:W-:Y:S05]  /*6b3e0*/  BSYNC.RECONVERGENT B0 ;  /* 0x0000000000007941 */ /* 0x000fea0003800200 */
.L_x_5805:
        /* <DEDUP_REMOVED lines=9> */
.L_x_5809:
[----:B------:R-:W-:Y:S01]  /*6b480*/  MOV R79, R88 ;  /* 0x00000058004f7202 */ /* 0x000fe20000000f00 */
[----:B------:R-:W-:Y:S02]  /*6b490*/  IMAD.MOV.U32 R90, RZ, RZ, R81 ;  /* 0x000000ffff5a7224 */ /* 0x000fe400078e0051 */
[----:B------:R-:W-:Y:S02]  /*6b4a0*/  IMAD.MOV.U32 R88, RZ, RZ, R91 ;  /* 0x000000ffff587224 */ /* 0x000fe400078e005b */
[----:B------:R-:W-:-:S07]  /*6b4b0*/  IMAD.MOV.U32 R81, RZ, RZ, R78 ;  /* 0x000000ffff517224 */ /* 0x000fce00078e004e */
.L_x_5810:
[----:B------:R-:W-:Y:S05]  /*6b4c0*/  BSYNC.RECONVERGENT B0 ;  /* 0x0000000000007941 */ /* 0x000fea0003800200 */
.L_x_5808:
        /* <DEDUP_REMOVED lines=9> */
.L_x_5812:
[----:B------:R-:W-:Y:S02]  /*6b560*/  IMAD.MOV.U32 R78, RZ, RZ, R89 ;  /* 0x000000ffff4e7224 */ /* 0x000fe400078e0059 */
[----:B------:R-:W-:Y:S02]  /*6b570*/  IMAD.MOV.U32 R91, RZ, RZ, R80 ;  /* 0x000000ffff5b7224 */ /* 0x000fe400078e0050 */
[----:B------:R-:W-:Y:S02]  /*6b580*/  IMAD.MOV.U32 R89, RZ, RZ, R88 ;  /* 0x000000ffff597224 */ /* 0x000fe400078e0058 */
[----:B------:R-:W-:-:S07]  /*6b590*/  IMAD.MOV.U32 R80, RZ, RZ, R81 ;  /* 0x000000ffff507224 */ /* 0x000fce00078e0051 */
.L_x_5813:
[----:B------:R-:W-:Y:S05]  /*6b5a0*/  BSYNC.RECONVERGENT B0 ;  /* 0x0000000000007941 */ /* 0x000fea0003800200 */
.L_x_5811:
        /* <DEDUP_REMOVED lines=9> */
.L_x_5815:
[----:B------:R-:W-:Y:S02]  /*6b640*/  IMAD.MOV.U32 R81, RZ, RZ, R86 ;  /* 0x000000ffff517224 */ /* 0x000fe400078e0056 */
[----:B------:R-:W-:Y:S01]  /*6b650*/  IMAD.MOV.U32 R88, RZ, RZ, R83 ;  /* 0x000000ffff587224 */ /* 0x000fe200078e0053 */
[----:B------:R-:W-:Y:S01]  /*6b660*/  MOV R83, R80 ;  /* 0x0000005000537202 */ /* 0x000fe20000000f00 */
[----:B------:R-:W-:-:S07]  /*6b670*/  IMAD.MOV.U32 R86, RZ, RZ, R89 ;  /* 0x000000ffff567224 */ /* 0x000fce00078e0059 */
.L_x_5816:
[----:B------:R-:W-:Y:S05]  /*6b680*/  BSYNC.RECONVERGENT B0 ;  /* 0x0000000000007941 */ /* 0x000fea0003800200 */
.L_x_5814:
        /* <DEDUP_REMOVED lines=9> */
.L_x_5818:
[----:B------:R-:W-:Y:S01]  /*6b720*/  IMAD.MOV.U32 R80, RZ, RZ, R87 ;  /* 0x000000ffff507224 */ /* 0x000fe200078e0057 */
[----:B------:R-:W-:Y:S01]  /*6b730*/  MOV R87, R86 ;  /* 0x0000005600577202 */ /* 0x000fe20000000f00 */
[----:B------:R-:W-:Y:S02]  /*6b740*/  IMAD.MOV.U32 R89, RZ, RZ, R82 ;  /* 0x000000ffff597224 */ /* 0x000fe400078e0052 */
[----:B------:R-:W-:-:S07]  /*6b750*/  IMAD.MOV.U32 R82, RZ, RZ, R83 ;  /* 0x000000ffff527224 */ /* 0x000fce00078e0053 */
.L_x_5819:
[----:B------:R-:W-:Y:S05]  /*6b760*/  BSYNC.RECONVERGENT B0 ;  /* 0x0000000000007941 */ /* 0x000fea0003800200 */
.L_x_5817:
        /* <DEDUP_REMOVED lines=9> */
.L_x_5821:
[----:B------:R-:W-:Y:S01]  /*6b800*/  IMAD.MOV.U32 R83, RZ, RZ, R84 ;  /* 0x000000ffff537224 */ /* 0x000fe200078e0054 */
[----:B------:R-:W-:Y:S01]  /*6b810*/  MOV R86, R85 ;  /* 0x0000005500567202 */ /* 0x000fe20000000f00 */
[----:B------:R-:W-:Y:S02]  /*6b820*/  IMAD.MOV.U32 R84, RZ, RZ, R87 ;  /* 0x000000ffff547224 */ /* 0x000fe400078e0057 */
[----:B------:R-:W-:-:S07]  /*6b830*/  IMAD.MOV.U32 R85, RZ, RZ, R82 ;  /* 0x000000ffff557224 */ /* 0x000fce00078e0052 */
.L_x_5822:
[----:B------:R-:W-:Y:S05]  /*6b840*/  BSYNC.RECONVERGENT B0 ;  /* 0x0000000000007941 */ /* 0x000fea0003800200 */
.L_x_5820:
        /* <DEDUP_REMOVED lines=9> */
.L_x_5824:
[----:B------:R-:W-:Y:S01]  /*6b8e0*/  MOV R82, R35 ;  /* 0x0000002300527202 */ /* 0x000fe20000000f00 */
[----:B------:R-:W-:Y:S02]  /*6b8f0*/  IMAD.MOV.U32 R87, RZ, RZ, R34 ;  /* 0x000000ffff577224 */ /* 0x000fe400078e0022 */
[----:B------:R-:W-:Y:S02]  /*6b900*/  IMAD.MOV.U32 R35, RZ, RZ, R84 ;  /* 0x000000ffff237224 */ /* 0x000fe400078e0054 */
[----:B------:R-:W-:-:S07]  /*6b910*/  IMAD.MOV.U32 R34, RZ, RZ, R85 ;  /* 0x000000ffff227224 */ /* 0x000fce00078e0055 */
.L_x_5825:
[----:B------:R-:W-:Y:S05]  /*6b920*/  BSYNC.RECONVERGENT B0 ;  /* 0x0000000000007941 */ /* 0x000fea0003800200 */
.L_x_5823:
        /* <DEDUP_REMOVED lines=9> */
.L_x_5827:
[----:B------:R-:W-:Y:S02]  /*6b9c0*/  IMAD.MOV.U32 R85, RZ, RZ, R32 ;  /* 0x000000ffff557224 */ /* 0x000fe400078e0020 */
[----:B------:R-:W-:Y:S02]  /*6b9d0*/  IMAD.MOV.U32 R84, RZ, RZ, R33 ;  /* 0x000000ffff547224 */ /* 0x000fe400078e0021 */
[----:B------:R-:W-:Y:S02]  /*6b9e0*/  IMAD.MOV.U32 R32, RZ, RZ, R35 ;  /* 0x000000ffff207224 */ /* 0x000fe400078e0023 */
[----:B------:R-:W-:-:S07]  /*6b9f0*/  IMAD.MOV.U32 R33, RZ, RZ, R34 ;  /* 0x000000ffff217224 */ /* 0x000fce00078e0022 */
.L_x_5828:
[----:B------:R-:W-:Y:S05]  /*6ba00*/  BSYNC.RECONVERGENT B0 ;  /* 0x0000000000007941 */ /* 0x000fea0003800200 */
.L_x_5826:
        /* <DEDUP_REMOVED lines=9> */
.L_x_5830:
[----:B------:R-:W-:Y:S02]  /*6baa0*/  IMAD.MOV.U32 R34, RZ, RZ, R31 ;  /* 0x000000ffff227224 */ /* 0x000fe400078e001f */
[----:B------:R-:W-:Y:S01]  /*6bab0*/  IMAD.MOV.U32 R35, RZ, RZ, R30 ;  /* 0x000000ffff237224 */ /* 0x000fe200078e001e */
[----:B------:R-:W-:Y:S01]  /*6bac0*/  MOV R30, R33 ;  /* 0x00000021001e7202 */ /* 0x000fe20000000f00 */
[----:B------:R-:W-:-:S07]  /*6bad0*/  IMAD.MOV.U32 R31, RZ, RZ, R32 ;  /* 0x000000ffff1f7224 */ /* 0x000fce00078e0020 */
.L_x_5831:
[----:B------:R-:W-:Y:S05]  /*6bae0*/  BSYNC.RECONVERGENT B0 ;  /* 0x0000000000007941 */ /* 0x000fea0003800200 */
.L_x_5829:
        /* <DEDUP_REMOVED lines=9> */
.L_x_5833:
[----:B------:R-:W-:Y:S01]  /*6bb80*/  IMAD.MOV.U32 R33, RZ, RZ, R28 ;  /* 0x000000ffff217224 */ /* 0x000fe200078e001c */
[----:B------:R-:W-:Y:S01]  /*6bb90*/  MOV R28, R31 ;  /* 0x0000001f001c7202 */ /* 0x000fe20000000f00 */
[----:B------:R-:W-:Y:S02]  /*6bba0*/  IMAD.MOV.U32 R32, RZ, RZ, R29 ;  /* 0x000000ffff207224 */ /* 0x000fe400078e001d */
[----:B------:R-:W-:-:S07]  /*6bbb0*/  IMAD.MOV.U32 R29, RZ, RZ, R30 ;  /* 0x000000ffff1d7224 */ /* 0x000fce00078e001e */
.L_x_5834:
[----:B------:R-:W-:Y:S05]  /*6bbc0*/  BSYNC.RECONVERGENT B0 ;  /* 0x0000000000007941 */ /* 0x000fea0003800200 */
.L_x_5832:
        /* <DEDUP_REMOVED lines=9> */
.L_x_5836:
[----:B------:R-:W-:Y:S01]  /*6bc60*/  IMAD.MOV.U32 R30, RZ, RZ, R27 ;  /* 0x000000ffff1e7224 */ /* 0x000fe200078e001b */
[----:B------:R-:W-:Y:S01]  /*6bc70*/  MOV R31, R26 ;  /* 0x0000001a001f7202 */ /* 0x000fe20000000f00 */
[----:B------:R-:W-:Y:S02]  /*6bc80*/  IMAD.MOV.U32 R27, RZ, RZ, R28 ;  /* 0x000000ffff1b7224 */ /* 0x000fe400078e001c */
[----:B------:R-:W-:-:S07]  /*6bc90*/  IMAD.MOV.U32 R26, RZ, RZ, R29 ;  /* 0x000000ffff1a7224 */ /* 0x000fce00078e001d */
.L_x_5837:
[----:B------:R-:W-:Y:S05]  /*6bca0*/  BSYNC.RECONVERGENT B0 ;  /* 0x0000000000007941 */ /* 0x000fea0003800200 */
.L_x_5835:
        /* <DEDUP_REMOVED lines=9> */
.L_x_5839:
[----:B------:R-:W-:Y:S01]  /*6bd40*/  MOV R29, R24 ;  /* 0x00000018001d7202 */ /* 0x000fe20000000f00 */
[----:B------:R-:W-:Y:S02]  /*6bd50*/  IMAD.MOV.U32 R28, RZ, RZ, R25 ;  /* 0x000000ffff1c7224 */ /* 0x000fe400078e0019 */
[----:B------:R-:W-:Y:S02]  /*6bd60*/  IMAD.MOV.U32 R24, RZ, RZ, R27 ;  /* 0x000000ffff187224 */ /* 0x000fe400078e001b */
[----:B------:R-:W-:-:S07]  /*6bd70*/  IMAD.MOV.U32 R25, RZ, RZ, R26 ;  /* 0x000000ffff197224 */ /* 0x000fce00078e001a */
.L_x_5840:
[----:B------:R-:W-:Y:S05]  /*6bd80*/  BSYNC.RECONVERGENT B0 ;  /* 0x0000000000007941 */ /* 0x000fea0003800200 */
.L_x_5838:
        /* <DEDUP_REMOVED lines=9> */
.L_x_5842:
[----:B------:R-:W-:Y:S02]  /*6be20*/  IMAD.MOV.U32 R26, RZ, RZ, R23 ;  /* 0x000000ffff1a7224 */ /* 0x000fe400078e0017 */
[----:B------:R-:W-:Y:S02]  /*6be30*/  IMAD.MOV.U32 R27, RZ, RZ, R22 ;  /* 0x000000ffff1b7224 */ /* 0x000fe400078e0016 */
[----:B------:R-:W-:Y:S02]  /*6be40*/  IMAD.MOV.U32 R23, RZ, RZ, R24 ;  /* 0x000000ffff177224 */ /* 0x000fe400078e0018 */
[----:B------:R-:W-:-:S07]  /*6be50*/  IMAD.MOV.U32 R22, RZ, RZ, R25 ;  /* 0x000000ffff167224 */ /* 0x000fce00078e0019 */
.L_x_5843:
[----:B------:R-:W-:Y:S05]  /*6be60*/  BSYNC.RECONVERGENT B0 ;  /* 0x0000000000007941 */ /* 0x000fea0003800200 */
.L_x_5841:
        /* <DEDUP_REMOVED lines=9> */
.L_x_5845:
[----:B------:R-:W-:Y:S02]  /*6bf00*/  IMAD.MOV.U32 R25, RZ, RZ, R20 ;  /* 0x000000ffff197224 */ /* 0x000fe400078e0014 */
[----:B------:R-:W-:Y:S01]  /*6bf10*/  IMAD.MOV.U32 R24, RZ, RZ, R21 ;  /* 0x000000ffff187224 */ /* 0x000fe200078e0015 */
[----:B------:R-:W-:Y:S01]  /*6bf20*/  MOV R21, R22 ;  /* 0x0000001600157202 */ /* 0x000fe20000000f00 */
[----:B------:R-:W-:-:S07]  /*6bf30*/  IMAD.MOV.U32 R20, RZ, RZ, R23 ;  /* 0x000000ffff147224 */ /* 0x000fce00078e0017 */
.L_x_5846:
[----:B------:R-:W-:Y:S05]  /*6bf40*/  BSYNC.RECONVERGENT B0 ;  /* 0x0000000000007941 */ /* 0x000fea0003800200 */
.L_x_5844:
        /* <DEDUP_REMOVED lines=9> */
.L_x_5848:
[----:B------:R-:W-:Y:S01]  /*6bfe0*/  IMAD.MOV.U32 R22, RZ, RZ, R19 ;  /* 0x000000ffff167224 */ /* 0x000fe200078e0013 */
[----:B------:R-:W-:Y:S01]  /*6bff0*/  MOV R19, R20 ;  /* 0x0000001400137202 */ /* 0x000fe20000000f00 */
[----:B------:R-:W-:Y:S02]  /*6c000*/  IMAD.MOV.U32 R23, RZ, RZ, R18 ;  /* 0x000000ffff177224 */ /* 0x000fe400078e0012 */
[----:B------:R-:W-:-:S07]  /*6c010*/  IMAD.MOV.U32 R18, RZ, RZ, R21 ;  /* 0x000000ffff127224 */ /* 0x000fce00078e0015 */
.L_x_5849:
[----:B------:R-:W-:Y:S05]  /*6c020*/  BSYNC.RECONVERGENT B0 ;  /* 0x0000000000007941 */ /* 0x000fea0003800200 */
.L_x_5847:
        /* <DEDUP_REMOVED lines=9> */
.L_x_5851:
[----:B------:R-:W-:Y:S01]  /*6c0c0*/  IMAD.MOV.U32 R21, RZ, RZ, R16 ;  /* 0x000000ffff157224 */ /* 0x000fe200078e0010 */
[----:B------:R-:W-:Y:S01]  /*6c0d0*/  MOV R20, R17 ;  /* 0x0000001100147202 */ /* 0x000fe20000000f00 */
[----:B------:R-:W-:Y:S02]  /*6c0e0*/  IMAD.MOV.U32 R16, RZ, RZ, R19 ;  /* 0x000000ffff107224 */ /* 0x000fe400078e0013 */
[----:B------:R-:W-:-:S07]  /*6c0f0*/  IMAD.MOV.U32 R17, RZ, RZ, R18 ;  /* 0x000000ffff117224 */ /* 0x000fce00078e0012 */
.L_x_5852:
[----:B------:R-:W-:Y:S05]  /*6c100*/  BSYNC.RECONVERGENT B0 ;  /* 0x0000000000007941 */ /* 0x000fea0003800200 */
.L_x_5850:
        /* <DEDUP_REMOVED lines=9> */
.L_x_5854:
[----:B------:R-:W-:Y:S01]  /*6c1a0*/  MOV R18, R15 ;  /* 0x0000000f00127202 */ /* 0x000fe20000000f00 */
[----:B------:R-:W-:Y:S02]  /*6c1b0*/  IMAD.MOV.U32 R19, RZ, RZ, R14 ;  /* 0x000000ffff137224 */ /* 0x000fe400078e000e */
[----:B------:R-:W-:Y:S02]  /*6c1c0*/  IMAD.MOV.U32 R15, RZ, RZ, R16 ;  /* 0x000000ffff0f7224 */ /* 0x000fe400078e0010 */
[----:B------:R-:W-:-:S07]  /*6c1d0*/  IMAD.MOV.U32 R14, RZ, RZ, R17 ;  /* 0x000000ffff0e7224 */ /* 0x000fce00078e0011 */
.L_x_5855:
[----:B------:R-:W-:Y:S05]  /*6c1e0*/  BSYNC.RECONVERGENT B0 ;  /* 0x0000000000007941 */ /* 0x000fea0003800200 */
.L_x_5853:
        /* <DEDUP_REMOVED lines=9> */
.L_x_5857:
[----:B------:R-:W-:Y:S02]  /*6c280*/  IMAD.MOV.U32 R17, RZ, RZ, R0 ;  /* 0x000000ffff117224 */ /* 0x000fe400078e0000 */
[----:B------:R-:W-:Y:S02]  /*6c290*/  IMAD.MOV.U32 R16, RZ, RZ, R13 ;  /* 0x000000ffff107224 */ /* 0x000fe400078e000d */
[----:B------:R-:W-:Y:S02]  /*6c2a0*/  IMAD.MOV.U32 R0, RZ, RZ, R15 ;  /* 0x000000ffff007224 */ /* 0x000fe400078e000f */
[----:B------:R-:W-:-:S07]  /*6c2b0*/  IMAD.MOV.U32 R13, RZ, RZ, R14 ;  /* 0x000000ffff0d7224 */ /* 0x000fce00078e000e */
.L_x_5858:
[----:B------:R-:W-:Y:S05]  /*6c2c0*/  BSYNC.RECONVERGENT B0 ;  /* 0x0000000000007941 */ /* 0x000fea0003800200 */
.L_x_5856:
        /* <DEDUP_REMOVED lines=9> */
.L_x_5860:
[----:B------:R-:W-:Y:S02]  /*6c360*/  IMAD.MOV.U32 R14, RZ, RZ, R11 ;  /* 0x000000ffff0e7224 */ /* 0x000fe400078e000b */
[----:B------:R-:W-:Y:S01]  /*6c370*/  IMAD.MOV.U32 R15, RZ, RZ, R12 ;  /* 0x000000ffff0f7224 */ /* 0x000fe200078e000c */
[----:B------:R-:W-:Y:S01]  /*6c380*/  MOV R12, R13 ;  /* 0x0000000d000c7202 */ /* 0x000fe20000000f00 */
[----:B------:R-:W-:-:S07]  /*6c390*/  IMAD.MOV.U32 R11, RZ, RZ, R0 ;  /* 0x000000ffff0b7224 */ /* 0x000fce00078e0000 */
.L_x_5861:
[----:B------:R-:W-:Y:S05]  /*6c3a0*/  BSYNC.RECONVERGENT B0 ;  /* 0x0000000000007941 */ /* 0x000fea0003800200 */
.L_x_5859:
        /* <DEDUP_REMOVED lines=9> */
.L_x_5863:
[----:B------:R-:W-:Y:S01]  /*6c440*/  IMAD.MOV.U32 R13, RZ, RZ, R10 ;  /* 0x000000ffff0d7224 */ /* 0x000fe200078e000a */
[----:B------:R-:W-:Y:S01]  /*6c450*/  MOV R10, R11 ;  /* 0x0000000b000a7202 */ /* 0x000fe20000000f00 */
[----:B------:R-:W-:Y:S02]  /*6c460*/  IMAD.MOV.U32 R0, RZ, RZ, R9 ;  /* 0x000000ffff007224 */ /* 0x000fe400078e0009 */
[----:B------:R-:W-:-:S07]  /*6c470*/  IMAD.MOV.U32 R9, RZ, RZ, R12 ;  /* 0x000000ffff097224 */ /* 0x000fce00078e000c */
.L_x_5864:
[----:B------:R-:W-:Y:S05]  /*6c480*/  BSYNC.RECONVERGENT B0 ;  /* 0x0000000000007941 */ /* 0x000fea0003800200 */
.L_x_5862:
        /* <DEDUP_REMOVED lines=9> */
.L_x_5866:
[----:B------:R-:W-:Y:S01]  /*6c520*/  IMAD.MOV.U32 R12, RZ, RZ, R7 ;  /* 0x000000ffff0c7224 */ /* 0x000fe200078e0007 */
[----:B------:R-:W-:Y:S01]  /*6c530*/  MOV R11, R8 ;  /* 0x00000008000b7202 */ /* 0x000fe20000000f00 */
[----:B------:R-:W-:Y:S02]  /*6c540*/  IMAD.MOV.U32 R7, RZ, RZ, R10 ;  /* 0x000000ffff077224 */ /* 0x000fe400078e000a */
[----:B------:R-:W-:-:S07]  /*6c550*/  IMAD.MOV.U32 R8, RZ, RZ, R9 ;  /* 0x000000ffff087224 */ /* 0x000fce00078e0009 */
.L_x_5867:
[----:B------:R-:W-:Y:S05]  /*6c560*/  BSYNC.RECONVERGENT B0 ;  /* 0x0000000000007941 */ /* 0x000fea0003800200 */
.L_x_5865:
        /* <DEDUP_REMOVED lines=9> */
.L_x_5869:
[----:B------:R-:W-:Y:S01]  /*6c600*/  MOV R9, R134 ;  /* 0x0000008600097202 */ /* 0x000fe20000000f00 */
[----:B------:R-:W-:Y:S02]  /*6c610*/  IMAD.MOV.U32 R10, RZ, RZ, R135 ;  /* 0x000000ffff0a7224 */ /* 0x000fe400078e0087 */
[----:B------:R-:W-:Y:S02]  /*6c620*/  IMAD.MOV.U32 R134, RZ, RZ, R7 ;  /* 0x000000ffff867224 */ /* 0x000fe400078e0007 */
[----:B------:R-:W-:-:S07]  /*6c630*/  IMAD.MOV.U32 R135, RZ, RZ, R8 ;  /* 0x000000ffff877224 */ /* 0x000fce00078e0008 */
.L_x_5870:
[----:B------:R-:W-:Y:S05]  /*6c640*/  BSYNC.RECONVERGENT B0 ;  /* 0x0000000000007941 */ /* 0x000fea0003800200 */
.L_x_5868:
        /* <DEDUP_REMOVED lines=9> */
.L_x_5872:
[----:B------:R-:W-:Y:S02]  /*6c6e0*/  IMAD.MOV.U32 R8, RZ, RZ, R37 ;  /* 0x000000ffff087224 */ /* 0x000fe400078e0025 */
[----:B------:R-:W-:Y:S02]  /*6c6f0*/  IMAD.MOV.U32 R7, RZ, RZ, R98 ;  /* 0x000000ffff077224 */ /* 0x000fe400078e0062 */
[----:B------:R-:W-:Y:S02]  /*6c700*/  IMAD.MOV.U32 R37, RZ, RZ, R134 ;  /* 0x000000ffff257224 */ /* 0x000fe400078e0086 */
[----:B------:R-:W-:-:S07]  /*6c710*/  IMAD.MOV.U32 R98, RZ, RZ, R135 ;  /* 0x000000ffff627224 */ /* 0x000fce00078e0087 */
.L_x_5873:
[----:B------:R-:W-:Y:S05]  /*6c720*/  BSYNC.RECONVERGENT B0 ;  /* 0x0000000000007941 */ /* 0x000fea0003800200 */
.L_x_5871:
        /* <DEDUP_REMOVED lines=18> */
.L_x_5875:
[----:B------:R-:W-:Y:S01]  /*6c850*/  IMAD.MOV.U32 R158, RZ, RZ, R39 ;  /* 0x000000ffff9e7224 */ /* 0x000fe200078e0027 */
[----:B------:R-:W-:Y:S01]  /*6c860*/  MOV R161, R132 ;  /* 0x0000008400a17202 */ /* 0x000fe20000000f00 */
[----:B------:R-:W-:Y:S02]  /*6c870*/  IMAD.MOV.U32 R39, RZ, RZ, R36 ;  /* 0x000000ffff277224 */ /* 0x000fe400078e0024 */
[----:B------:R-:W-:-:S07]  /*6c880*/  IMAD.MOV.U32 R132, RZ, RZ, R133 ;  /* 0x000000ffff847224 */ /* 0x000fce00078e0085 */
.L_x_5876:
[----:B------:R-:W-:Y:S05]  /*6c890*/  BSYNC.RECONVERGENT B0 ;  /* 0x0000000000007941 */ /* 0x000fea0003800200 */
.L_x_5874:
        /* <DEDUP_REMOVED lines=9> */
.L_x_5878:
[----:B------:R-:W-:Y:S01]  /*6c930*/  MOV R159, R38 ;  /* 0x00000026009f7202 */ /* 0x000fe20000000f00 */
[----:B------:R-:W-:Y:S02]  /*6c940*/  IMAD.MOV.U32 R36, RZ, RZ, R131 ;  /* 0x000000ffff247224 */ /* 0x000fe400078e0083 */
[----:B------:R-:W-:Y:S02]  /*6c950*/  IMAD.MOV.U32 R38, RZ, RZ, R39 ;  /* 0x000000ffff267224 */ /* 0x000fe400078e0027 */
[----:B------:R-:W-:-:S07]  /*6c960*/  IMAD.MOV.U32 R131, RZ, RZ, R132 ;  /* 0x000000ffff837224 */ /* 0x000fce00078e0084 */
.L_x_5879:
[----:B------:R-:W-:Y:S05]  /*6c970*/  BSYNC.RECONVERGENT B0 ;  /* 0x0000000000007941 */ /* 0x000fea0003800200 */
.L_x_5877:
        /* <DEDUP_REMOVED lines=9> */
.L_x_5881:
[----:B------:R-:W-:Y:S02]  /*6ca10*/  IMAD.MOV.U32 R156, RZ, RZ, R41 ;  /* 0x000000ffff9c7224 */ /* 0x000fe400078e0029 */
[----:B------:R-:W-:Y:S02]  /*6ca20*/  IMAD.MOV.U32 R39, RZ, RZ, R130 ;  /* 0x000000ffff277224 */ /* 0x000fe400078e0082 */
[----:B------:R-:W-:Y:S02]  /*6ca30*/  IMAD.MOV.U32 R41, RZ, RZ, R38 ;  /* 0x000000ffff297224 */ /* 0x000fe400078e0026 */
[----:B------:R-:W-:-:S07]  /*6ca40*/  IMAD.MOV.U32 R130, RZ, RZ, R131 ;  /* 0x000000ffff827224 */ /* 0x000fce00078e0083 */
.L_x_5882:
[----:B------:R-:W-:Y:S05]  /*6ca50*/  BSYNC.RECONVERGENT B0 ;  /* 0x0000000000007941 */ /* 0x000fea0003800200 */
.L_x_5880:
        /* <DEDUP_REMOVED lines=9> */
.L_x_5884:
[----:B------:R-:W-:Y:S02]  /*6caf0*/  IMAD.MOV.U32 R157, RZ, RZ, R40 ;  /* 0x000000ffff9d7224 */ /* 0x000fe400078e0028 */
[----:B------:R-:W-:Y:S01]  /*6cb00*/  IMAD.MOV.U32 R38, RZ, RZ, R129 ;  /* 0x000000ffff267224 */ /* 0x000fe200078e0081 */
[----:B------:R-:W-:Y:S01]  /*6cb10*/  MOV R129, R130 ;  /* 0x0000008200817202 */ /* 0x000fe20000000f00 */
[----:B------:R-:W-:-:S07]  /*6cb20*/  IMAD.MOV.U32 R40, RZ, RZ, R41 ;  /* 0x000000ffff287224 */ /* 0x000fce00078e0029 */
.L_x_5885:
[----:B------:R-:W-:Y:S05]  /*6cb30*/  BSYNC.RECONVERGENT B0 ;  /* 0x0000000000007941 */ /* 0x000fea0003800200 */
.L_x_5883:
        /* <DEDUP_REMOVED lines=9> */
.L_x_5887:
[----:B------:R-:W-:Y:S01]  /*6cbd0*/  IMAD.MOV.U32 R154, RZ, RZ, R43 ;  /* 0x000000ffff9a7224 */ /* 0x000fe200078e002b */
[----:B------:R-:W-:Y:S01]  /*6cbe0*/  MOV R43, R40 ;  /* 0x00000028002b7202 */ /* 0x000fe20000000f00 */
[----:B------:R-:W-:Y:S02]  /*6cbf0*/  IMAD.MOV.U32 R41, RZ, RZ, R128 ;  /* 0x000000ffff297224 */ /* 0x000fe400078e0080 */
[----:B------:R-:W-:-:S07]  /*6cc00*/  IMAD.MOV.U32 R128, RZ, RZ, R129 ;  /* 0x000000ffff807224 */ /* 0x000fce00078e0081 */
.L_x_5888:
[----:B------:R-:W-:Y:S05]  /*6cc10*/  BSYNC.RECONVERGENT B0 ;  /* 0x0000000000007941 */ /* 0x000fea0003800200 */
.L_x_5886:
        /* <DEDUP_REMOVED lines=9> */
.L_x_5890:
[----:B------:R-:W-:Y:S01]  /*6ccb0*/  IMAD.MOV.U32 R155, RZ, RZ, R42 ;  /* 0x000000ffff9b7224 */ /* 0x000fe200078e002a */
[----:B------:R-:W-:Y:S01]  /*6ccc0*/  MOV R40, R127 ;  /* 0x0000007f00287202 */ /* 0x000fe20000000f00 */
[----:B------:R-:W-:Y:S02]  /*6ccd0*/  IMAD.MOV.U32 R42, RZ, RZ, R43 ;  /* 0x000000ffff2a7224 */ /* 0x000fe400078e002b */
[----:B------:R-:W-:-:S07]  /*6cce0*/  IMAD.MOV.U32 R127, RZ, RZ, R128 ;  /* 0x000000ffff7f7224 */ /* 0x000fce00078e0080 */
.L_x_5891:
[----:B------:R-:W-:Y:S05]  /*6ccf0*/  BSYNC.RECONVERGENT B0 ;  /* 0x0000000000007941 */ /* 0x000fea0003800200 */
.L_x_5889:
        /* <DEDUP_REMOVED lines=9> */
.L_x_5893:
[----:B------:R-:W-:Y:S01]  /*6cd90*/  MOV R152, R45 ;  /* 0x0000002d00987202 */ /* 0x000fe20000000f00 */
[----:B------:R-:W-:Y:S02]  /*6cda0*/  IMAD.MOV.U32 R43, RZ, RZ, R126 ;  /* 0x000000ffff2b7224 */ /* 0x000fe400078e007e */
[----:B------:R-:W-:Y:S02]  /*6cdb0*/  IMAD.MOV.U32 R45, RZ, RZ, R42 ;  /* 0x000000ffff2d7224 */ /* 0x000fe400078e002a */
[----:B------:R-:W-:-:S07]  /*6cdc0*/  IMAD.MOV.U32 R126, RZ, RZ, R127 ;  /* 0x000000ffff7e7224 */ /* 0x000fce00078e007f */
.L_x_5894:
[----:B------:R-:W-:Y:S05]  /*6cdd0*/  BSYNC.RECONVERGENT B0 ;  /* 0x0000000000007941 */ /* 0x000fea0003800200 */
.L_x_5892:
        /* <DEDUP_REMOVED lines=9> */
.L_x_5896:
[----:B------:R-:W-:Y:S02]  /*6ce70*/  IMAD.MOV.U32 R153, RZ, RZ, R44 ;  /* 0x000000ffff997224 */ /* 0x000fe400078e002c */
[----:B------:R-:W-:Y:S02]  /*6ce80*/  IMAD.MOV.U32 R42, RZ, RZ, R125 ;  /* 0x000000ffff2a7224 */ /* 0x000fe400078e007d */
[----:B------:R-:W-:Y:S02]  /*6ce90*/  IMAD.MOV.U32 R44, RZ, RZ, R45 ;  /* 0x000000ffff2c7224 */ /* 0x000fe400078e002d */
[----:B------:R-:W-:-:S07]  /*6cea0*/  IMAD.MOV.U32 R125, RZ, RZ, R126 ;  /* 0x000000ffff7d7224 */ /* 0x000fce00078e007e */
.L_x_5897:
[----:B------:R-:W-:Y:S05]  /*6ceb0*/  BSYNC.RECONVERGENT B0 ;  /* 0x0000000000007941 */ /* 0x000fea0003800200 */
.L_x_5895:
        /* <DEDUP_REMOVED lines=9> */
.L_x_5899:
[----:B------:R-:W-:Y:S02]  /*6cf50*/  IMAD.MOV.U32 R150, RZ, RZ, R47 ;  /* 0x000000ffff967224 */ /* 0x000fe400078e002f */
[----:B------:R-:W-:Y:S01]  /*6cf60*/  IMAD.MOV.U32 R45, RZ, RZ, R124 ;  /* 0x000000ffff2d7224 */ /* 0x000fe200078e007c */
[----:B------:R-:W-:Y:S01]  /*6cf70*/  MOV R124, R125 ;  /* 0x0000007d007c7202 */ /* 0x000fe20000000f00 */
[----:B------:R-:W-:-:S07]  /*6cf80*/  IMAD.MOV.U32 R47, RZ, RZ, R44 ;  /* 0x000000ffff2f7224 */ /* 0x000fce00078e002c */
.L_x_5900:
[----:B------:R-:W-:Y:S05]  /*6cf90*/  BSYNC.RECONVERGENT B0 ;  /* 0x0000000000007941 */ /* 0x000fea0003800200 */
.L_x_5898:
        /* <DEDUP_REMOVED lines=9> */
.L_x_5902:
[----:B------:R-:W-:Y:S01]  /*6d030*/  IMAD.MOV.U32 R151, RZ, RZ, R46 ;  /* 0x000000ffff977224 */ /* 0x000fe200078e002e */
[----:B------:R-:W-:Y:S01]  /*6d040*/  MOV R46, R47 ;  /* 0x0000002f002e7202 */ /* 0x000fe20000000f00 */
[----:B------:R-:W-:Y:S02]  /*6d050*/  IMAD.MOV.U32 R44, RZ, RZ, R123 ;  /* 0x000000ffff2c7224 */ /* 0x000fe400078e007b */
[----:B------:R-:W-:-:S07]  /*6d060*/  IMAD.MOV.U32 R123, RZ, RZ, R124 ;  /* 0x000000ffff7b7224 */ /* 0x000fce00078e007c */
.L_x_5903:
[----:B------:R-:W-:Y:S05]  /*6d070*/  BSYNC.RECONVERGENT B0 ;  /* 0x0000000000007941 */ /* 0x000fea0003800200 */
.L_x_5901:
        /* <DEDUP_REMOVED lines=9> */
.L_x_5905:
[----:B------:R-:W-:Y:S01]  /*6d110*/  IMAD.MOV.U32 R148, RZ, RZ, R49 ;  /* 0x000000ffff947224 */ /* 0x000fe200078e0031 */
[----:B------:R-:W-:Y:S01]  /*6d120*/  MOV R47, R122 ;  /* 0x0000007a002f7202 */ /* 0x000fe20000000f00 */
[----:B------:R-:W-:Y:S02]  /*6d130*/  IMAD.MOV.U32 R49, RZ, RZ, R46 ;  /* 0x000000ffff317224 */ /* 0x000fe400078e002e */
[----:B------:R-:W-:-:S07]  /*6d140*/  IMAD.MOV.U32 R122, RZ, RZ, R123 ;  /* 0x000000ffff7a7224 */ /* 0x000fce00078e007b */
.L_x_5906:
[----:B------:R-:W-:Y:S05]  /*6d150*/  BSYNC.RECONVERGENT B0 ;  /* 0x0000000000007941 */ /* 0x000fea0003800200 */
.L_x_5904:
        /* <DEDUP_REMOVED lines=9> */
.L_x_5908:
[----:B------:R-:W-:Y:S01]  /*6d1f0*/  MOV R149, R48 ;  /* 0x0000003000957202 */ /* 0x000fe20000000f00 */
[----:B------:R-:W-:Y:S02]  /*6d200*/  IMAD.MOV.U32 R46, RZ, RZ, R121 ;  /* 0x000000ffff2e7224 */ /* 0x000fe400078e0079 */
[----:B------:R-:W-:Y:S02]  /*6d210*/  IMAD.MOV.U32 R48, RZ, RZ, R49 ;  /* 0x000000ffff307224 */ /* 0x000fe400078e0031 */
[----:B------:R-:W-:-:S07]  /*6d220*/  IMAD.MOV.U32 R121, RZ, RZ, R122 ;  /* 0x000000ffff797224 */ /* 0x000fce00078e007a */
.L_x_5909:
[----:B------:R-:W-:Y:S05]  /*6d230*/  BSYNC.RECONVERGENT B0 ;  /* 0x0000000000007941 */ /* 0x000fea0003800200 */
.L_x_5907:
        /* <DEDUP_REMOVED lines=9> */
.L_x_5911:
[----:B------:R-:W-:Y:S02]  /*6d2d0*/  IMAD.MOV.U32 R146, RZ, RZ, R51 ;  /* 0x000000ffff927224 */ /* 0x000fe400078e0033 */
[----:B------:R-:W-:Y:S02]  /*6d2e0*/  IMAD.MOV.U32 R49, RZ, RZ, R120 ;  /* 0x000000ffff317224 */ /* 0x000fe400078e0078 */
[----:B------:R-:W-:Y:S02]  /*6d2f0*/  IMAD.MOV.U32 R51, RZ, RZ, R48 ;  /* 0x000000ffff337224 */ /* 0x000fe400078e0030 */
[----:B------:R-:W-:-:S07]  /*6d300*/  IMAD.MOV.U32 R120, RZ, RZ, R121 ;  /* 0x000000ffff787224 */ /* 0x000fce00078e0079 */
.L_x_5912:
[----:B------:R-:W-:Y:S05]  /*6d310*/  BSYNC.RECONVERGENT B0 ;  /* 0x0000000000007941 */ /* 0x000fea0003800200 */
.L_x_5910:
        /* <DEDUP_REMOVED lines=9> */
.L_x_5914:
[----:B------:R-:W-:Y:S02]  /*6d3b0*/  IMAD.MOV.U32 R147, RZ, RZ, R50 ;  /* 0x000000ffff937224 */ /* 0x000fe400078e0032 */
[----:B------:R-:W-:Y:S01]  /*6d3c0*/  IMAD.MOV.U32 R48, RZ, RZ, R119 ;  /* 0x000000ffff307224 */ /* 0x000fe200078e0077 */
[----:B------:R-:W-:Y:S01]  /*6d3d0*/  MOV R119, R120 ;  /* 0x0000007800777202 */ /* 0x000fe20000000f00 */
[----:B------:R-:W-:-:S07]  /*6d3e0*/  IMAD.MOV.U32 R50, RZ, RZ, R51 ;  /* 0x000000ffff327224 */ /* 0x000fce00078e0033 */
.L_x_5915:
[----:B------:R-:W-:Y:S05]  /*6d3f0*/  BSYNC.RECONVERGENT B0 ;  /* 0x0000000000007941 */ /* 0x000fea0003800200 */
.L_x_5913:
        /* <DEDUP_REMOVED lines=9> */
.L_x_5917:
[----:B------:R-:W-:Y:S01]  /*6d490*/  IMAD.MOV.U32 R144, RZ, RZ, R53 ;  /* 0x000000ffff907224 */ /* 0x000fe200078e0035 */
[----:B------:R-:W-:Y:S01]  /*6d4a0*/  MOV R53, R50 ;  /* 0x0000003200357202 */ /* 0x000fe20000000f00 */
[----:B------:R-:W-:Y:S02]  /*6d4b0*/  IMAD.MOV.U32 R51, RZ, RZ, R118 ;  /* 0x000000ffff337224 */ /* 0x000fe400078e0076 */
[----:B------:R-:W-:-:S07]  /*6d4c0*/  IMAD.MOV.U32 R118, RZ, RZ, R119 ;  /* 0x000000ffff767224 */ /* 0x000fce00078e0077 */
.L_x_5918:
[----:B------:R-:W-:Y:S05]  /*6d4d0*/  BSYNC.RECONVERGENT B0 ;  /* 0x0000000000007941 */ /* 0x000fea0003800200 */
.L_x_5916:
        /* <DEDUP_REMOVED lines=9> */
.L_x_5920:
[----:B------:R-:W-:Y:S01]  /*6d570*/  IMAD.MOV.U32 R145, RZ, RZ, R52 ;  /* 0x000000ffff917224 */ /* 0x000fe200078e0034 */
[----:B------:R-:W-:Y:S01]  /*6d580*/  MOV R50, R117 ;  /* 0x0000007500327202 */ /* 0x000fe20000000f00 */
[----:B------:R-:W-:Y:S02]  /*6d590*/  IMAD.MOV.U32 R52, RZ, RZ, R53 ;  /* 0x000000ffff347224 */ /* 0x000fe400078e0035 */
[----:B------:R-:W-:-:S07]  /*6d5a0*/  IMAD.MOV.U32 R117, RZ, RZ, R118 ;  /* 0x000000ffff757224 */ /* 0x000fce00078e0076 */
.L_x_5921:
[----:B------:R-:W-:Y:S05]  /*6d5b0*/  BSYNC.RECONVERGENT B0 ;  /* 0x0000000000007941 */ /* 0x000fea0003800200 */
.L_x_5919:
        /* <DEDUP_REMOVED lines=9> */
.L_x_5923:
[----:B------:R-:W-:Y:S01]  /*6d650*/  MOV R142, R55 ;  /* 0x00000037008e7202 */ /* 0x000fe20000000f00 */
[----:B------:R-:W-:Y:S02]  /*6d660*/  IMAD.MOV.U32 R53, RZ, RZ, R116 ;  /* 0x000000ffff357224 */ /* 0x000fe400078e0074 */
[----:B------:R-:W-:Y:S02]  /*6d670*/  IMAD.MOV.U32 R55, RZ, RZ, R52 ;  /* 0x000000ffff377224 */ /* 0x000fe400078e0034 */
[----:B------:R-:W-:-:S07]  /*6d680*/  IMAD.MOV.U32 R116, RZ, RZ, R117 ;  /* 0x000000ffff747224 */ /* 0x000fce00078e0075 */
.L_x_5924:
[----:B------:R-:W-:Y:S05]  /*6d690*/  BSYNC.RECONVERGENT B0 ;  /* 0x0000000000007941 */ /* 0x000fea0003800200 */
.L_x_5922:
        /* <DEDUP_REMOVED lines=9> */
.L_x_5926:
[----:B------:R-:W-:Y:S02]  /*6d730*/  IMAD.MOV.U32 R143, RZ, RZ, R54 ;  /* 0x000000ffff8f7224 */ /* 0x000fe400078e0036 */
[----:B------:R-:W-:Y:S02]  /*6d740*/  IMAD.MOV.U32 R52, RZ, RZ, R115 ;  /* 0x000000ffff347224 */ /* 0x000fe400078e0073 */
[----:B------:R-:W-:Y:S02]  /*6d750*/  IMAD.MOV.U32 R54, RZ, RZ, R55 ;  /* 0x000000ffff367224 */ /* 0x000fe400078e0037 */
[----:B------:R-:W-:-:S07]  /*6d760*/  IMAD.MOV.U32 R115, RZ, RZ, R116 ;  /* 0x000000ffff737224 */ /* 0x000fce00078e0074 */
.L_x_5927:
[----:B------:R-:W-:Y:S05]  /*6d770*/  BSYNC.RECONVERGENT B0 ;  /* 0x0000000000007941 */ /* 0x000fea0003800200 */
.L_x_5925:
        /* <DEDUP_REMOVED lines=9> */
.L_x_5929:
[----:B------:R-:W-:Y:S02]  /*6d810*/  IMAD.MOV.U32 R140, RZ, RZ, R57 ;  /* 0x000000ffff8c7224 */ /* 0x000fe400078e0039 */
[----:B------:R-:W-:Y:S01]  /*6d820*/  IMAD.MOV.U32 R55, RZ, RZ, R114 ;  /* 0x000000ffff377224 */ /* 0x000fe200078e0072 */
[----:B------:R-:W-:Y:S01]  /*6d830*/  MOV R114, R115 ;  /* 0x0000007300727202 */ /* 0x000fe20000000f00 */
[----:B------:R-:W-:-:S07]  /*6d840*/  IMAD.MOV.U32 R57, RZ, RZ, R54 ;  /* 0x000000ffff397224 */ /* 0x000fce00078e0036 */
.L_x_5930:
[----:B------:R-:W-:Y:S05]  /*6d850*/  BSYNC.RECONVERGENT B0 ;  /* 0x0000000000007941 */ /* 0x000fea0003800200 */
.L_x_5928:
        /* <DEDUP_REMOVED lines=9> */
.L_x_5932:
[----:B------:R-:W-:Y:S01]  /*6d8f0*/  IMAD.MOV.U32 R141, RZ, RZ, R56 ;  /* 0x000000ffff8d7224 */ /* 0x000fe200078e0038 */
[----:B------:R-:W-:Y:S01]  /*6d900*/  MOV R56, R57 ;  /* 0x0000003900387202 */ /* 0x000fe20000000f00 */
[----:B------:R-:W-:Y:S02]  /*6d910*/  IMAD.MOV.U32 R54, RZ, RZ, R113 ;  /* 0x000000ffff367224 */ /* 0x000fe400078e0071 */
[----:B------:R-:W-:-:S07]  /*6d920*/  IMAD.MOV.U32 R113, RZ, RZ, R114 ;  /* 0x000000ffff717224 */ /* 0x000fce00078e0072 */
.L_x_5933:
[----:B------:R-:W-:Y:S05]  /*6d930*/  BSYNC.RECONVERGENT B0 ;  /* 0x0000000000007941 */ /* 0x000fea0003800200 */
.L_x_5931:
        /* <DEDUP_REMOVED lines=9> */
.L_x_5935:
[----:B------:R-:W-:Y:S01]  /*6d9d0*/  IMAD.MOV.U32 R138, RZ, RZ, R59 ;  /* 0x000000ffff8a7224 */ /* 0x000fe200078e003b */
[----:B------:R-:W-:Y:S01]  /*6d9e0*/  MOV R57, R112 ;  /* 0x0000007000397202 */ /* 0x000fe20000000f00 */
[----:B------:R-:W-:Y:S02]  /*6d9f0*/  IMAD.MOV.U32 R59, RZ, RZ, R56 ;  /* 0x000000ffff3b7224 */ /* 0x000fe400078e0038 */
[----:B------:R-:W-:-:S07]  /*6da00*/  IMAD.MOV.U32 R112, RZ, RZ, R113 ;  /* 0x000000ffff707224 */ /* 0x000fce00078e0071 */
.L_x_5936:
[----:B------:R-:W-:Y:S05]  /*6da10*/  BSYNC.RECONVERGENT B0 ;  /* 0x0000000000007941 */ /* 0x000fea0003800200 */
.L_x_5934:
        /* <DEDUP_REMOVED lines=9> */
.L_x_5938:
[----:B------:R-:W-:Y:S01]  /*6dab0*/  MOV R139, R58 ;  /* 0x0000003a008b7202 */ /* 0x000fe20000000f00 */
[----:B------:R-:W-:Y:S02]  /*6dac0*/  IMAD.MOV.U32 R56, RZ, RZ, R111 ;  /* 0x000000ffff387224 */ /* 0x000fe400078e006f */
[----:B------:R-:W-:Y:S02]  /*6dad0*/  IMAD.MOV.U32 R58, RZ, RZ, R59 ;  /* 0x000000ffff3a7224 */ /* 0x000fe400078e003b */
[----:B------:R-:W-:-:S07]  /*6dae0*/  IMAD.MOV.U32 R111, RZ, RZ, R112 ;  /* 0x000000ffff6f7224 */ /* 0x000fce00078e0070 */
.L_x_5939:
[----:B------:R-:W-:Y:S05]  /*6daf0*/  BSYNC.RECONVERGENT B0 ;  /* 0x0000000000007941 */ /* 0x000fea0003800200 */
.L_x_5937:
        /* <DEDUP_REMOVED lines=9> */
.L_x_5941:
[----:B------:R-:W-:Y:S02]  /*6db90*/  IMAD.MOV.U32 R136, RZ, RZ, R61 ;  /* 0x000000ffff887224 */ /* 0x000fe400078e003d */
[----:B------:R-:W-:Y:S02]  /*6dba0*/  IMAD.MOV.U32 R59, RZ, RZ, R110 ;  /* 0x000000ffff3b7224 */ /* 0x000fe400078e006e */
[----:B------:R-:W-:Y:S02]  /*6dbb0*/  IMAD.MOV.U32 R61, RZ, RZ, R58 ;  /* 0x000000ffff3d7224 */ /* 0x000fe400078e003a */
[----:B------:R-:W-:-:S07]  /*6dbc0*/  IMAD.MOV.U32 R110, RZ, RZ, R111 ;  /* 0x000000ffff6e7224 */ /* 0x000fce00078e006f */
.L_x_5942:
[----:B------:R-:W-:Y:S05]  /*6dbd0*/  BSYNC.RECONVERGENT B0 ;  /* 0x0000000000007941 */ /* 0x000fea0003800200 */
.L_x_5940:
        /* <DEDUP_REMOVED lines=9> */
.L_x_5944:
[----:B------:R-:W-:Y:S02]  /*6dc70*/  IMAD.MOV.U32 R137, RZ, RZ, R60 ;  /* 0x000000ffff897224 */ /* 0x000fe400078e003c */
[----:B------:R-:W-:Y:S01]  /*6dc80*/  IMAD.MOV.U32 R58, RZ, RZ, R109 ;  /* 0x000000ffff3a7224 */ /* 0x000fe200078e006d */
[----:B------:R-:W-:Y:S01]  /*6dc90*/  MOV R109, R110 ;  /* 0x0000006e006d7202 */ /* 0x000fe20000000f00 */
[----:B------:R-:W-:-:S07]  /*6dca0*/  IMAD.MOV.U32 R60, RZ, RZ, R61 ;  /* 0x000000ffff3c7224 */ /* 0x000fce00078e003d */
.L_x_5945:
[----:B------:R-:W-:Y:S05]  /*6dcb0*/  BSYNC.RECONVERGENT B0 ;  /* 0x0000000000007941 */ /* 0x000fea0003800200 */
.L_x_5943:
        /* <DEDUP_REMOVED lines=9> */
.L_x_5947:
[----:B------:R-:W-:Y:S01]  /*6dd50*/  IMAD.MOV.U32 R134, RZ, RZ, R63 ;  /* 0x000000ffff867224 */ /* 0x000fe200078e003f */
[----:B------:R-:W-:Y:S01]  /*6dd60*/  MOV R63, R60 ;  /* 0x0000003c003f7202 */ /* 0x000fe20000000f00 */
[----:B------:R-:W-:Y:S02]  /*6dd70*/  IMAD.MOV.U32 R61, RZ, RZ, R108 ;  /* 0x000000ffff3d7224 */ /* 0x000fe400078e006c */
[----:B------:R-:W-:-:S07]  /*6dd80*/  IMAD.MOV.U32 R108, RZ, RZ, R109 ;  /* 0x000000ffff6c7224 */ /* 0x000fce00078e006d */
.L_x_5948:
[----:B------:R-:W-:Y:S05]  /*6dd90*/  BSYNC.RECONVERGENT B0 ;  /* 0x0000000000007941 */ /* 0x000fea0003800200 */
.L_x_5946:
        /* <DEDUP_REMOVED lines=9> */
.L_x_5950:
[----:B------:R-:W-:Y:S01]  /*6de30*/  IMAD.MOV.U32 R135, RZ, RZ, R62 ;  /* 0x000000ffff877224 */ /* 0x000fe200078e003e */
[----:B------:R-:W-:Y:S01]  /*6de40*/  MOV R60, R107 ;  /* 0x0000006b003c7202 */ /* 0x000fe20000000f00 */
[----:B------:R-:W-:Y:S02]  /*6de50*/  IMAD.MOV.U32 R62, RZ, RZ, R63 ;  /* 0x000000ffff3e7224 */ /* 0x000fe400078e003f */
[----:B------:R-:W-:-:S07]  /*6de60*/  IMAD.MOV.U32 R107, RZ, RZ, R108 ;  /* 0x000000ffff6b7224 */ /* 0x000fce00078e006c */
.L_x_5951:
[----:B------:R-:W-:Y:S05]  /*6de70*/  BSYNC.RECONVERGENT B0 ;  /* 0x0000000000007941 */ /* 0x000fea0003800200 */
.L_x_5949:
        /* <DEDUP_REMOVED lines=9> */
.L_x_5953:
[----:B------:R-:W-:Y:S01]  /*6df10*/  MOV R132, R65 ;  /* 0x0000004100847202 */ /* 0x000fe20000000f00 */
[----:B------:R-:W-:Y:S02]  /*6df20*/  IMAD.MOV.U32 R63, RZ, RZ, R106 ;  /* 0x000000ffff3f7224 */ /* 0x000fe400078e006a */
[----:B------:R-:W-:Y:S02]  /*6df30*/  IMAD.MOV.U32 R65, RZ, RZ, R62 ;  /* 0x000000ffff417224 */ /* 0x000fe400078e003e */
[----:B------:R-:W-:-:S07]  /*6df40*/  IMAD.MOV.U32 R106, RZ, RZ, R107 ;  /* 0x000000ffff6a7224 */ /* 0x000fce00078e006b */
.L_x_5954:
[----:B------:R-:W-:Y:S05]  /*6df50*/  BSYNC.RECONVERGENT B0 ;  /* 0x0000000000007941 */ /* 0x000fea0003800200 */
.L_x_5952:
        /* <DEDUP_REMOVED lines=9> */
.L_x_5956:
[----:B------:R-:W-:Y:S02]  /*6dff0*/  IMAD.MOV.U32 R133, RZ, RZ, R64 ;  /* 0x000000ffff857224 */ /* 0x000fe400078e0040 */
[----:B------:R-:W-:Y:S02]  /*6e000*/  IMAD.MOV.U32 R62, RZ, RZ, R105 ;  /* 0x000000ffff3e7224 */ /* 0x000fe400078e0069 */
[----:B------:R-:W-:Y:S02]  /*6e010*/  IMAD.MOV.U32 R64, RZ, RZ, R65 ;  /* 0x000000ffff407224 */ /* 0x000fe400078e0041 */
[----:B------:R-:W-:-:S07]  /*6e020*/  IMAD.MOV.U32 R105, RZ, RZ, R106 ;  /* 0x000000ffff697224 */ /* 0x000fce00078e006a */
.L_x_5957:
[----:B------:R-:W-:Y:S05]  /*6e030*/  BSYNC.RECONVERGENT B0 ;  /* 0x0000000000007941 */ /* 0x000fea0003800200 */
.L_x_5955:
        /* <DEDUP_REMOVED lines=9> */
.L_x_5959:
[----:B------:R-:W-:Y:S02]  /*6e0d0*/  IMAD.MOV.U32 R130, RZ, RZ, R67 ;  /* 0x000000ffff827224 */ /* 0x000fe400078e0043 */
[----:B------:R-:W-:Y:S01]  /*6e0e0*/  IMAD.MOV.U32 R65, RZ, RZ, R104 ;  /* 0x000000ffff417224 */ /* 0x000fe200078e0068 */
[----:B------:R-:W-:Y:S01]  /*6e0f0*/  MOV R104, R105 ;  /* 0x0000006900687202 */ /* 0x000fe20000000f00 */
[----:B------:R-:W-:-:S07]  /*6e100*/  IMAD.MOV.U32 R67, RZ, RZ, R64 ;  /* 0x000000ffff437224 */ /* 0x000fce00078e0040 */
.L_x_5960:
[----:B------:R-:W-:Y:S05]  /*6e110*/  BSYNC.RECONVERGENT B0 ;  /* 0x0000000000007941 */ /* 0x000fea0003800200 */
.L_x_5958:
        /* <DEDUP_REMOVED lines=9> */
.L_x_5962:
[----:B------:R-:W-:Y:S01]  /*6e1b0*/  IMAD.MOV.U32 R131, RZ, RZ, R66 ;  /* 0x000000ffff837224 */ /* 0x000fe200078e0042 */
[----:B------:R-:W-:Y:S01]  /*6e1c0*/  MOV R66, R67 ;  /* 0x0000004300427202 */ /* 0x000fe20000000f00 */
[----:B------:R-:W-:Y:S02]  /*6e1d0*/  IMAD.MOV.U32 R64, RZ, RZ, R103 ;  /* 0x000000ffff407224 */ /* 0x000fe400078e0067 */
[----:B------:R-:W-:-:S07]  /*6e1e0*/  IMAD.MOV.U32 R103, RZ, RZ, R104 ;  /* 0x000000ffff677224 */ /* 0x000fce00078e0068 */
.L_x_5963:
[----:B------:R-:W-:Y:S05]  /*6e1f0*/  BSYNC.RECONVERGENT B0 ;  /* 0x0000000000007941 */ /* 0x000fea0003800200 */
.L_x_5961:
        /* <DEDUP_REMOVED lines=9> */
.L_x_5965:
[----:B------:R-:W-:Y:S01]  /*6e290*/  IMAD.MOV.U32 R128, RZ, RZ, R69 ;  /* 0x000000ffff807224 */ /* 0x000fe200078e0045 */
[----:B------:R-:W-:Y:S01]  /*6e2a0*/  MOV R67, R102 ;  /* 0x0000006600437202 */ /* 0x000fe20000000f00 */
[----:B------:R-:W-:Y:S02]  /*6e2b0*/  IMAD.MOV.U32 R69, RZ, RZ, R66 ;  /* 0x000000ffff457224 */ /* 0x000fe400078e0042 */
[----:B------:R-:W-:-:S07]  /*6e2c0*/  IMAD.MOV.U32 R102, RZ, RZ, R103 ;  /* 0x000000ffff667224 */ /* 0x000fce00078e0067 */
.L_x_5966:
[----:B------:R-:W-:Y:S05]  /*6e2d0*/  BSYNC.RECONVERGENT B0 ;  /* 0x0000000000007941 */ /* 0x000fea0003800200 */
.L_x_5964:
        /* <DEDUP_REMOVED lines=9> */
.L_x_5968:
[----:B------:R-:W-:Y:S01]  /*6e370*/  MOV R129, R68 ;  /* 0x0000004400817202 */ /* 0x000fe20000000f00 */
[----:B------:R-:W-:Y:S02]  /*6e380*/  IMAD.MOV.U32 R66, RZ, RZ, R101 ;  /* 0x000000ffff427224 */ /* 0x000fe400078e0065 */
[----:B------:R-:W-:Y:S02]  /*6e390*/  IMAD.MOV.U32 R68, RZ, RZ, R69 ;  /* 0x000000ffff447224 */ /* 0x000fe400078e0045 */
[----:B------:R-:W-:-:S07]  /*6e3a0*/  IMAD.MOV.U32 R101, RZ, RZ, R102 ;  /* 0x000000ffff657224 */ /* 0x000fce00078e0066 */
.L_x_5969:
[----:B------:R-:W-:Y:S05]  /*6e3b0*/  BSYNC.RECONVERGENT B0 ;  /* 0x0000000000007941 */ /* 0x000fea0003800200 */
.L_x_5967:
        /* <DEDUP_REMOVED lines=9> */
.L_x_5971:
[----:B------:R-:W-:Y:S02]  /*6e450*/  IMAD.MOV.U32 R126, RZ, RZ, R71 ;  /* 0x000000ffff7e7224 */ /* 0x000fe400078e0047 */
[----:B------:R-:W-:Y:S02]  /*6e460*/  IMAD.MOV.U32 R69, RZ, RZ, R100 ;  /* 0x000000ffff457224 */ /* 0x000fe400078e0064 */
[----:B------:R-:W-:Y:S02]  /*6e470*/  IMAD.MOV.U32 R71, RZ, RZ, R68 ;  /* 0x000000ffff477224 */ /* 0x000fe400078e0044 */
[----:B------:R-:W-:-:S07]  /*6e480*/  IMAD.MOV.U32 R100, RZ, RZ, R101 ;  /* 0x000000ffff647224 */ /* 0x000fce00078e0065 */
.L_x_5972:
[----:B------:R-:W-:Y:S05]  /*6e490*/  BSYNC.RECONVERGENT B0 ;  /* 0x0000000000007941 */ /* 0x000fea0003800200 */
.L_x_5970:
        /* <DEDUP_REMOVED lines=9> */
.L_x_5974:
[----:B------:R-:W-:Y:S02]  /*6e530*/  IMAD.MOV.U32 R127, RZ, RZ, R70 ;  /* 0x000000ffff7f7224 */ /* 0x000fe400078e0046 */
[----:B------:R-:W-:Y:S01]  /*6e540*/  IMAD.MOV.U32 R68, RZ, RZ, R99 ;  /* 0x000000ffff447224 */ /* 0x000fe200078e0063 */
[----:B------:R-:W-:Y:S01]  /*6e550*/  MOV R99, R100 ;  /* 0x0000006400637202 */ /* 0x000fe20000000f00 */
[----:B------:R-:W-:-:S07]  /*6e560*/  IMAD.MOV.U32 R70, RZ, RZ, R71 ;  /* 0x000000ffff467224 */ /* 0x000fce00078e0047 */
.L_x_5975:
[----:B------:R-:W-:Y:S05]  /*6e570*/  BSYNC.RECONVERGENT B0 ;  /* 0x0000000000007941 */ /* 0x000fea0003800200 */
.L_x_5973:
        /* <DEDUP_REMOVED lines=9> */
.L_x_5977:
[----:B------:R-:W-:Y:S01]  /*6e610*/  IMAD.MOV.U32 R124, RZ, RZ, R73 ;  /* 0x000000ffff7c7224 */ /* 0x000fe200078e0049 */
[----:B------:R-:W-:Y:S01]  /*6e620*/  MOV R73, R70 ;  /* 0x0000004600497202 */ /* 0x000fe20000000f00 */
[----:B------:R-:W-:Y:S02]  /*6e630*/  IMAD.MOV.U32 R71, RZ, RZ, R96 ;  /* 0x000000ffff477224 */ /* 0x000fe400078e0060 */
[----:B------:R-:W-:-:S07]  /*6e640*/  IMAD.MOV.U32 R96, RZ, RZ, R99 ;  /* 0x000000ffff607224 */ /* 0x000fce00078e0063 */
.L_x_5978:
[----:B------:R-:W-:Y:S05]  /*6e650*/  BSYNC.RECONVERGENT B0 ;  /* 0x0000000000007941 */ /* 0x000fea0003800200 */
.L_x_5976:
        /* <DEDUP_REMOVED lines=9> */
.L_x_5980:
[----:B------:R-:W-:Y:S01]  /*6e6f0*/  IMAD.MOV.U32 R125, RZ, RZ, R72 ;  /* 0x000000ffff7d7224 */ /* 0x000fe200078e0048 */
[----:B------:R-:W-:Y:S01]  /*6e700*/  MOV R70, R97 ;  /* 0x0000006100467202 */ /* 0x000fe20000000f00 */
[----:B------:R-:W-:Y:S02]  /*6e710*/  IMAD.MOV.U32 R72, RZ, RZ, R73 ;  /* 0x000000ffff487224 */ /* 0x000fe400078e0049 */
[----:B------:R-:W-:-:S07]  /*6e720*/  IMAD.MOV.U32 R97, RZ, RZ, R96 ;  /* 0x000000ffff617224 */ /* 0x000fce00078e0060 */
.L_x_5981:
[----:B------:R-:W-:Y:S05]  /*6e730*/  BSYNC.RECONVERGENT B0 ;  /* 0x0000000000007941 */ /* 0x000fea0003800200 */
.L_x_5979:
        /* <DEDUP_REMOVED lines=9> */
.L_x_5983:
[----:B------:R-:W-:Y:S01]  /*6e7d0*/  MOV R122, R75 ;  /* 0x0000004b007a7202 */ /* 0x000fe20000000f00 */
[----:B------:R-:W-:Y:S02]  /*6e7e0*/  IMAD.MOV.U32 R73, RZ, RZ, R94 ;  /* 0x000000ffff497224 */ /* 0x000fe400078e005e */
[----:B------:R-:W-:Y:S02]  /*6e7f0*/  IMAD.MOV.U32 R75, RZ, RZ, R72 ;  /* 0x000000ffff4b7224 */ /* 0x000fe400078e0048 */
[----:B------:R-:W-:-:S07]  /*6e800*/  IMAD.MOV.U32 R94, RZ, RZ, R97 ;  /* 0x000000ffff5e7224 */ /* 0x000fce00078e0061 */
.L_x_5984:
[----:B------:R-:W-:Y:S05]  /*6e810*/  BSYNC.RECONVERGENT B0 ;  /* 0x0000000000007941 */ /* 0x000fea0003800200 */
.L_x_5982:
        /* <DEDUP_REMOVED lines=9> */
.L_x_5986:
[----:B------:R-:W-:Y:S02]  /*6e8b0*/  IMAD.MOV.U32 R123, RZ, RZ, R74 ;  /* 0x000000ffff7b7224 */ /* 0x000fe400078e004a */
[----:B------:R-:W-:Y:S02]  /*6e8c0*/  IMAD.MOV.U32 R72, RZ, RZ, R95 ;  /* 0x000000ffff487224 */ /* 0x000fe400078e005f */
[----:B------:R-:W-:Y:S02]  /*6e8d0*/  IMAD.MOV.U32 R74, RZ, RZ, R75 ;  /* 0x000000ffff4a7224 */ /* 0x000fe400078e004b */
[----:B------:R-:W-:-:S07]  /*6e8e0*/  IMAD.MOV.U32 R95, RZ, RZ, R94 ;  /* 0x000000ffff5f7224 */ /* 0x000fce00078e005e */
.L_x_5987:
[----:B------:R-:W-:Y:S05]  /*6e8f0*/  BSYNC.RECONVERGENT B0 ;  /* 0x0000000000007941 */ /* 0x000fea0003800200 */
.L_x_5985:
        /* <DEDUP_REMOVED lines=9> */
.L_x_5989:
[----:B------:R-:W-:Y:S02]  /*6e990*/  IMAD.MOV.U32 R120, RZ, RZ, R77 ;  /* 0x000000ffff787224 */ /* 0x000fe400078e004d */
[----:B------:R-:W-:Y:S01]  /*6e9a0*/  IMAD.MOV.U32 R75, RZ, RZ, R92 ;  /* 0x000000ffff4b7224 */ /* 0x000fe200078e005c */
[----:B------:R-:W-:Y:S01]  /*6e9b0*/  MOV R92, R95 ;  /* 0x0000005f005c7202 */ /* 0x000fe20000000f00 */
[----:B------:R-:W-:-:S07]  /*6e9c0*/  IMAD.MOV.U32 R77, RZ, RZ, R74 ;  /* 0x000000ffff4d7224 */ /* 0x000fce00078e004a */
.L_x_5990:
[----:B------:R-:W-:Y:S05]  /*6e9d0*/  BSYNC.RECONVERGENT B0 ;  /* 0x0000000000007941 */ /* 0x000fea0003800200 */
.L_x_5988:
        /* <DEDUP_REMOVED lines=9> */
.L_x_5992:
[----:B------:R-:W-:Y:S01]  /*6ea70*/  IMAD.MOV.U32 R121, RZ, RZ, R76 ;  /* 0x000000ffff797224 */ /* 0x000fe200078e004c */
[----:B------:R-:W-:Y:S01]  /*6ea80*/  MOV R76, R77 ;  /* 0x0000004d004c7202 */ /* 0x000fe20000000f00 */
[----:B------:R-:W-:Y:S02]  /*6ea90*/  IMAD.MOV.U32 R74, RZ, RZ, R93 ;  /* 0x000000ffff4a7224 */ /* 0x000fe400078e005d */
[----:B------:R-:W-:-:S07]  /*6eaa0*/  IMAD.MOV.U32 R93, RZ, RZ, R92 ;  /* 0x000000ffff5d7224 */ /* 0x000fce00078e005c */
.L_x_5993:
[----:B------:R-:W-:Y:S05]  /*6eab0*/  BSYNC.RECONVERGENT B0 ;  /* 0x0000000000007941 */ /* 0x000fea0003800200 */
.L_x_5991:
        /* <DEDUP_REMOVED lines=9> */
.L_x_5995:
[----:B------:R-:W-:Y:S01]  /*6eb50*/  IMAD.MOV.U32 R118, RZ, RZ, R79 ;  /* 0x000000ffff767224 */ /* 0x000fe200078e004f */
[----:B------:R-:W-:Y:S01]  /*6eb60*/  MOV R77, R90 ;  /* 0x0000005a004d7202 */ /* 0x000fe20000000f00 */
[----:B------:R-:W-:Y:S02]  /*6eb70*/  IMAD.MOV.U32 R79, RZ, RZ, R76 ;  /* 0x000000ffff4f7224 */ /* 0x000fe400078e004c */
[----:B------:R-:W-:-:S07]  /*6eb80*/  IMAD.MOV.U32 R90, RZ, RZ, R93 ;  /* 0x000000ffff5a7224 */ /* 0x000fce00078e005d */
.L_x_5996:
[----:B------:R-:W-:Y:S05]  /*6eb90*/  BSYNC.RECONVERGENT B0 ;  /* 0x0000000000007941 */ /* 0x000fea0003800200 */
.L_x_5994:
        /* <DEDUP_REMOVED lines=9> */
.L_x_5998:
[----:B------:R-:W-:Y:S01]  /*6ec30*/  MOV R119, R78 ;  /* 0x0000004e00777202 */ /* 0x000fe20000000f00 */
[----:B------:R-:W-:Y:S02]  /*6ec40*/  IMAD.MOV.U32 R76, RZ, RZ, R91 ;  /* 0x000000ffff4c7224 */ /* 0x000fe400078e005b */
[----:B------:R-:W-:Y:S02]  /*6ec50*/  IMAD.MOV.U32 R78, RZ, RZ, R79 ;  /* 0x000000ffff4e7224 */ /* 0x000fe400078e004f */
[----:B------:R-:W-:-:S07]  /*6ec60*/  IMAD.MOV.U32 R91, RZ, RZ, R90 ;  /* 0x000000ffff5b7224 */ /* 0x000fce00078e005a */
.L_x_5999:
[----:B------:R-:W-:Y:S05]  /*6ec70*/  BSYNC.RECONVERGENT B0 ;  /* 0x0000000000007941 */ /* 0x000fea0003800200 */
.L_x_5997:
        /* <DEDUP_REMOVED lines=9> */
.L_x_6001:
[----:B------:R-:W-:Y:S02]  /*6ed10*/  IMAD.MOV.U32 R116, RZ, RZ, R81 ;  /* 0x000000ffff747224 */ /* 0x000fe400078e0051 */
[----:B------:R-:W-:Y:S02]  /*6ed20*/  IMAD.MOV.U32 R79, RZ, RZ, R88 ;  /* 0x000000ffff4f7224 */ /* 0x000fe400078e0058 */
[----:B------:R-:W-:Y:S02]  /*6ed30*/  IMAD.MOV.U32 R81, RZ, RZ, R78 ;  /* 0x000000ffff517224 */ /* 0x000fe400078e004e */
[----:B------:R-:W-:-:S07]  /*6ed40*/  IMAD.MOV.U32 R88, RZ, RZ, R91 ;  /* 0x000000ffff587224 */ /* 0x000fce00078e005b */
.L_x_6002:
[----:B------:R-:W-:Y:S05]  /*6ed50*/  BSYNC.RECONVERGENT B0 ;  /* 0x0000000000007941 */ /* 0x000fea0003800200 */
.L_x_6000:
        /* <DEDUP_REMOVED lines=9> */
.L_x_6004:
[----:B------:R-:W-:Y:S02]  /*6edf0*/  IMAD.MOV.U32 R117, RZ, RZ, R80 ;  /* 0x000000ffff757224 */ /* 0x000fe400078e0050 */
[----:B------:R-:W-:Y:S01]  /*6ee00*/  IMAD.MOV.U32 R78, RZ, RZ, R89 ;  /* 0x000000ffff4e7224 */ /* 0x000fe200078e0059 */
[----:B------:R-:W-:Y:S01]  /*6ee10*/  MOV R89, R88 ;  /* 0x0000005800597202 */ /* 0x000fe20000000f00 */
[----:B------:R-:W-:-:S07]  /*6ee20*/  IMAD.MOV.U32 R80, RZ, RZ, R81 ;  /* 0x000000ffff507224 */ /* 0x000fce00078e0051 */
.L_x_6005:
[----:B------:R-:W-:Y:S05]  /*6ee30*/  BSYNC.RECONVERGENT B0 ;  /* 0x0000000000007941 */ /* 0x000fea0003800200 */
.L_x_6003:
        /* <DEDUP_REMOVED lines=9> */
.L_x_6007:
[----:B------:R-:W-:Y:S01]  /*6eed0*/  IMAD.MOV.U32 R114, RZ, RZ, R83 ;  /* 0x000000ffff727224 */ /* 0x000fe200078e0053 */
[----:B------:R-:W-:Y:S01]  /*6eee0*/  MOV R83, R80 ;  /* 0x0000005000537202 */ /* 0x000fe20000000f00 */
[----:B------:R-:W-:Y:S02]  /*6eef0*/  IMAD.MOV.U32 R81, RZ, RZ, R86 ;  /* 0x000000ffff517224 */ /* 0x000fe400078e0056 */
[----:B------:R-:W-:-:S07]  /*6ef00*/  IMAD.MOV.U32 R86, RZ, RZ, R89 ;  /* 0x000000ffff567224 */ /* 0x000fce00078e0059 */
.L_x_6008:
[----:B------:R-:W-:Y:S05]  /*6ef10*/  BSYNC.RECONVERGENT B0 ;  /* 0x0000000000007941 */ /* 0x000fea0003800200 */
.L_x_6006:
        /* <DEDUP_REMOVED lines=9> */
.L_x_6010:
[----:B------:R-:W-:Y:S01]  /*6efb0*/  IMAD.MOV.U32 R115, RZ, RZ, R82 ;  /* 0x000000ffff737224 */ /* 0x000fe200078e0052 */
[----:B------:R-:W-:Y:S01]  /*6efc0*/  MOV R80, R87 ;  /* 0x0000005700507202 */ /* 0x000fe20000000f00 */
[----:B------:R-:W-:Y:S02]  /*6efd0*/  IMAD.MOV.U32 R82, RZ, RZ, R83 ;  /* 0x000000ffff527224 */ /* 0x000fe400078e0053 */
[----:B------:R-:W-:-:S07]  /*6efe0*/  IMAD.MOV.U32 R87, RZ, RZ, R86 ;  /* 0x000000ffff577224 */ /* 0x000fce00078e0056 */
.L_x_6011:
[----:B------:R-:W-:Y:S05]  /*6eff0*/  BSYNC.RECONVERGENT B0 ;  /* 0x0000000000007941 */ /* 0x000fea0003800200 */
.L_x_6009:
        /* <DEDUP_REMOVED lines=9> */
.L_x_6013:
[----:B------:R-:W-:Y:S01]  /*6f090*/  MOV R112, R85 ;  /* 0x0000005500707202 */ /* 0x000fe20000000f00 */
[----:B------:R-:W-:Y:S02]  /*6f0a0*/  IMAD.MOV.U32 R83, RZ, RZ, R84 ;  /* 0x000000ffff537224 */ /* 0x000fe400078e0054 */
[----:B------:R-:W-:Y:S02]  /*6f0b0*/  IMAD.MOV.U32 R85, RZ, RZ, R82 ;  /* 0x000000ffff557224 */ /* 0x000fe400078e0052 */
[----:B------:R-:W-:-:S07]  /*6f0c0*/  IMAD.MOV.U32 R84, RZ, RZ, R87 ;  /* 0x000000ffff547224 */ /* 0x000fce00078e0057 */
.L_x_6014:
[----:B------:R-:W-:Y:S05]  /*6f0d0*/  BSYNC.RECONVERGENT B0 ;  /* 0x0000000000007941 */ /* 0x000fea0003800200 */
.L_x_6012:
        /* <DEDUP_REMOVED lines=9> */
.L_x_6016:
[----:B------:R-:W-:Y:S02]  /*6f170*/  IMAD.MOV.U32 R113, RZ, RZ, R34 ;  /* 0x000000ffff717224 */ /* 0x000fe400078e0022 */
[----:B------:R-:W-:Y:S02]  /*6f180*/  IMAD.MOV.U32 R82, RZ, RZ, R35 ;  /* 0x000000ffff527224 */ /* 0x000fe400078e0023 */
[----:B------:R-:W-:Y:S02]  /*6f190*/  IMAD.MOV.U32 R34, RZ, RZ, R85 ;  /* 0x000000ffff227224 */ /* 0x000fe400078e0055 */
[----:B------:R-:W-:-:S07]  /*6f1a0*/  IMAD.MOV.U32 R35, RZ, RZ, R84 ;  /* 0x000000ffff237224 */ /* 0x000fce00078e0054 */
.L_x_6017:
[----:B------:R-:W-:Y:S05]  /*6f1b0*/  BSYNC.RECONVERGENT B0 ;  /* 0x0000000000007941 */ /* 0x000fea0003800200 */
.L_x_6015:
        /* <DEDUP_REMOVED lines=9> */
.L_x_6019:
[----:B------:R-:W-:Y:S02]  /*6f250*/  IMAD.MOV.U32 R110, RZ, RZ, R33 ;  /* 0x000000ffff6e7224 */ /* 0x000fe400078e0021 */
[----:B------:R-:W-:Y:S01]  /*6f260*/  IMAD.MOV.U32 R85, RZ, RZ, R32 ;  /* 0x000000ffff557224 */ /* 0x000fe200078e0020 */
[----:B------:R-:W-:Y:S01]  /*6f270*/  MOV R32, R35 ;  /* 0x0000002300207202 */ /* 0x000fe20000000f00 */
[----:B------:R-:W-:-:S07]  /*6f280*/  IMAD.MOV.U32 R33, RZ, RZ, R34 ;  /* 0x000000ffff217224 */ /* 0x000fce00078e0022 */
.L_x_6020:
[----:B------:R-:W-:Y:S05]  /*6f290*/  BSYNC.RECONVERGENT B0 ;  /* 0x0000000000007941 */ /* 0x000fea0003800200 */
.L_x_6018:
        /* <DEDUP_REMOVED lines=9> */
.L_x_6022:
[----:B------:R-:W-:Y:S01]  /*6f330*/  IMAD.MOV.U32 R111, RZ, RZ, R30 ;  /* 0x000000ffff6f7224 */ /* 0x000fe200078e001e */
[----:B------:R-:W-:Y:S01]  /*6f340*/  MOV R30, R33 ;  /* 0x00000021001e7202 */ /* 0x000fe20000000f00 */
[----:B------:R-:W-:Y:S02]  /*6f350*/  IMAD.MOV.U32 R84, RZ, RZ, R31 ;  /* 0x000000ffff547224 */ /* 0x000fe400078e001f */
[----:B------:R-:W-:-:S07]  /*6f360*/  IMAD.MOV.U32 R31, RZ, RZ, R32 ;  /* 0x000000ffff1f7224 */ /* 0x000fce00078e0020 */
.L_x_6023:
[----:B------:R-:W-:Y:S05]  /*6f370*/  BSYNC.RECONVERGENT B0 ;  /* 0x0000000000007941 */ /* 0x000fea0003800200 */
.L_x_6021:
        /* <DEDUP_REMOVED lines=9> */
.L_x_6025:
[----:B------:R-:W-:Y:S01]  /*6f410*/  IMAD.MOV.U32 R108, RZ, RZ, R29 ;  /* 0x000000ffff6c7224 */ /* 0x000fe200078e001d */
[----:B------:R-:W-:Y:S01]  /*6f420*/  MOV R87, R28 ;  /* 0x0000001c00577202 */ /* 0x000fe20000000f00 */
[----:B------:R-:W-:Y:S02]  /*6f430*/  IMAD.MOV.U32 R29, RZ, RZ, R30 ;  /* 0x000000ffff1d7224 */ /* 0x000fe400078e001e */
[----:B------:R-:W-:-:S07]  /*6f440*/  IMAD.MOV.U32 R28, RZ, RZ, R31 ;  /* 0x000000ffff1c7224 */ /* 0x000fce00078e001f */
.L_x_6026:
[----:B------:R-:W-:Y:S05]  /*6f450*/  BSYNC.RECONVERGENT B0 ;  /* 0x0000000000007941 */ /* 0x000fea0003800200 */
.L_x_6024:
        /* <DEDUP_REMOVED lines=9> */
.L_x_6028:
[----:B------:R-:W-:Y:S01]  /*6f4f0*/  MOV R109, R26 ;  /* 0x0000001a006d7202 */ /* 0x000fe20000000f00 */
[----:B------:R-:W-:Y:S02]  /*6f500*/  IMAD.MOV.U32 R86, RZ, RZ, R27 ;  /* 0x000000ffff567224 */ /* 0x000fe400078e001b */
[----:B------:R-:W-:Y:S02]  /*6f510*/  IMAD.MOV.U32 R26, RZ, RZ, R29 ;  /* 0x000000ffff1a7224 */ /* 0x000fe400078e001d */
[----:B------:R-:W-:-:S07]  /*6f520*/  IMAD.MOV.U32 R27, RZ, RZ, R28 ;  /* 0x000000ffff1b7224 */ /* 0x000fce00078e001c */
.L_x_6029:
[----:B------:R-:W-:Y:S05]  /*6f530*/  BSYNC.RECONVERGENT B0 ;  /* 0x0000000000007941 */ /* 0x000fea0003800200 */
.L_x_6027:
        /* <DEDUP_REMOVED lines=9> */
.L_x_6031:
[----:B------:R-:W-:Y:S02]  /*6f5d0*/  IMAD.MOV.U32 R106, RZ, RZ, R25 ;  /* 0x000000ffff6a7224 */ /* 0x000fe400078e0019 */
[----:B------:R-:W-:Y:S02]  /*6f5e0*/  IMAD.MOV.U32 R89, RZ, RZ, R24 ;  /* 0x000000ffff597224 */ /* 0x000fe400078e0018 */
[----:B------:R-:W-:Y:S02]  /*6f5f0*/  IMAD.MOV.U32 R25, RZ, RZ, R26 ;  /* 0x000000ffff197224 */ /* 0x000fe400078e001a */
[----:B------:R-:W-:-:S07]  /*6f600*/  IMAD.MOV.U32 R24, RZ, RZ, R27 ;  /* 0x000000ffff187224 */ /* 0x000fce00078e001b */
.L_x_6032:
[----:B------:R-:W-:Y:S05]  /*6f610*/  BSYNC.RECONVERGENT B0 ;  /* 0x0000000000007941 */ /* 0x000fea0003800200 */
.L_x_6030:
        /* <DEDUP_REMOVED lines=9> */
.L_x_6034:
[----:B------:R-:W-:Y:S02]  /*6f6b0*/  IMAD.MOV.U32 R107, RZ, RZ, R22 ;  /* 0x000000ffff6b7224 */ /* 0x000fe400078e0016 */
[----:B------:R-:W-:Y:S01]  /*6f6c0*/  IMAD.MOV.U32 R88, RZ, RZ, R23 ;  /* 0x000000ffff587224 */ /* 0x000fe200078e0017 */
[----:B------:R-:W-:Y:S01]  /*6f6d0*/  MOV R23, R24 ;  /* 0x0000001800177202 */ /* 0x000fe20000000f00 */
[----:B------:R-:W-:-:S07]  /*6f6e0*/  IMAD.MOV.U32 R22, RZ, RZ, R25 ;  /* 0x000000ffff167224 */ /* 0x000fce00078e0019 */
.L_x_6035:
[----:B------:R-:W-:Y:S05]  /*6f6f0*/  BSYNC.RECONVERGENT B0 ;  /* 0x0000000000007941 */ /* 0x000fea0003800200 */
.L_x_6033:
        /* <DEDUP_REMOVED lines=9> */
.L_x_6037:
[----:B------:R-:W-:Y:S01]  /*6f790*/  IMAD.MOV.U32 R104, RZ, RZ, R21 ;  /* 0x000000ffff687224 */ /* 0x000fe200078e0015 */
[----:B------:R-:W-:Y:S01]  /*6f7a0*/  MOV R21, R22 ;  /* 0x0000001600157202 */ /* 0x000fe20000000f00 */
[----:B------:R-:W-:Y:S02]  /*6f7b0*/  IMAD.MOV.U32 R91, RZ, RZ, R20 ;  /* 0x000000ffff5b7224 */ /* 0x000fe400078e0014 */
[----:B------:R-:W-:-:S07]  /*6f7c0*/  IMAD.MOV.U32 R20, RZ, RZ, R23 ;  /* 0x000000ffff147224 */ /* 0x000fce00078e0017 */
.L_x_6038:
[----:B------:R-:W-:Y:S05]  /*6f7d0*/  BSYNC.RECONVERGENT B0 ;  /* 0x0000000000007941 */ /* 0x000fea0003800200 */
.L_x_6036:
        /* <DEDUP_REMOVED lines=9> */
.L_x_6040:
[----:B------:R-:W-:Y:S01]  /*6f870*/  IMAD.MOV.U32 R105, RZ, RZ, R18 ;  /* 0x000000ffff697224 */ /* 0x000fe200078e0012 */
[----:B------:R-:W-:Y:S01]  /*6f880*/  MOV R90, R19 ;  /* 0x00000013005a7202 */ /* 0x000fe20000000f00 */
[----:B------:R-:W-:Y:S02]  /*6f890*/  IMAD.MOV.U32 R18, RZ, RZ, R21 ;  /* 0x000000ffff127224 */ /* 0x000fe400078e0015 */
[----:B------:R-:W-:-:S07]  /*6f8a0*/  IMAD.MOV.U32 R19, RZ, RZ, R20 ;  /* 0x000000ffff137224 */ /* 0x000fce00078e0014 */
.L_x_6041:
[----:B------:R-:W-:Y:S05]  /*6f8b0*/  BSYNC.RECONVERGENT B0 ;  /* 0x0000000000007941 */ /* 0x000fea0003800200 */
.L_x_6039:
        /* <DEDUP_REMOVED lines=9> */
.L_x_6043:
[----:B------:R-:W-:Y:S01]  /*6f950*/  MOV R102, R17 ;  /* 0x0000001100667202 */ /* 0x000fe20000000f00 */
[----:B------:R-:W-:Y:S02]  /*6f960*/  IMAD.MOV.U32 R93, RZ, RZ, R16 ;  /* 0x000000ffff5d7224 */ /* 0x000fe400078e0010 */
[----:B------:R-:W-:Y:S02]  /*6f970*/  IMAD.MOV.U32 R17, RZ, RZ, R18 ;  /* 0x000000ffff117224 */ /* 0x000fe400078e0012 */
[----:B------:R-:W-:-:S07]  /*6f980*/  IMAD.MOV.U32 R16, RZ, RZ, R19 ;  /* 0x000000ffff107224 */ /* 0x000fce00078e0013 */
.L_x_6044:
[----:B------:R-:W-:Y:S05]  /*6f990*/  BSYNC.RECONVERGENT B0 ;  /* 0x0000000000007941 */ /* 0x000fea0003800200 */
.L_x_6042:
        /* <DEDUP_REMOVED lines=9> */
.L_x_6046:
[----:B------:R-:W-:Y:S02]  /*6fa30*/  IMAD.MOV.U32 R103, RZ, RZ, R14 ;  /* 0x000000ffff677224 */ /* 0x000fe400078e000e */
[----:B------:R-:W-:Y:S02]  /*6fa40*/  IMAD.MOV.U32 R92, RZ, RZ, R15 ;  /* 0x000000ffff5c7224 */ /* 0x000fe400078e000f */
[----:B------:R-:W-:Y:S02]  /*6fa50*/  IMAD.MOV.U32 R14, RZ, RZ, R17 ;  /* 0x000000ffff0e7224 */ /* 0x000fe400078e0011 */
[----:B------:R-:W-:-:S07]  /*6fa60*/  IMAD.MOV.U32 R15, RZ, RZ, R16 ;  /* 0x000000ffff0f7224 */ /* 0x000fce00078e0010 */
.L_x_6047:
[----:B------:R-:W-:Y:S05]  /*6fa70*/  BSYNC.RECONVERGENT B0 ;  /* 0x0000000000007941 */ /* 0x000fea0003800200 */
.L_x_6045:
        /* <DEDUP_REMOVED lines=9> */
.L_x_6049:
[----:B------:R-:W-:Y:S02]  /*6fb10*/  IMAD.MOV.U32 R100, RZ, RZ, R13 ;  /* 0x000000ffff647224 */ /* 0x000fe400078e000d */
[----:B------:R-:W-:Y:S01]  /*6fb20*/  IMAD.MOV.U32 R95, RZ, RZ, R0 ;  /* 0x000000ffff5f7224 */ /* 0x000fe200078e0000 */
[----:B------:R-:W-:Y:S01]  /*6fb30*/  MOV R0, R15 ;  /* 0x0000000f00007202 */ /* 0x000fe20000000f00 */
[----:B------:R-:W-:-:S07]  /*6fb40*/  IMAD.MOV.U32 R13, RZ, RZ, R14 ;  /* 0x000000ffff0d7224 */ /* 0x000fce00078e000e */
.L_x_6050:
[----:B------:R-:W-:Y:S05]  /*6fb50*/  BSYNC.RECONVERGENT B0 ;  /* 0x0000000000007941 */ /* 0x000fea0003800200 */
.L_x_6048:
        /* <DEDUP_REMOVED lines=9> */
.L_x_6052:
[----:B------:R-:W-:Y:S01]  /*6fbf0*/  IMAD.MOV.U32 R101, RZ, RZ, R12 ;  /* 0x000000ffff657224 */ /* 0x000fe200078e000c */
[----:B------:R-:W-:Y:S01]  /*6fc00*/  MOV R12, R13 ;  /* 0x0000000d000c7202 */ /* 0x000fe20000000f00 */
[----:B------:R-:W-:Y:S02]  /*6fc10*/  IMAD.MOV.U32 R94, RZ, RZ, R11 ;  /* 0x000000ffff5e7224 */ /* 0x000fe400078e000b */
[----:B------:R-:W-:-:S07]  /*6fc20*/  IMAD.MOV.U32 R11, RZ, RZ, R0 ;  /* 0x000000ffff0b7224 */ /* 0x000fce00078e0000 */
.L_x_6053:
[----:B------:R-:W-:Y:S05]  /*6fc30*/  BSYNC.RECONVERGENT B0 ;  /* 0x0000000000007941 */ /* 0x000fea0003800200 */
.L_x_6051:
        /* <DEDUP_REMOVED lines=9> */
.L_x_6055:
[----:B------:R-:W-:Y:S01]  /*6fcd0*/  IMAD.MOV.U32 R0, RZ, RZ, R9 ;  /* 0x000000ffff007224 */ /* 0x000fe200078e0009 */
[----:B------:R-:W-:Y:S01]  /*6fce0*/  MOV R97, R10 ;  /* 0x0000000a00617202 */ /* 0x000fe20000000f00 */
[----:B------:R-:W-:Y:S02]  /*6fcf0*/  IMAD.MOV.U32 R9, RZ, RZ, R12 ;  /* 0x000000ffff097224 */ /* 0x000fe400078e000c */
[----:B------:R-:W-:-:S07]  /*6fd00*/  IMAD.MOV.U32 R10, RZ, RZ, R11 ;  /* 0x000000ffff0a7224 */ /* 0x000fce00078e000b */
.L_x_6056:
[----:B------:R-:W-:Y:S05]  /*6fd10*/  BSYNC.RECONVERGENT B0 ;  /* 0x0000000000007941 */ /* 0x000fea0003800200 */
.L_x_6054:
        /* <DEDUP_REMOVED lines=9> */
.L_x_6058:
[----:B------:R-:W-:Y:S01]  /*6fdb0*/  MOV R35, R8 ;  /* 0x0000000800237202 */ /* 0x000fe20000000f00 */
[----:B------:R-:W-:Y:S02]  /*6fdc0*/  IMAD.MOV.U32 R96, RZ, RZ, R7 ;  /* 0x000000ffff607224 */ /* 0x000fe400078e0007 */
[----:B------:R-:W-:Y:S02]  /*6fdd0*/  IMAD.MOV.U32 R8, RZ, RZ, R9 ;  /* 0x000000ffff087224 */ /* 0x000fe400078e0009 */
[----:B------:R-:W-:-:S07]  /*6fde0*/  IMAD.MOV.U32 R7, RZ, RZ, R10 ;  /* 0x000000ffff077224 */ /* 0x000fce00078e000a */
.L_x_6059:
[----:B------:R-:W-:Y:S05]  /*6fdf0*/  BSYNC.RECONVERGENT B0 ;  /* 0x0000000000007941 */ /* 0x000fea0003800200 */
.L_x_6057:
        /* <DEDUP_REMOVED lines=9> */
.L_x_6061:
[----:B------:R-:W-:Y:S02]  /*6fe90*/  IMAD.MOV.U32 R34, RZ, RZ, R37 ;  /* 0x000000ffff227224 */ /* 0x000fe400078e0025 */
[----:B------:R-:W-:Y:S02]  /*6fea0*/  IMAD.MOV.U32 R99, RZ, RZ, R98 ;  /* 0x000000ffff637224 */ /* 0x000fe400078e0062 */
[----:B------:R-:W-:Y:S02]  /*6feb0*/  IMAD.MOV.U32 R37, RZ, RZ, R8 ;  /* 0x000000ffff257224 */ /* 0x000fe400078e0008 */
[----:B------:R-:W-:-:S07]  /*6fec0*/  IMAD.MOV.U32 R98, RZ, RZ, R7 ;  /* 0x000000ffff627224 */ /* 0x000fce00078e0007 */
.L_x_6062:
[----:B------:R-:W-:Y:S05]  /*6fed0*/  BSYNC.RECONVERGENT B0 ;  /* 0x0000000000007941 */ /* 0x000fea0003800200 */
.L_x_6060:
[----:B------:R-:W-:Y:S01]  /*6fee0*/  IADD3 R6, PT, PT, R6, 0x400, RZ ;  /* 0x0000040006067810 */ /* 0x000fe20007ffe0ff */
[----:B------:R-:W-:Y:S06]  /*6fef0*/  BRA.U UP0, `(.L_x_6063) ;  /* 0xfffff90900607547 */ /* 0x000fec000b83ffff */
[----:B------:R-:W-:Y:S01]  /*6ff00*/  SHFL.DOWN PT, R14, R98, 0x1, 0x1f ;  /* 0x08201f00620e7f89 */ /* 0x000fe200000e0000 */
[----:B------:R-:W-:Y:S03]  /*6ff10*/  BSSY.RECONVERGENT B0, `(.L_x_6064) ;  /* 0x00004c5000007945 */ /* 0x000fe60003800200 */
[----:B------:R-:W0:Y:S04]  /*6ff20*/  SHFL.DOWN PT, R15, R99, 0x1, 0x1f ;  /* 0x08201f00630f7f89 */ /* 0x000e2800000e0000 */
[----:B------:R-:W-:Y:S04]  /*6ff30*/  SHFL.DOWN PT, R32, R66, 0x1, 0x1f ;  /* 0x08201f0042207f89 */ /* 0x000fe800000e0000 */
[----:B------:R-:W1:Y:S04]  /*6ff40*/  SHFL.DOWN PT, R33, R67, 0x1, 0x1f ;  /* 0x08201f0043217f89 */ /* 0x000e6800000e0000 */
[----:B------:R-:W-:Y:S04]  /*6ff50*/  SHFL.DOWN PT, R2, R96, 0x1, 0x1f ;  /* 0x08201f0060027f89 */ /* 0x000fe800000e0000 */
[----:B------:R-:W2:Y:S04]  /*6ff60*/  SHFL.DOWN PT, R3, R97, 0x1, 0x1f ;  /* 0x08201f0061037f89 */ /* 0x000ea800000e0000 */
[----:B------:R-:W-:Y:S04]  /*6ff70*/  SHFL.DOWN PT, R4, R94, 0x1, 0x1f ;  /* 0x08201f005e047f89 */ /* 0x000fe800000e0000 */
[----:B0-----:R-:W-:Y:S04]  /*6ff80*/  STL.64 [R1], R14 ;  /* 0x0000000e01007387 */ /* 0x001fe80000100a00 */
[----:B------:R-:W0:Y:S04]  /*6ff90*/  SHFL.DOWN PT, R5, R95, 0x1, 0x1f ;  /* 0x08201f005f057f89 */ /* 0x000e2800000e0000 */
[----:B------:R-:W-:Y:S04]  /*6ffa0*/  SHFL.DOWN PT, R6, R92, 0x1, 0x1f ;  /* 0x08201f005c067f89 */ /* 0x000fe800000e0000 */
[----:B------:R-:W3:Y:S04]  /*6ffb0*/  SHFL.DOWN PT, R7, R93, 0x1, 0x1f ;  /* 0x08201f005d077f89 */ /* 0x000ee800000e0000 */
[----:B------:R-:W-:Y:S04]  /*6ffc0*/  SHFL.DOWN PT, R8, R90, 0x1, 0x1f ;  /* 0x08201f005a087f89 */ /* 0x000fe800000e0000 */
[----:B------:R-:W4:Y:S04]  /*6ffd0*/  SHFL.DOWN PT, R9, R91, 0x1, 0x1f ;  /* 0x08201f005b097f89 */ /* 0x000f2800000e0000 */
[----:B------:R-:W-:Y:S04]  /*6ffe0*/  SHFL.DOWN PT, R10, R88, 0x1, 0x1f ;  /* 0x08201f00580a7f89 */ /* 0x000fe800000e0000 */
[----:B------:R-:W5:Y:S04]  /*6fff0*/  SHFL.DOWN PT, R11, R89, 0x1, 0x1f ;  /* 0x08201f00590b7f89 */ /* 0x000f6800000e0000 */
        /* <DEDUP_REMOVED lines=20> */
[----:B-1----:R-:W-:Y:S04]  /*70140*/  STL.64 [R1+0x80], R32 ;  /* 0x0000802001007387 */ /* 0x002fe80000100a00 */
[----:B------:R-:W-:Y:S04]  /*70150*/  SHFL.DOWN PT, R32, R37, 0x1, 0x1f ;  /* 0x08201f0025207f89 */ /* 0x000fe800000e0000 */
[----:B------:R-:W1:Y:S04]  /*70160*/  SHFL.DOWN PT, R33, R34, 0x1, 0x1f ;  /* 0x08201f0022217f89 */ /* 0x000e6800000e0000 */
[----:B--2---:R-:W-:Y:S04]  /*70170*/  STL.64 [R1+0x8], R2 ;  /* 0x0000080201007387 */ /* 0x004fe80000100a00 */
[----:B0-----:R-:W-:Y:S04]  /*70180*/  STL.64 [R1+0x10], R4 ;  /* 0x0000100401007387 */ /* 0x001fe80000100a00 */
[----:B---3--:R-:W-:Y:S04]  /*70190*/  STL.64 [R1+0x18], R6 ;  /* 0x0000180601007387 */ /* 0x008fe80000100a00 */
[----:B----4-:R-:W-:Y:S04]  /*701a0*/  STL.64 [R1+0x20], R8 ;  /* 0x0000200801007387 */ /* 0x010fe80000100a00 */
[----:B-----5:R-:W-:Y:S04]  /*701b0*/  STL.64 [R1+0x28], R10 ;  /* 0x0000280a01007387 */ /* 0x020fe80000100a00 */
[----:B------:R-:W-:Y:S04]  /*701c0*/  STL.64 [R1+0x30], R12 ;  /* 0x0000300c01007387 */ /* 0x000fe80000100a00 */
        /* <DEDUP_REMOVED lines=9> */
[----:B------:R-:W-:Y:S04]  /*70260*/  SHFL.DOWN PT, R2, R64, 0x1, 0x1f ;  /* 0x08201f0040027f89 */ /* 0x000fe800000e0000 */
[----:B------:R-:W0:Y:S04]  /*70270*/  SHFL.DOWN PT, R3, R65, 0x1, 0x1f ;  /* 0x08201f0041037f89 */ /* 0x000e2800000e0000 */
[----:B------:R-:W-:Y:S04]  /*70280*/  SHFL.DOWN PT, R4, R62, 0x1, 0x1f ;  /* 0x08201f003e047f89 */ /* 0x000fe800000e0000 */
[----:B------:R-:W2:Y:S04]  /*70290*/  SHFL.DOWN PT, R5, R63, 0x1, 0x1f ;  /* 0x08201f003f057f89 */ /* 0x000ea800000e0000 */
        /* <DEDUP_REMOVED lines=29> */
[----:B0-----:R-:W-:Y:S04]  /*70470*/  STL.64 [R1+0x88], R2 ;  /* 0x0000880201007387 */ /* 0x001fe80000100a00 */
[----:B--2---:R-:W-:Y:S04]  /*70480*/  STL.64 [R1+0x90], R4 ;  /* 0x0000900401007387 */ /* 0x004fe80000100a00 */
        /* <DEDUP_REMOVED lines=43> */
[----:B-1----:R1:W-:Y:S04]  /*70740*/  STL.64 [R1+0x180], R32 ;  /* 0x0001802001007387 */ /* 0x0023e80000100a00 */
[----:B0-----:R-:W-:Y:S04]  /*70750*/  STL.64 [R1+0x108], R2 ;  /* 0x0001080201007387 */ /* 0x001fe80000100a00 */
[----:B--2---:R-:W-:Y:S01]  /*70760*/  STL.64 [R1+0x110], R4 ;  /* 0x0001100401007387 */ /* 0x004fe20000100a00 */
[----:B-1----:R-:W0:Y:S03]  /*70770*/  S2R R32, SR_LANEID ;  /* 0x0000000000207919 */ /* 0x002e260000000000 */
[----:B---3--:R-:W-:Y:S04]  /*70780*/  STL.64 [R1+0x118], R6 ;  /* 0x0001180601007387 */ /* 0x008fe80000100a00 */
[----:B----4-:R-:W-:Y:S04]  /*70790*/  STL.64 [R1+0x120], R8 ;  /* 0x0001200801007387 */ /* 0x010fe80000100a00 */
[----:B-----5:R-:W-:Y:S04]  /*707a0*/  STL.64 [R1+0x128], R10 ;  /* 0x0001280a01007387 */ /* 0x020fe80000100a00 */
[----:B------:R-:W-:Y:S04]  /*707b0*/  STL.64 [R1+0x130], R12 ;  /* 0x0001300c01007387 */ /* 0x000fe80000100a00 */
[----:B------:R-:W-:Y:S04]  /*707c0*/  STL.64 [R1+0x138], R14 ;  /* 0x0001380e01007387 */ /* 0x000fe80000100a00 */
[----:B------:R-:W-:Y:S04]  /*707d0*/  STL.64 [R1+0x140], R16 ;  /* 0x0001401001007387 */ /* 0x000fe80000100a00 */
[----:B------:R-:W-:Y:S04]  /*707e0*/  STL.64 [R1+0x148], R18 ;  /* 0x0001481201007387 */ /* 0x000fe80000100a00 */
[----:B------:R-:W-:Y:S01]  /*707f0*/  STL.64 [R1+0x150], R20 ;  /* 0x0001501401007387 */ /* 0x000fe20000100a00 */
[----:B0-----:R-:W-:Y:S01]  /*70800*/  ISETP.GT.AND P0, PT, R32, 0x1e, PT ;  /* 0x0000001e2000780c */ /* 0x001fe20003f04270 */
[----:B------:R-:W-:-:S02]  /*70810*/  VIADD R32, R1, 0x100 ;  /* 0x0000010001207836 */ /* 0x000fc40000000000 */
        /* <DEDUP_REMOVED lines=8> */
[----:B------:R-:W1:Y:S04]  /*708a0*/  SHFL.DOWN PT, R5, R132, 0x1, 0x1f ;  /* 0x08201f0084057f89 */ /* 0x000e6800000e0000 */
        /* <DEDUP_REMOVED lines=26> */
[----:B0-----:R0:W-:Y:S04]  /*70a50*/  STL.64 [R1+0x188], R2 ;  /* 0x0001880201007387 */ /* 0x0011e80000100a00 */
[----:B-1----:R0:W-:Y:S04]  /*70a60*/  STL.64 [R1+0x190], R4 ;  /* 0x0001900401007387 */ /* 0x0021e80000100a00 */
[----:B--2---:R0:W-:Y:S04]  /*70a70*/  STL.64 [R1+0x198], R6 ;  /* 0x0001980601007387 */ /* 0x0041e80000100a00 */
[----:B---3--:R0:W-:Y:S04]  /*70a80*/  STL.64 [R1+0x1a0], R8 ;  /* 0x0001a00801007387 */ /* 0x0081e80000100a00 */
[----:B----4-:R0:W-:Y:S04]  /*70a90*/  STL.64 [R1+0x1a8], R10 ;  /* 0x0001a80a01007387 */ /* 0x0101e80000100a00 */
[----:B-----5:R0:W-:Y:S04]  /*70aa0*/  STL.64 [R1+0x1b0], R12 ;  /* 0x0001b00c01007387 */ /* 0x0201e80000100a00 */
[----:B------:R0:W-:Y:S04]  /*70ab0*/  STL.64 [R1+0x1b8], R14 ;  /* 0x0001b80e01007387 */ /* 0x0001e80000100a00 */
[----:B------:R0:W-:Y:S04]  /*70ac0*/  STL.64 [R1+0x1c0], R16 ;  /* 0x0001c01001007387 */ /* 0x0001e80000100a00 */
[----:B------:R0:W-:Y:S04]  /*70ad0*/  STL.64 [R1+0x1c8], R18 ;  /* 0x0001c81201007387 */ /* 0x0001e80000100a00 */
[----:B------:R0:W-:Y:S04]  /*70ae0*/  STL.64 [R1+0x1d0], R20 ;  /* 0x0001d01401007387 */ /* 0x0001e80000100a00 */
[----:B------:R0:W-:Y:S04]  /*70af0*/  STL.64 [R1+0x1d8], R22 ;  /* 0x0001d81601007387 */ /* 0x0001e80000100a00 */
[----:B------:R0:W-:Y:S04]  /*70b00*/  STL.64 [R1+0x1e0], R24 ;  /* 0x0001e01801007387 */ /* 0x0001e80000100a00 */
[----:B------:R0:W-:Y:S04]  /*70b10*/  STL.64 [R1+0x1e8], R26 ;  /* 0x0001e81a01007387 */ /* 0x0001e80000100a00 */
[----:B------:R0:W-:Y:S04]  /*70b20*/  STL.64 [R1+0x1f0], R28 ;  /* 0x0001f01c01007387 */ /* 0x0001e80000100a00 */
[----:B------:R0:W-:Y:S01]  /*70b30*/  STL.64 [R1+0x1f8], R30 ;  /* 0x0001f81e01007387 */ /* 0x0001e20000100a00 */
[----:B------:R-:W-:Y:S05]  /*70b40*/  @P0 BRA `(.L_x_6065) ;  /* 0x0000004000040947 */ /* 0x000fea0003800000 */
[----:B0-----:R-:W-:Y:S01]  /*70b50*/  IMAD.MOV.U32 R5, RZ, RZ, R98 ;  /* 0x000000ffff057224 */ /* 0x001fe200078e0062 */
[----:B------:R-:W-:Y:S01]  /*70b60*/  MOV R2, R32 ;  /* 0x0000002000027202 */ /* 0x000fe20000000f00 */
[----:B------:R-:W-:Y:S02]  /*70b70*/  IMAD.MOV.U32 R4, RZ, RZ, R37 ;  /* 0x000000ffff047224 */ /* 0x000fe400078e0025 */
[----:B------:R-:W-:-:S07]  /*70b80*/  IMAD.MOV.U32 R3, RZ, RZ, RZ ;  /* 0x000000ffff037224 */ /* 0x000fce00078e00ff */
.L_x_6255:
[----:B------:R-:W2:Y:S04]  /*70b90*/  LDL R7, [R2] ;  /* 0x0000000002077983 */ /* 0x000ea80000100800 */
[----:B------:R-:W3:Y:S01]  /*70ba0*/  LDL R6, [R2+-0x100] ;  /* 0xffff000002067983 */ /* 0x000ee20000100800 */
[----:B------:R-:W-:Y:S01]  /*70bb0*/  VIADD R3, R3, 0x1 ;  /* 0x0000000103037836 */ /* 0x000fe20000000000 */
[----:B------:R-:W-:Y:S04]  /*70bc0*/  BSSY.RECONVERGENT B1, `(.L_x_6066) ;  /* 0x0000015000017945 */ /* 0x000fe80003800200 */
[----:B------:R-:W-:-:S02]  /*70bd0*/  ISETP.NE.AND P2, PT, R3, 0x40, PT ;  /* 0x000000400300780c */ /* 0x000fc40003f45270 */
[CC--:B--2---:R-:W-:Y:S02]  /*70be0*/  FSETP.GT.FTZ.AND P0, PT, R7.reuse, R158.reuse, PT ;  /* 0x0000009e0700720b */ /* 0x0c4fe40003f14000 */
[----:B------:R-:W-:Y:S02]  /*70bf0*/  FSETP.NEU.FTZ.AND P1, PT, R7, R158, PT ;  /* 0x0000009e0700720b */ /* 0x000fe40003f3d000 */
[----:B------:R-:W-:Y:S02]  /*70c00*/  ISETP.EQ.OR P0, PT, R161, -0x1, P0 ;  /* 0xffffffffa100780c */ /* 0x000fe40000702670 */
[----:B---3--:R-:W-:-:S04]  /*70c10*/  ISETP.GE.OR P1, PT, R6, R161, P1 ;  /* 0x000000a10600720c */ /* 0x008fc80000f26670 */
[----:B------:R-:W-:-:S13]  /*70c20*/  PLOP3.LUT P0, PT, P0, P1, PT, 0x8, 0x80 ;  /* 0x000000000080781c */ /* 0x000fda0000702170 */
[----:B------:R-:W-:Y:S02]  /*70c30*/  @!P0 IMAD.MOV.U32 R158, RZ, RZ, R7 ;  /* 0x000000ffff9e8224 */ /* 0x000fe400078e0007 */
[----:B------:R-:W-:-:S03]  /*70c40*/  @!P0 IMAD.MOV.U32 R161, RZ, RZ, R6 ;  /* 0x000000ffffa18224 */ /* 0x000fc600078e0006 */
[----:B------:R-:W-:-:S04]  /*70c50*/  FSETP.GT.FTZ.AND P1, PT, R158, R159, PT ;  /* 0x0000009f9e00720b */ /* 0x000fc80003f34000 */
[----:B------:R-:W-:-:S13]  /*70c60*/  ISETP.EQ.OR P1, PT, R36, -0x1, P1 ;  /* 0xffffffff2400780c */ /* 0x000fda0000f22670 */
[----:B------:R-:W-:Y:S05]  /*70c70*/  @P1 BRA `(.L_x_6067) ;  /* 0x0000000000141947 */ /* 0x000fea0003800000 */
[-C--:B------:R-:W-:Y:S01]  /*70c80*/  FSETP.NEU.FTZ.AND P0, PT, R158, R159.reuse, PT ;  /* 0x0000009f9e00720b */ /* 0x080fe20003f1d000 */
[----:B------:R-:W-:Y:S01]  /*70c90*/  IMAD.MOV.U32 R6, RZ, RZ, R36 ;  /* 0x000000ffff067224 */ /* 0x000fe200078e0024 */
[----:B------:R-:W-:Y:S02]  /*70ca0*/  MOV R7, R159 ;  /* 0x0000009f00077202 */ /* 0x000fe40000000f00 */
[----:B------:R-:W-:-:S13]  /*70cb0*/  ISETP.GE.OR P0, PT, R161, R36, P0 ;  /* 0x00000024a100720c */ /* 0x000fda0000706670 */
[----:B------:R-:W-:Y:S05]  /*70cc0*/  @P0 BRA `(.L_x_6068) ;  /* 0x0000000000100947 */ /* 0x000fea0003800000 */
.L_x_6067:
[----:B------:R-:W-:Y:S02]  /*70cd0*/  IMAD.MOV.U32 R6, RZ, RZ, R161 ;  /* 0x000000ffff067224 */ /* 0x000fe400078e00a1 */
[----:B------:R-:W-:Y:S02]  /*70ce0*/  IMAD.MOV.U32 R7, RZ, RZ, R158 ;  /* 0x000000ffff077224 */ /* 0x000fe400078e009e */
[----:B------:R-:W-:Y:S02]  /*70cf0*/  IMAD.MOV.U32 R161, RZ, RZ, R36 ;  /* 0x000000ffffa17224 */ /* 0x000fe400078e0024 */
[----:B------:R-:W-:-:S07]  /*70d00*/  IMAD.MOV.U32 R158, RZ, RZ, R159 ;  /* 0x000000ffff9e7224 */ /* 0x000fce00078e009f */
.L_x_6068:
[----:B------:R-:W-:Y:S05]  /*70d10*/  BSYNC.RECONVERGENT B1 ;  /* 0x0000000000017941 */ /* 0x000fea0003800200 */
.L_x_6066:
[----:B------:R-:W-:Y:S01]  /*70d20*/  FSETP.GT.FTZ.AND P0, PT, R7, R156, PT ;  /* 0x0000009c0700720b */ /* 0x000fe20003f14000 */
[----:B------:R-:W-:Y:S03]  /*70d30*/  BSSY.RECONVERGENT B1, `(.L_x_6069) ;  /* 0x000000e000017945 */ /* 0x000fe60003800200 */
[----:B------:R-:W-:-:S13]  /*70d40*/  ISETP.EQ.OR P0, PT, R39, -0x1, P0 ;  /* 0xffffffff2700780c */ /* 0x000fda0000702670 */
[----:B------:R-:W-:Y:S05]  /*70d50*/  @P0 BRA `(.L_x_6070) ;  /* 0x00000000001c0947 */ /* 0x000fea0003800000 */
[----:B------:R-:W-:Y:S01]  /*70d60*/  FSETP.NEU.FTZ.AND P0, PT, R7, R156, PT ;  /* 0x0000009c0700720b */ /* 0x000fe20003f1d000 */
[----:B------:R-:W-:Y:S01]  /*70d70*/  IMAD.MOV.U32 R36, RZ, RZ, R6 ;  /* 0x000000ffff247224 */ /* 0x000fe200078e0006 */
[-C--:B------:R-:W-:Y:S01]  /*70d80*/  MOV R9, R39.reuse ;  /* 0x0000002700097202 */ /* 0x080fe20000000f00 */
[----:B------:R-:W-:Y:S01]  /*70d90*/  IMAD.MOV.U32 R8, RZ, RZ, R156 ;  /* 0x000000ffff087224 */ /* 0x000fe200078e009c */
[----:B------:R-:W-:Y:S01]  /*70da0*/  ISETP.GE.OR P0, PT, R6, R39, P0 ;  /* 0x000000270600720c */ /* 0x000fe20000706670 */
[----:B------:R-:W-:-:S12]  /*70db0*/  IMAD.MOV.U32 R159, RZ, RZ, R7 ;  /* 0x000000ffff9f7224 */ /* 0x000fd800078e0007 */
[----:B------:R-:W-:Y:S05]  /*70dc0*/  @P0 BRA `(.L_x_6071) ;  /* 0x0000000000100947 */ /* 0x000fea0003800000 */
.L_x_6070:
[----:B------:R-:W-:Y:S01]  /*70dd0*/  IMAD.MOV.U32 R9, RZ, RZ, R6 ;  /* 0x000000ffff097224 */ /* 0x000fe200078e0006 */
[----:B------:R-:W-:Y:S01]  /*70de0*/  MOV R36, R39 ;  /* 0x0000002700247202 */ /* 0x000fe20000000f00 */
[----:B------:R-:W-:Y:S02]  /*70df0*/  IMAD.MOV.U32 R8, RZ, RZ, R7 ;  /* 0x000000ffff087224 */ /* 0x000fe400078e0007 */
[----:B------:R-:W-:-:S07]  /*70e00*/  IMAD.MOV.U32 R159, RZ, RZ, R156 ;  /* 0x000000ffff9f7224 */ /* 0x000fce00078e009c */
.L_x_6071:
[----:B------:R-:W-:Y:S05]  /*70e10*/  BSYNC.RECONVERGENT B1 ;  /* 0x0000000000017941 */ /* 0x000fea0003800200 */
.L_x_6069:
[----:B------:R-:W-:Y:S01]  /*70e20*/  FSETP.GT.FTZ.AND P0, PT, R8, R157, PT ;  /* 0x0000009d0800720b */ /* 0x000fe20003f14000 */
[----:B------:R-:W-:Y:S03]  /*70e30*/  BSSY.RECONVERGENT B1, `(.L_x_6072) ;  /* 0x000000e000017945 */ /* 0x000fe60003800200 */
[----:B------:R-:W-:-:S13]  /*70e40*/  ISETP.EQ.OR P0, PT, R38, -0x1, P0 ;  /* 0xffffffff2600780c */ /* 0x000fda0000702670 */
[----:B------:R-:W-:Y:S05]  /*70e50*/  @P0 BRA `(.L_x_6073) ;  /* 0x00000000001c0947 */ /* 0x000fea0003800000 */
[-C--:B------:R-:W-:Y:S01]  /*70e60*/  FSETP.NEU.FTZ.AND P0, PT, R8, R157.reuse, PT ;  /* 0x0000009d0800720b */ /* 0x080fe20003f1d000 */
[----:B------:R-:W-:Y:S01]  /*70e70*/  IMAD.MOV.U32 R6, RZ, RZ, R38 ;  /* 0x000000ffff067224 */ /* 0x000fe200078e0026 */
[----:B------:R-:W-:Y:S01]  /*70e80*/  MOV R7, R157 ;  /* 0x0000009d00077202 */ /* 0x000fe20000000f00 */
[----:B------:R-:W-:Y:S01]  /*70e90*/  IMAD.MOV.U32 R39, RZ, RZ, R9 ;  /* 0x000000ffff277224 */ /* 0x000fe200078e0009 */
[----:B------:R-:W-:Y:S01]  /*70ea0*/  ISETP.GE.OR P0, PT, R9, R38, P0 ;  /* 0x000000260900720c */ /* 0x000fe20000706670 */
[----:B------:R-:W-:-:S12]  /*70eb0*/  IMAD.MOV.U32 R156, RZ, RZ, R8 ;  /* 0x000000ffff9c7224 */ /* 0x000fd800078e0008 */
[----:B------:R-:W-:Y:S05]  /*70ec0*/  @P0 BRA `(.L_x_6074) ;  /* 0x0000000000100947 */ /* 0x000fea0003800000 */
.L_x_6073:
[----:B------:R-:W-:Y:S01]  /*70ed0*/  IMAD.MOV.U32 R6, RZ, RZ, R9 ;  /* 0x000000ffff067224 */ /* 0x000fe200078e0009 */
[----:B------:R-:W-:Y:S01]  /*70ee0*/  MOV R156, R157 ;  /* 0x0000009d009c7202 */ /* 0x000fe20000000f00 */
[----:B------:R-:W-:Y:S02]  /*70ef0*/  IMAD.MOV.U32 R39, RZ, RZ, R38 ;  /* 0x000000ffff277224 */ /* 0x000fe400078e0026 */
[----:B------:R-:W-:-:S07]  /*70f00*/  IMAD.MOV.U32 R7, RZ, RZ, R8 ;  /* 0x000000ffff077224 */ /* 0x000fce00078e0008 */
.L_x_6074:
[----:B------:R-:W-:Y:S05]  /*70f10*/  BSYNC.RECONVERGENT B1 ;  /* 0x0000000000017941 */ /* 0x000fea0003800200 */
.L_x_6072:
[----:B------:R-:W-:Y:S01]  /*70f20*/  FSETP.GT.FTZ.AND P0, PT, R7, R154, PT ;  /* 0x0000009a0700720b */ /* 0x000fe20003f14000 */
[----:B------:R-:W-:Y:S03]  /*70f30*/  BSSY.RECONVERGENT B1, `(.L_x_6075) ;  /* 0x000000e000017945 */ /* 0x000fe60003800200 */
[----:B------:R-:W-:-:S13]  /*70f40*/  ISETP.EQ.OR P0, PT, R41, -0x1, P0 ;  /* 0xffffffff2900780c */ /* 0x000fda0000702670 */
[----:B------:R-:W-:Y:S05]  /*70f50*/  @P0 BRA `(.L_x_6076) ;  /* 0x00000000001c0947 */ /* 0x000fea0003800000 */
[----:B------:R-:W-:Y:S01]  /*70f60*/  FSETP.NEU.FTZ.AND P0, PT, R7, R154, PT ;  /* 0x0000009a0700720b */ /* 0x000fe20003f1d000 */
[----:B------:R-:W-:Y:S02]  /*70f70*/  IMAD.MOV.U32 R9, RZ, RZ, R41 ;  /* 0x000000ffff097224 */ /* 0x000fe400078e0029 */
[----:B------:R-:W-:Y:S01]  /*70f80*/  IMAD.MOV.U32 R38, RZ, RZ, R6 ;  /* 0x000000ffff267224 */ /* 0x000fe200078e0006 */
[----:B------:R-:W-:Y:S01]  /*70f90*/  ISETP.GE.OR P0, PT, R6, R41, P0 ;  /* 0x000000290600720c */ /* 0x000fe20000706670 */
[----:B------:R-:W-:Y:S02]  /*70fa0*/  IMAD.MOV.U32 R8, RZ, RZ, R154 ;  /* 0x000000ffff087224 */ /* 0x000fe400078e009a */
[----:B------:R-:W-:-:S10]  /*70fb0*/  IMAD.MOV.U32 R157, RZ, RZ, R7 ;  /* 0x000000ffff9d7224 */ /* 0x000fd400078e0007 */
[----:B------:R-:W-:Y:S05]  /*70fc0*/  @P0 BRA `(.L_x_6077) ;  /* 0x0000000000100947 */ /* 0x000fea0003800000 */
.L_x_6076:
[----:B------:R-:W-:Y:S01]  /*70fd0*/  MOV R9, R6 ;  /* 0x0000000600097202 */ /* 0x000fe20000000f00 */
[----:B------:R-:W-:Y:S02]  /*70fe0*/  IMAD.MOV.U32 R38, RZ, RZ, R41 ;  /* 0x000000ffff267224 */ /* 0x000fe400078e0029 */
[----:B------:R-:W-:Y:S02]  /*70ff0*/  IMAD.MOV.U32 R8, RZ, RZ, R7 ;  /* 0x000000ffff087224 */ /* 0x000fe400078e0007 */
[----:B------:R-:W-:-:S07]  /*71000*/  IMAD.MOV.U32 R157, RZ, RZ, R154 ;  /* 0x000000ffff9d7224 */ /* 0x000fce00078e009a */
.L_x_6077:
[----:B------:R-:W-:Y:S05]  /*71010*/  BSYNC.RECONVERGENT B1 ;  /* 0x0000000000017941 */ /* 0x000fea0003800200 */
.L_x_6075:
[----:B------:R-:W-:Y:S01]  /*71020*/  FSETP.GT.FTZ.AND P0, PT, R8, R155, PT ;  /* 0x0000009b0800720b */ /* 0x000fe20003f14000 */
[----:B------:R-:W-:Y:S03]  /*71030*/  BSSY.RECONVERGENT B1, `(.L_x_6078) ;  /* 0x000000e000017945 */ /* 0x000fe60003800200 */
[----:B------:R-:W-:-:S13]  /*71040*/  ISETP.EQ.OR P0, PT, R40, -0x1, P0 ;  /* 0xffffffff2800780c */ /* 0x000fda0000702670 */
[----:B------:R-:W-:Y:S05]  /*71050*/  @P0 BRA `(.L_x_6079) ;  /* 0x00000000001c0947 */ /* 0x000fea0003800000 */
[----:B------:R-:W-:Y:S01]  /*71060*/  FSETP.NEU.FTZ.AND P0, PT, R8, R155, PT ;  /* 0x0000009b0800720b */ /* 0x000fe20003f1d000 */
[----:B------:R-:W-:Y:S01]  /*71070*/  IMAD.MOV.U32 R6, RZ, RZ, R40 ;  /* 0x000000ffff067224 */ /* 0x000fe200078e0028 */
[----:B------:R-:W-:Y:S01]  /*71080*/  MOV R41, R9 ;  /* 0x0000000900297202 */ /* 0x000fe20000000f00 */
[----:B------:R-:W-:Y:S01]  /*71090*/  IMAD.MOV.U32 R7, RZ, RZ, R155 ;  /* 0x000000ffff077224 */ /* 0x000fe200078e009b */
[----:B------:R-:W-:Y:S01]  /*710a0*/  ISETP.GE.OR P0, PT, R9, R40, P0 ;  /* 0x000000280900720c */ /* 0x000fe20000706670 */
[----:B------:R-:W-:-:S12]  /*710b0*/  IMAD.MOV.U32 R154, RZ, RZ, R8 ;  /* 0x000000ffff9a7224 */ /* 0x000fd800078e0008 */
[----:B------:R-:W-:Y:S05]  /*710c0*/  @P0 BRA `(.L_x_6080) ;  /* 0x0000000000100947 */ /* 0x000fea0003800000 */
.L_x_6079:
[----:B------:R-:W-:Y:S01]  /*710d0*/  IMAD.MOV.U32 R6, RZ, RZ, R9 ;  /* 0x000000ffff067224 */ /* 0x000fe200078e0009 */
[----:B------:R-:W-:Y:S01]  /*710e0*/  MOV R7, R8 ;  /* 0x0000000800077202 */ /* 0x000fe20000000f00 */
[----:B------:R-:W-:Y:S02]  /*710f0*/  IMAD.MOV.U32 R41, RZ, RZ, R40 ;  /* 0x000000ffff297224 */ /* 0x000fe400078e0028 */
[----:B------:R-:W-:-:S07]  /*71100*/  IMAD.MOV.U32 R154, RZ, RZ, R155 ;  /* 0x000000ffff9a7224 */ /* 0x000fce00078e009b */
.L_x_6080:
[----:B------:R-:W-:Y:S05]  /*71110*/  BSYNC.RECONVERGENT B1 ;  /* 0x0000000000017941 */ /* 0x000fea0003800200 */
.L_x_6078:
        /* <DEDUP_REMOVED lines=11> */
.L_x_6082:
[----:B------:R-:W-:Y:S02]  /*711d0*/  IMAD.MOV.U32 R9, RZ, RZ, R6 ;  /* 0x000000ffff097224 */ /* 0x000fe400078e0006 */
[----:B------:R-:W-:Y:S02]  /*711e0*/  IMAD.MOV.U32 R40, RZ, RZ, R43 ;  /* 0x000000ffff287224 */ /* 0x000fe400078e002b */
[----:B------:R-:W-:Y:S02]  /*711f0*/  IMAD.MOV.U32 R8, RZ, RZ, R7 ;  /* 0x000000ffff087224 */ /* 0x000fe400078e0007 */
[----:B------:R-:W-:-:S07]  /*71200*/  IMAD.MOV.U32 R155, RZ, RZ, R152 ;  /* 0x000000ffff9b7224 */ /* 0x000fce00078e0098 */
.L_x_6083:
[----:B------:R-:W-:Y:S05]  /*71210*/  BSYNC.RECONVERGENT B1 ;  /* 0x0000000000017941 */ /* 0x000fea0003800200 */
.L_x_6081:
        /* <DEDUP_REMOVED lines=11> */
.L_x_6085:
[----:B------:R-:W-:Y:S01]  /*712d0*/  IMAD.MOV.U32 R6, RZ, RZ, R9 ;  /* 0x000000ffff067224 */ /* 0x000fe200078e0009 */
[----:B------:R-:W-:Y:S01]  /*712e0*/  MOV R43, R42 ;  /* 0x0000002a002b7202 */ /* 0x000fe20000000f00 */
[----:B------:R-:W-:Y:S02]  /*712f0*/  IMAD.MOV.U32 R7, RZ, RZ, R8 ;  /* 0x000000ffff077224 */ /* 0x000fe400078e0008 */
[----:B------:R-:W-:-:S07]  /*71300*/  IMAD.MOV.U32 R152, RZ, RZ, R153 ;  /* 0x000000ffff987224 */ /* 0x000fce00078e0099 */
.L_x_6086:
[----:B------:R-:W-:Y:S05]  /*71310*/  BSYNC.RECONVERGENT B1 ;  /* 0x0000000000017941 */ /* 0x000fea0003800200 */
.L_x_6084:
        /* <DEDUP_REMOVED lines=11> */
.L_x_6088:
[----:B------:R-:W-:Y:S01]  /*713d0*/  IMAD.MOV.U32 R9, RZ, RZ, R6 ;  /* 0x000000ffff097224 */ /* 0x000fe200078e0006 */
[----:B------:R-:W-:Y:S01]  /*713e0*/  MOV R153, R150 ;  /* 0x0000009600997202 */ /* 0x000fe20000000f00 */
[----:B------:R-:W-:Y:S02]  /*713f0*/  IMAD.MOV.U32 R42, RZ, RZ, R45 ;  /* 0x000000ffff2a7224 */ /* 0x000fe400078e002d */
[----:B------:R-:W-:-:S07]  /*71400*/  IMAD.MOV.U32 R8, RZ, RZ, R7 ;  /* 0x000000ffff087224 */ /* 0x000fce00078e0007 */
.L_x_6089:
[----:B------:R-:W-:Y:S05]  /*71410*/  BSYNC.RECONVERGENT B1 ;  /* 0x0000000000017941 */ /* 0x000fea0003800200 */
.L_x_6087:
        /* <DEDUP_REMOVED lines=11> */
.L_x_6091:
[----:B------:R-:W-:Y:S01]  /*714d0*/  MOV R6, R9 ;  /* 0x0000000900067202 */ /* 0x000fe20000000f00 */
[----:B------:R-:W-:Y:S02]  /*714e0*/  IMAD.MOV.U32 R45, RZ, RZ, R44 ;  /* 0x000000ffff2d7224 */ /* 0x000fe400078e002c */
[----:B------:R-:W-:Y:S02]  /*714f0*/  IMAD.MOV.U32 R7, RZ, RZ, R8 ;  /* 0x000000ffff077224 */ /* 0x000fe400078e0008 */
[----:B------:R-:W-:-:S07]  /*71500*/  IMAD.MOV.U32 R150, RZ, RZ, R151 ;  /* 0x000000ffff967224 */ /* 0x000fce00078e0097 */
.L_x_6092:
[----:B------:R-:W-:Y:S05]  /*71510*/  BSYNC.RECONVERGENT B1 ;  /* 0x0000000000017941 */ /* 0x000fea0003800200 */
.L_x_6090:
        /* <DEDUP_REMOVED lines=11> */
.L_x_6094:
[----:B------:R-:W-:Y:S01]  /*715d0*/  IMAD.MOV.U32 R9, RZ, RZ, R6 ;  /* 0x000000ffff097224 */ /* 0x000fe200078e0006 */
[----:B------:R-:W-:Y:S01]  /*715e0*/  MOV R8, R7 ;  /* 0x0000000700087202 */ /* 0x000fe20000000f00 */
[----:B------:R-:W-:Y:S02]  /*715f0*/  IMAD.MOV.U32 R44, RZ, RZ, R47 ;  /* 0x000000ffff2c7224 */ /* 0x000fe400078e002f */
[----:B------:R-:W-:-:S07]  /*71600*/  IMAD.MOV.U32 R151, RZ, RZ, R148 ;  /* 0x000000ffff977224 */ /* 0x000fce00078e0094 */
.L_x_6095:
[----:B------:R-:W-:Y:S05]  /*71610*/  BSYNC.RECONVERGENT B1 ;  /* 0x0000000000017941 */ /* 0x000fea0003800200 */
.L_x_6093:
        /* <DEDUP_REMOVED lines=11> */
.L_x_6097:
[----:B------:R-:W-:Y:S02]  /*716d0*/  IMAD.MOV.U32 R6, RZ, RZ, R9 ;  /* 0x000000ffff067224 */ /* 0x000fe400078e0009 */
[----:B------:R-:W-:Y:S02]  /*716e0*/  IMAD.MOV.U32 R47, RZ, RZ, R46 ;  /* 0x000000ffff2f7224 */ /* 0x000fe400078e002e */
[----:B------:R-:W-:Y:S02]  /*716f0*/  IMAD.MOV.U32 R7, RZ, RZ, R8 ;  /* 0x000000ffff077224 */ /* 0x000fe400078e0008 */
[----:B------:R-:W-:-:S07]  /*71700*/  IMAD.MOV.U32 R148, RZ, RZ, R149 ;  /* 0x000000ffff947224 */ /* 0x000fce00078e0095 */
.L_x_6098:
[----:B------:R-:W-:Y:S05]  /*71710*/  BSYNC.RECONVERGENT B1 ;  /* 0x0000000000017941 */ /* 0x000fea0003800200 */
.L_x_6096:
        /* <DEDUP_REMOVED lines=11> */
.L_x_6100:
[----:B------:R-:W-:Y:S01]  /*717d0*/  IMAD.MOV.U32 R9, RZ, RZ, R6 ;  /* 0x000000ffff097224 */ /* 0x000fe200078e0006 */
[----:B------:R-:W-:Y:S01]  /*717e0*/  MOV R46, R49 ;  /* 0x00000031002e7202 */ /* 0x000fe20000000f00 */
[----:B------:R-:W-:Y:S02]  /*717f0*/  IMAD.MOV.U32 R8, RZ, RZ, R7 ;  /* 0x000000ffff087224 */ /* 0x000fe400078e0007 */
[----:B------:R-:W-:-:S07]  /*71800*/  IMAD.MOV.U32 R149, RZ, RZ, R146 ;  /* 0x000000ffff957224 */ /* 0x000fce00078e0092 */
.L_x_6101:
[----:B------:R-:W-:Y:S05]  /*71810*/  BSYNC.RECONVERGENT B1 ;  /* 0x0000000000017941 */ /* 0x000fea0003800200 */
.L_x_6099:
        /* <DEDUP_REMOVED lines=11> */
.L_x_6103:
[----:B------:R-:W-:Y:S01]  /*718d0*/  IMAD.MOV.U32 R6, RZ, RZ, R9 ;  /* 0x000000ffff067224 */ /* 0x000fe200078e0009 */
[----:B------:R-:W-:Y:S01]  /*718e0*/  MOV R146, R147 ;  /* 0x0000009300927202 */ /* 0x000fe20000000f00 */
[----:B------:R-:W-:Y:S02]  /*718f0*/  IMAD.MOV.U32 R49, RZ, RZ, R48 ;  /* 0x000000ffff317224 */ /* 0x000fe400078e0030 */
[----:B------:R-:W-:-:S07]  /*71900*/  IMAD.MOV.U32 R7, RZ, RZ, R8 ;  /* 0x000000ffff077224 */ /* 0x000fce00078e0008 */
.L_x_6104:
[----:B------:R-:W-:Y:S05]  /*71910*/  BSYNC.RECONVERGENT B1 ;  /* 0x0000000000017941 */ /* 0x000fea0003800200 */
.L_x_6102:
        /* <DEDUP_REMOVED lines=11> */
.L_x_6106:
[----:B------:R-:W-:Y:S01]  /*719d0*/  MOV R9, R6 ;  /* 0x0000000600097202 */ /* 0x000fe20000000f00 */
[----:B------:R-:W-:Y:S02]  /*719e0*/  IMAD.MOV.U32 R48, RZ, RZ, R51 ;  /* 0x000000ffff307224 */ /* 0x000fe400078e0033 */
[----:B------:R-:W-:Y:S02]  /*719f0*/  IMAD.MOV.U32 R8, RZ, RZ, R7 ;  /* 0x000000ffff087224 */ /* 0x000fe400078e0007 */
[----:B------:R-:W-:-:S07]  /*71a00*/  IMAD.MOV.U32 R147, RZ, RZ, R144 ;  /* 0x000000ffff937224 */ /* 0x000fce00078e0090 */
.L_x_6107:
[----:B------:R-:W-:Y:S05]  /*71a10*/  BSYNC.RECONVERGENT B1 ;  /* 0x0000000000017941 */ /* 0x000fea0003800200 */
.L_x_6105:
        /* <DEDUP_REMOVED lines=11> */
.L_x_6109:
[----:B------:R-:W-:Y:S01]  /*71ad0*/  IMAD.MOV.U32 R6, RZ, RZ, R9 ;  /* 0x000000ffff067224 */ /* 0x000fe200078e0009 */
[----:B------:R-:W-:Y:S01]  /*71ae0*/  MOV R7, R8 ;  /* 0x0000000800077202 */ /* 0x000fe20000000f00 */
[----:B------:R-:W-:Y:S02]  /*71af0*/  IMAD.MOV.U32 R51, RZ, RZ, R50 ;  /* 0x000000ffff337224 */ /* 0x000fe400078e0032 */
[----:B------:R-:W-:-:S07]  /*71b00*/  IMAD.MOV.U32 R144, RZ, RZ, R145 ;  /* 0x000000ffff907224 */ /* 0x000fce00078e0091 */
.L_x_6110:
[----:B------:R-:W-:Y:S05]  /*71b10*/  BSYNC.RECONVERGENT B1 ;  /* 0x0000000000017941 */ /* 0x000fea0003800200 */
.L_x_6108:
        /* <DEDUP_REMOVED lines=11> */
.L_x_6112:
[----:B------:R-:W-:Y:S02]  /*71bd0*/  IMAD.MOV.U32 R9, RZ, RZ, R6 ;  /* 0x000000ffff097224 */ /* 0x000fe400078e0006 */
[----:B------:R-:W-:Y:S02]  /*71be0*/  IMAD.MOV.U32 R50, RZ, RZ, R53 ;  /* 0x000000ffff327224 */ /* 0x000fe400078e0035 */
[----:B------:R-:W-:Y:S02]  /*71bf0*/  IMAD.MOV.U32 R8, RZ, RZ, R7 ;  /* 0x000000ffff087224 */ /* 0x000fe400078e0007 */
[----:B------:R-:W-:-:S07]  /*71c00*/  IMAD.MOV.U32 R145, RZ, RZ, R142 ;  /* 0x000000ffff917224 */ /* 0x000fce00078e008e */
.L_x_6113:
[----:B------:R-:W-:Y:S05]  /*71c10*/  BSYNC.RECONVERGENT B1 ;  /* 0x0000000000017941 */ /* 0x000fea0003800200 */
.L_x_6111:
        /* <DEDUP_REMOVED lines=11> */
.L_x_6115:
[----:B------:R-:W-:Y:S01]  /*71cd0*/  IMAD.MOV.U32 R6, RZ, RZ, R9 ;  /* 0x000000ffff067224 */ /* 0x000fe200078e0009 */
[----:B------:R-:W-:Y:S01]  /*71ce0*/  MOV R53, R52 ;  /* 0x0000003400357202 */ /* 0x000fe20000000f00 */
[----:B------:R-:W-:Y:S02]  /*71cf0*/  IMAD.MOV.U32 R7, RZ, RZ, R8 ;  /* 0x000000ffff077224 */ /* 0x000fe400078e0008 */
[----:B------:R-:W-:-:S07]  /*71d00*/  IMAD.MOV.U32 R142, RZ, RZ, R143 ;  /* 0x000000ffff8e7224 */ /* 0x000fce00078e008f */
.L_x_6116:
[----:B------:R-:W-:Y:S05]  /*71d10*/  BSYNC.RECONVERGENT B1 ;  /* 0x0000000000017941 */ /* 0x000fea0003800200 */
.L_x_6114:
        /* <DEDUP_REMOVED lines=11> */
.L_x_6118:
[----:B------:R-:W-:Y:S01]  /*71dd0*/  IMAD.MOV.U32 R9, RZ, RZ, R6 ;  /* 0x000000ffff097224 */ /* 0x000fe200078e0006 */
[----:B------:R-:W-:Y:S01]  /*71de0*/  MOV R143, R140 ;  /* 0x0000008c008f7202 */ /* 0x000fe20000000f00 */
[----:B------:R-:W-:Y:S02]  /*71df0*/  IMAD.MOV.U32 R52, RZ, RZ, R55 ;  /* 0x000000ffff347224 */ /* 0x000fe400078e0037 */
[----:B------:R-:W-:-:S07]  /*71e00*/  IMAD.MOV.U32 R8, RZ, RZ, R7 ;  /* 0x000000ffff087224 */ /* 0x000fce00078e0007 */
.L_x_6119:
[----:B------:R-:W-:Y:S05]  /*71e10*/  BSYNC.RECONVERGENT B1 ;  /* 0x0000000000017941 */ /* 0x000fea0003800200 */
.L_x_6117:
        /* <DEDUP_REMOVED lines=11> */
.L_x_6121:
[----:B------:R-:W-:Y:S01]  /*71ed0*/  MOV R6, R9 ;  /* 0x0000000900067202 */ /* 0x000fe20000000f00 */
[----:B------:R-:W-:Y:S02]  /*71ee0*/  IMAD.MOV.U32 R55, RZ, RZ, R54 ;  /* 0x000000ffff377224 */ /* 0x000fe400078e0036 */
[----:B------:R-:W-:Y:S02]  /*71ef0*/  IMAD.MOV.U32 R7, RZ, RZ, R8 ;  /* 0x000000ffff077224 */ /* 0x000fe400078e0008 */
[----:B------:R-:W-:-:S07]  /*71f00*/  IMAD.MOV.U32 R140, RZ, RZ, R141 ;  /* 0x000000ffff8c7224 */ /* 0x000fce00078e008d */
.L_x_6122:
[----:B------:R-:W-:Y:S05]  /*71f10*/  BSYNC.RECONVERGENT B1 ;  /* 0x0000000000017941 */ /* 0x000fea0003800200 */
.L_x_6120:
        /* <DEDUP_REMOVED lines=11> */
.L_x_6124:
[----:B------:R-:W-:Y:S01]  /*71fd0*/  IMAD.MOV.U32 R9, RZ, RZ, R6 ;  /* 0x000000ffff097224 */ /* 0x000fe200078e0006 */
[----:B------:R-:W-:Y:S01]  /*71fe0*/  MOV R8, R7 ;  /* 0x0000000700087202 */ /* 0x000fe20000000f00 */
[----:B------:R-:W-:Y:S02]  /*71ff0*/  IMAD.MOV.U32 R54, RZ, RZ, R57 ;  /* 0x000000ffff367224 */ /* 0x000fe400078e0039 */
[----:B------:R-:W-:-:S07]  /*72000*/  IMAD.MOV.U32 R141, RZ, RZ, R138 ;  /* 0x000000ffff8d7224 */ /* 0x000fce00078e008a */
.L_x_6125:
[----:B------:R-:W-:Y:S05]  /*72010*/  BSYNC.RECONVERGENT B1 ;  /* 0x0000000000017941 */ /* 0x000fea0003800200 */
.L_x_6123:
        /* <DEDUP_REMOVED lines=11> */
.L_x_6127:
[----:B------:R-:W-:Y:S02]  /*720d0*/  IMAD.MOV.U32 R6, RZ, RZ, R9 ;  /* 0x000000ffff067224 */ /* 0x000fe400078e0009 */
[----:B------:R-:W-:Y:S02]  /*720e0*/  IMAD.MOV.U32 R57, RZ, RZ, R56 ;  /* 0x000000ffff397224 */ /* 0x000fe400078e0038 */
[----:B------:R-:W-:Y:S02]  /*720f0*/  IMAD.MOV.U32 R7, RZ, RZ, R8 ;  /* 0x000000ffff077224 */ /* 0x000fe400078e0008 */
[----:B------:R-:W-:-:S07]  /*72100*/  IMAD.MOV.U32 R138, RZ, RZ, R139 ;  /* 0x000000ffff8a7224 */ /* 0x000fce00078e008b */
.L_x_6128:
[----:B------:R-:W-:Y:S05]  /*72110*/  BSYNC.RECONVERGENT B1 ;  /* 0x0000000000017941 */ /* 0x000fea0003800200 */
.L_x_6126:
        /* <DEDUP_REMOVED lines=11> */
.L_x_6130:
[----:B------:R-:W-:Y:S01]  /*721d0*/  IMAD.MOV.U32 R9, RZ, RZ, R6 ;  /* 0x000000ffff097224 */ /* 0x000fe200078e0006 */
[----:B------:R-:W-:Y:S01]  /*721e0*/  MOV R56, R59 ;  /* 0x0000003b00387202 */ /* 0x000fe20000000f00 */
[----:B------:R-:W-:Y:S02]  /*721f0*/  IMAD.MOV.U32 R8, RZ, RZ, R7 ;  /* 0x000000ffff087224 */ /* 0x000fe400078e0007 */
[----:B------:R-:W-:-:S07]  /*72200*/  IMAD.MOV.U32 R139, RZ, RZ, R136 ;  /* 0x000000ffff8b7224 */ /* 0x000fce00078e0088 */
.L_x_6131:
[----:B------:R-:W-:Y:S05]  /*72210*/  BSYNC.RECONVERGENT B1 ;  /* 0x0000000000017941 */ /* 0x000fea0003800200 */
.L_x_6129:
        /* <DEDUP_REMOVED lines=11> */
.L_x_6133:
[----:B------:R-:W-:Y:S01]  /*722d0*/  IMAD.MOV.U32 R6, RZ, RZ, R9 ;  /* 0x000000ffff067224 */ /* 0x000fe200078e0009 */
[----:B------:R-:W-:Y:S01]  /*722e0*/  MOV R136, R137 ;  /* 0x0000008900887202 */ /* 0x000fe20000000f00 */
[----:B------:R-:W-:Y:S02]  /*722f0*/  IMAD.MOV.U32 R59, RZ, RZ, R58 ;  /* 0x000000ffff3b7224 */ /* 0x000fe400078e003a */
[----:B------:R-:W-:-:S07]  /*72300*/  IMAD.MOV.U32 R7, RZ, RZ, R8 ;  /* 0x000000ffff077224 */ /* 0x000fce00078e0008 */
.L_x_6134:
[----:B------:R-:W-:Y:S05]  /*72310*/  BSYNC.RECONVERGENT B1 ;  /* 0x0000000000017941 */ /* 0x000fea0003800200 */
.L_x_6132:
        /* <DEDUP_REMOVED lines=11> */
.L_x_6136:
[----:B------:R-:W-:Y:S01]  /*723d0*/  MOV R9, R6 ;  /* 0x0000000600097202 */ /* 0x000fe20000000f00 */
[----:B------:R-:W-:Y:S02]  /*723e0*/  IMAD.MOV.U32 R58, RZ, RZ, R61 ;  /* 0x000000ffff3a7224 */ /* 0x000fe400078e003d */
[----:B------:R-:W-:Y:S02]  /*723f0*/  IMAD.MOV.U32 R8, RZ, RZ, R7 ;  /* 0x000000ffff087224 */ /* 0x000fe400078e0007 */
[----:B------:R-:W-:-:S07]  /*72400*/  IMAD.MOV.U32 R137, RZ, RZ, R134 ;  /* 0x000000ffff897224 */ /* 0x000fce00078e0086 */
.L_x_6137:
[----:B------:R-:W-:Y:S05]  /*72410*/  BSYNC.RECONVERGENT B1 ;  /* 0x0000000000017941 */ /* 0x000fea0003800200 */
.L_x_6135:
        /* <DEDUP_REMOVED lines=11> */
.L_x_6139:
[----:B------:R-:W-:Y:S01]  /*724d0*/  IMAD.MOV.U32 R6, RZ, RZ, R9 ;  /* 0x000000ffff067224 */ /* 0x000fe200078e0009 */
[----:B------:R-:W-:Y:S01]  /*724e0*/  MOV R7, R8 ;  /* 0x0000000800077202 */ /* 0x000fe20000000f00 */
[----:B------:R-:W-:Y:S02]  /*724f0*/  IMAD.MOV.U32 R61, RZ, RZ, R60 ;  /* 0x000000ffff3d7224 */ /* 0x000fe400078e003c */
[----:B------:R-:W-:-:S07]  /*72500*/  IMAD.MOV.U32 R134, RZ, RZ, R135 ;  /* 0x000000ffff867224 */ /* 0x000fce00078e0087 */
.L_x_6140:
[----:B------:R-:W-:Y:S05]  /*72510*/  BSYNC.RECONVERGENT B1 ;  /* 0x0000000000017941 */ /* 0x000fea0003800200 */
.L_x_6138:
        /* <DEDUP_REMOVED lines=11> */
.L_x_6142:
[----:B------:R-:W-:Y:S02]  /*725d0*/  IMAD.MOV.U32 R9, RZ, RZ, R6 ;  /* 0x000000ffff097224 */ /* 0x000fe400078e0006 */
[----:B------:R-:W-:Y:S02]  /*725e0*/  IMAD.MOV.U32 R60, RZ, RZ, R63 ;  /* 0x000000ffff3c7224 */ /* 0x000fe400078e003f */
[----:B------:R-:W-:Y:S02]  /*725f0*/  IMAD.MOV.U32 R8, RZ, RZ, R7 ;  /* 0x000000ffff087224 */ /* 0x000fe400078e0007 */
[----:B------:R-:W-:-:S07]  /*72600*/  IMAD.MOV.U32 R135, RZ, RZ, R132 ;  /* 0x000000ffff877224 */ /* 0x000fce00078e0084 */
.L_x_6143:
[----:B------:R-:W-:Y:S05]  /*72610*/  BSYNC.RECONVERGENT B1 ;  /* 0x0000000000017941 */ /* 0x000fea0003800200 */
.L_x_6141:
        /* <DEDUP_REMOVED lines=11> */
.L_x_6145:
[----:B------:R-:W-:Y:S01]  /*726d0*/  IMAD.MOV.U32 R6, RZ, RZ, R9 ;  /* 0x000000ffff067224 */ /* 0x000fe200078e0009 */
[----:B------:R-:W-:Y:S01]  /*726e0*/  MOV R63, R62 ;  /* 0x0000003e003f7202 */ /* 0x000fe20000000f00 */
[----:B------:R-:W-:Y:S02]  /*726f0*/  IMAD.MOV.U32 R7, RZ, RZ, R8 ;  /* 0x000000ffff077224 */ /* 0x000fe400078e0008 */
[----:B------:R-:W-:-:S07]  /*72700*/  IMAD.MOV.U32 R132, RZ, RZ, R133 ;  /* 0x000000ffff847224 */ /* 0x000fce00078e0085 */
.L_x_6146:
[----:B------:R-:W-:Y:S05]  /*72710*/  BSYNC.RECONVERGENT B1 ;  /* 0x0000000000017941 */ /* 0x000fea0003800200 */
.L_x_6144:
        /* <DEDUP_REMOVED lines=11> */
.L_x_6148:
[----:B------:R-:W-:Y:S01]  /*727d0*/  IMAD.MOV.U32 R9, RZ, RZ, R6 ;  /* 0x000000ffff097224 */ /* 0x000fe200078e0006 */
[----:B------:R-:W-:Y:S01]  /*727e0*/  MOV R133, R130 ;  /* 0x0000008200857202 */ /* 0x000fe20000000f00 */
[----:B------:R-:W-:Y:S02]  /*727f0*/  IMAD.MOV.U32 R62, RZ, RZ, R65 ;  /* 0x000000ffff3e7224 */ /* 0x000fe400078e0041 */
[----:B------:R-:W-:-:S07]  /*72800*/  IMAD.MOV.U32 R8, RZ, RZ, R7 ;  /* 0x000000ffff087224 */ /* 0x000fce00078e0007 */
.L_x_6149:
[----:B------:R-:W-:Y:S05]  /*72810*/  BSYNC.RECONVERGENT B1 ;  /* 0x0000000000017941 */ /* 0x000fea0003800200 */
.L_x_6147:
        /* <DEDUP_REMOVED lines=11> */
.L_x_6151:
[----:B------:R-:W-:Y:S01]  /*728d0*/  MOV R6, R9 ;  /* 0x0000000900067202 */ /* 0x000fe20000000f00 */
[----:B------:R-:W-:Y:S02]  /*728e0*/  IMAD.MOV.U32 R65, RZ, RZ, R64 ;  /* 0x000000ffff417224 */ /* 0x000fe400078e0040 */
[----:B------:R-:W-:Y:S02]  /*728f0*/  IMAD.MOV.U32 R7, RZ, RZ, R8 ;  /* 0x000000ffff077224 */ /* 0x000fe400078e0008 */
[----:B------:R-:W-:-:S07]  /*72900*/  IMAD.MOV.U32 R130, RZ, RZ, R131 ;  /* 0x000000ffff827224 */ /* 0x000fce00078e0083 */
.L_x_6152:
[----:B------:R-:W-:Y:S05]  /*72910*/  BSYNC.RECONVERGENT B1 ;  /* 0x0000000000017941 */ /* 0x000fea0003800200 */
.L_x_6150:
        /* <DEDUP_REMOVED lines=11> */
.L_x_6154:
[----:B------:R-:W-:Y:S01]  /*729d0*/  IMAD.MOV.U32 R9, RZ, RZ, R6 ;  /* 0x000000ffff097224 */ /* 0x000fe200078e0006 */
[----:B------:R-:W-:Y:S01]  /*729e0*/  MOV R8, R7 ;  /* 0x0000000700087202 */ /* 0x000fe20000000f00 */
[----:B------:R-:W-:Y:S02]  /*729f0*/  IMAD.MOV.U32 R64, RZ, RZ, R67 ;  /* 0x000000ffff407224 */ /* 0x000fe400078e0043 */
[----:B------:R-:W-:-:S07]  /*72a00*/  IMAD.MOV.U32 R131, RZ, RZ, R128 ;  /* 0x000000ffff837224 */ /* 0x000fce00078e0080 */
.L_x_6155:
[----:B------:R-:W-:Y:S05]  /*72a10*/  BSYNC.RECONVERGENT B1 ;  /* 0x0000000000017941 */ /* 0x000fea0003800200 */
.L_x_6153:
        /* <DEDUP_REMOVED lines=11> */
.L_x_6157:
[----:B------:R-:W-:Y:S02]  /*72ad0*/  IMAD.MOV.U32 R6, RZ, RZ, R9 ;  /* 0x000000ffff067224 */ /* 0x000fe400078e0009 */
[----:B------:R-:W-:Y:S02]  /*72ae0*/  IMAD.MOV.U32 R67, RZ, RZ, R66 ;  /* 0x000000ffff437224 */ /* 0x000fe400078e0042 */
[----:B------:R-:W-:Y:S02]  /*72af0*/  IMAD.MOV.U32 R7, RZ, RZ, R8 ;  /* 0x000000ffff077224 */ /* 0x000fe400078e0008 */
[----:B------:R-:W-:-:S07]  /*72b00*/  IMAD.MOV.U32 R128, RZ, RZ, R129 ;  /* 0x000000ffff807224 */ /* 0x000fce00078e0081 */
.L_x_6158:
[----:B------:R-:W-:Y:S05]  /*72b10*/  BSYNC.RECONVERGENT B1 ;  /* 0x0000000000017941 */ /* 0x000fea0003800200 */
.L_x_6156:
        /* <DEDUP_REMOVED lines=11> */
.L_x_6160:
[----:B------:R-:W-:Y:S01]  /*72bd0*/  IMAD.MOV.U32 R9, RZ, RZ, R6 ;  /* 0x000000ffff097224 */ /* 0x000fe200078e0006 */
[----:B------:R-:W-:Y:S01]  /*72be0*/  MOV R66, R69 ;  /* 0x0000004500427202 */ /* 0x000fe20000000f00 */
[----:B------:R-:W-:Y:S02]  /*72bf0*/  IMAD.MOV.U32 R8, RZ, RZ, R7 ;  /* 0x000000ffff087224 */ /* 0x000fe400078e0007 */
[----:B------:R-:W-:-:S07]  /*72c00*/  IMAD.MOV.U32 R129, RZ, RZ, R126 ;  /* 0x000000ffff817224 */ /* 0x000fce00078e007e */
.L_x_6161:
[----:B------:R-:W-:Y:S05]  /*72c10*/  BSYNC.RECONVERGENT B1 ;  /* 0x0000000000017941 */ /* 0x000fea0003800200 */
.L_x_6159:
        /* <DEDUP_REMOVED lines=11> */
.L_x_6163:
[----:B------:R-:W-:Y:S01]  /*72cd0*/  IMAD.MOV.U32 R6, RZ, RZ, R9 ;  /* 0x000000ffff067224 */ /* 0x000fe200078e0009 */
[----:B------:R-:W-:Y:S01]  /*72ce0*/  MOV R126, R127 ;  /* 0x0000007f007e7202 */ /* 0x000fe20000000f00 */
[----:B------:R-:W-:Y:S02]  /*72cf0*/  IMAD.MOV.U32 R69, RZ, RZ, R68 ;  /* 0x000000ffff457224 */ /* 0x000fe400078e0044 */
[----:B------:R-:W-:-:S07]  /*72d00*/  IMAD.MOV.U32 R7, RZ, RZ, R8 ;  /* 0x000000ffff077224 */ /* 0x000fce00078e0008 */
.L_x_6164:
[----:B------:R-:W-:Y:S05]  /*72d10*/  BSYNC.RECONVERGENT B1 ;  /* 0x0000000000017941 */ /* 0x000fea0003800200 */
.L_x_6162:
        /* <DEDUP_REMOVED lines=11> */
.L_x_6166:
[----:B------:R-:W-:Y:S01]  /*72dd0*/  MOV R9, R6 ;  /* 0x0000000600097202 */ /* 0x000fe20000000f00 */
[----:B------:R-:W-:Y:S02]  /*72de0*/  IMAD.MOV.U32 R68, RZ, RZ, R71 ;  /* 0x000000ffff447224 */ /* 0x000fe400078e0047 */
[----:B------:R-:W-:Y:S02]  /*72df0*/  IMAD.MOV.U32 R8, RZ, RZ, R7 ;  /* 0x000000ffff087224 */ /* 0x000fe400078e0007 */
[----:B------:R-:W-:-:S07]  /*72e00*/  IMAD.MOV.U32 R127, RZ, RZ, R124 ;  /* 0x000000ffff7f7224 */ /* 0x000fce00078e007c */
.L_x_6167:
[----:B------:R-:W-:Y:S05]  /*72e10*/  BSYNC.RECONVERGENT B1 ;  /* 0x0000000000017941 */ /* 0x000fea0003800200 */
.L_x_6165:
        /* <DEDUP_REMOVED lines=11> */
.L_x_6169:
[----:B------:R-:W-:Y:S01]  /*72ed0*/  IMAD.MOV.U32 R6, RZ, RZ, R9 ;  /* 0x000000ffff067224 */ /* 0x000fe200078e0009 */
[----:B------:R-:W-:Y:S01]  /*72ee0*/  MOV R7, R8 ;  /* 0x0000000800077202 */ /* 0x000fe20000000f00 */
[----:B------:R-:W-:Y:S02]  /*72ef0*/  IMAD.MOV.U32 R71, RZ, RZ, R70 ;  /* 0x000000ffff477224 */ /* 0x000fe400078e0046 */
[----:B------:R-:W-:-:S07]  /*72f00*/  IMAD.MOV.U32 R124, RZ, RZ, R125 ;  /* 0x000000ffff7c7224 */ /* 0x000fce00078e007d */
.L_x_6170:
[----:B------:R-:W-:Y:S05]  /*72f10*/  BSYNC.RECONVERGENT B1 ;  /* 0x0000000000017941 */ /* 0x000fea0003800200 */
.L_x_6168:
        /* <DEDUP_REMOVED lines=11> */
.L_x_6172:
[----:B------:R-:W-:Y:S02]  /*72fd0*/  IMAD.MOV.U32 R9, RZ, RZ, R6 ;  /* 0x000000ffff097224 */ /* 0x000fe400078e0006 */
[----:B------:R-:W-:Y:S02]  /*72fe0*/  IMAD.MOV.U32 R70, RZ, RZ, R73 ;  /* 0x000000ffff467224 */ /* 0x000fe400078e0049 */
[----:B------:R-:W-:Y:S02]  /*72ff0*/  IMAD.MOV.U32 R8, RZ, RZ, R7 ;  /* 0x000000ffff087224 */ /* 0x000fe400078e0007 */
[----:B------:R-:W-:-:S07]  /*73000*/  IMAD.MOV.U32 R125, RZ, RZ, R122 ;  /* 0x000000ffff7d7224 */ /* 0x000fce00078e007a */
.L_x_6173:
[----:B------:R-:W-:Y:S05]  /*73010*/  BSYNC.RECONVERGENT B1 ;  /* 0x0000000000017941 */ /* 0x000fea0003800200 */
.L_x_6171:
        /* <DEDUP_REMOVED lines=11> */
.L_x_6175:
[----:B------:R-:W-:Y:S01]  /*730d0*/  IMAD.MOV.U32 R6, RZ, RZ, R9 ;  /* 0x000000ffff067224 */ /* 0x000fe200078e0009 */
[----:B------:R-:W-:Y:S01]  /*730e0*/  MOV R73, R72 ;  /* 0x0000004800497202 */ /* 0x000fe20000000f00 */
[----:B------:R-:W-:Y:S02]  /*730f0*/  IMAD.MOV.U32 R7, RZ, RZ, R8 ;  /* 0x000000ffff077224 */ /* 0x000fe400078e0008 */
[----:B------:R-:W-:-:S07]  /*73100*/  IMAD.MOV.U32 R122, RZ, RZ, R123 ;  /* 0x000000ffff7a7224 */ /* 0x000fce00078e007b */
.L_x_6176:
[----:B------:R-:W-:Y:S05]  /*73110*/  BSYNC.RECONVERGENT B1 ;  /* 0x0000000000017941 */ /* 0x000fea0003800200 */
.L_x_6174:
        /* <DEDUP_REMOVED lines=11> */
.L_x_6178:
[----:B------:R-:W-:Y:S01]  /*731d0*/  IMAD.MOV.U32 R9, RZ, RZ, R6 ;  /* 0x000000ffff097224 */ /* 0x000fe200078e0006 */
[----:B------:R-:W-:Y:S01]  /*731e0*/  MOV R123, R120 ;  /* 0x00000078007b7202 */ /* 0x000fe20000000f00 */
[----:B------:R-:W-:Y:S02]  /*731f0*/  IMAD.MOV.U32 R72, RZ, RZ, R75 ;  /* 0x000000ffff487224 */ /* 0x000fe400078e004b */
[----:B------:R-:W-:-:S07]  /*73200*/  IMAD.MOV.U32 R8, RZ, RZ, R7 ;  /* 0x000000ffff087224 */ /* 0x000fce00078e0007 */
.L_x_6179:
[----:B------:R-:W-:Y:S05]  /*73210*/  BSYNC.RECONVERGENT B1 ;  /* 0x0000000000017941 */ /* 0x000fea0003800200 */
.L_x_6177:
        /* <DEDUP_REMOVED lines=11> */
.L_x_6181:
[----:B------:R-:W-:Y:S01]  /*732d0*/  MOV R6, R9 ;  /* 0x0000000900067202 */ /* 0x000fe20000000f00 */
[----:B------:R-:W-:Y:S02]  /*732e0*/  IMAD.MOV.U32 R75, RZ, RZ, R74 ;  /* 0x000000ffff4b7224 */ /* 0x000fe400078e004a */
[----:B------:R-:W-:Y:S02]  /*732f0*/  IMAD.MOV.U32 R7, RZ, RZ, R8 ;  /* 0x000000ffff077224 */ /* 0x000fe400078e0008 */
[----:B------:R-:W-:-:S07]  /*73300*/  IMAD.MOV.U32 R120, RZ, RZ, R121 ;  /* 0x000000ffff787224 */ /* 0x000fce00078e0079 */
.L_x_6182:
[----:B------:R-:W-:Y:S05]  /*73310*/  BSYNC.RECONVERGENT B1 ;  /* 0x0000000000017941 */ /* 0x000fea0003800200 */
.L_x_6180:
        /* <DEDUP_REMOVED lines=11> */
.L_x_6184:
[----:B------:R-:W-:Y:S01]  /*733d0*/  IMAD.MOV.U32 R9, RZ, RZ, R6 ;  /* 0x000000ffff097224 */ /* 0x000fe200078e0006 */
[----:B------:R-:W-:Y:S01]  /*733e0*/  MOV R8, R7 ;  /* 0x0000000700087202 */ /* 0x000fe20000000f00 */
[----:B------:R-:W-:Y:S02]  /*733f0*/  IMAD.MOV.U32 R74, RZ, RZ, R77 ;  /* 0x000000ffff4a7224 */ /* 0x000fe400078e004d */
[----:B------:R-:W-:-:S07]  /*73400*/  IMAD.MOV.U32 R121, RZ, RZ, R118 ;  /* 0x000000ffff797224 */ /* 0x000fce00078e0076 */
.L_x_6185:
[----:B------:R-:W-:Y:S05]  /*73410*/  BSYNC.RECONVERGENT B1 ;  /* 0x0000000000017941 */ /* 0x000fea0003800200 */
.L_x_6183:
        /* <DEDUP_REMOVED lines=11> */
.L_x_6187:
[----:B------:R-:W-:Y:S02]  /*734d0*/  IMAD.MOV.U32 R6, RZ, RZ, R9 ;  /* 0x000000ffff067224 */ /* 0x000fe400078e0009 */
[----:B------:R-:W-:Y:S02]  /*734e0*/  IMAD.MOV.U32 R77, RZ, RZ, R76 ;  /* 0x000000ffff4d7224 */ /* 0x000fe400078e004c */
[----:B------:R-:W-:Y:S02]  /*734f0*/  IMAD.MOV.U32 R7, RZ, RZ, R8 ;  /* 0x000000ffff077224 */ /* 0x000fe400078e0008 */
[----:B------:R-:W-:-:S07]  /*73500*/  IMAD.MOV.U32 R118, RZ, RZ, R119 ;  /* 0x000000ffff767224 */ /* 0x000fce00078e0077 */
.L_x_6188:
[----:B------:R-:W-:Y:S05]  /*73510*/  BSYNC.RECONVERGENT B1 ;  /* 0x0000000000017941 */ /* 0x000fea0003800200 */
.L_x_6186:
        /* <DEDUP_REMOVED lines=11> */
.L_x_6190:
[----:B------:R-:W-:Y:S01]  /*735d0*/  IMAD.MOV.U32 R9, RZ, RZ, R6 ;  /* 0x000000ffff097224 */ /* 0x000fe200078e0006 */
[----:B------:R-:W-:Y:S01]  /*735e0*/  MOV R76, R79 ;  /* 0x0000004f004c7202 */ /* 0x000fe20000000f00 */
[----:B------:R-:W-:Y:S02]  /*735f0*/  IMAD.MOV.U32 R8, RZ, RZ, R7 ;  /* 0x000000ffff087224 */ /* 0x000fe400078e0007 */
[----:B------:R-:W-:-:S07]  /*73600*/  IMAD.MOV.U32 R119, RZ, RZ, R116 ;  /* 0x000000ffff777224 */ /* 0x000fce00078e0074 */
.L_x_6191:
[----:B------:R-:W-:Y:S05]  /*73610*/  BSYNC.RECONVERGENT B1 ;  /* 0x0000000000017941 */ /* 0x000fea0003800200 */
.L_x_6189:
        /* <DEDUP_REMOVED lines=11> */
.L_x_6193:
[----:B------:R-:W-:Y:S01]  /*736d0*/  IMAD.MOV.U32 R6, RZ, RZ, R9 ;  /* 0x000000ffff067224 */ /* 0x000fe200078e0009 */
[----:B------:R-:W-:Y:S01]  /*736e0*/  MOV R116, R117 ;  /* 0x0000007500747202 */ /* 0x000fe20000000f00 */
[----:B------:R-:W-:Y:S02]  /*736f0*/  IMAD.MOV.U32 R79, RZ, RZ, R78 ;  /* 0x000000ffff4f7224 */ /* 0x000fe400078e004e */
[----:B------:R-:W-:-:S07]  /*73700*/  IMAD.MOV.U32 R7, RZ, RZ, R8 ;  /* 0x000000ffff077224 */ /* 0x000fce00078e0008 */
.L_x_6194:
[----:B------:R-:W-:Y:S05]  /*73710*/  BSYNC.RECONVERGENT B1 ;  /* 0x0000000000017941 */ /* 0x000fea0003800200 */
.L_x_6192:
        /* <DEDUP_REMOVED lines=11> */
.L_x_6196:
[----:B------:R-:W-:Y:S01]  /*737d0*/  MOV R9, R6 ;  /* 0x0000000600097202 */ /* 0x000fe20000000f00 */
[----:B------:R-:W-:Y:S02]  /*737e0*/  IMAD.MOV.U32 R78, RZ, RZ, R81 ;  /* 0x000000ffff4e7224 */ /* 0x000fe400078e0051 */
[----:B------:R-:W-:Y:S02]  /*737f0*/  IMAD.MOV.U32 R8, RZ, RZ, R7 ;  /* 0x000000ffff087224 */ /* 0x000fe400078e0007 */
[----:B------:R-:W-:-:S07]  /*73800*/  IMAD.MOV.U32 R117, RZ, RZ, R114 ;  /* 0x000000ffff757224 */ /* 0x000fce00078e0072 */
.L_x_6197:
[----:B------:R-:W-:Y:S05]  /*73810*/  BSYNC.RECONVERGENT B1 ;  /* 0x0000000000017941 */ /* 0x000fea0003800200 */
.L_x_6195:
        /* <DEDUP_REMOVED lines=11> */
.L_x_6199:
[----:B------:R-:W-:Y:S01]  /*738d0*/  IMAD.MOV.U32 R6, RZ, RZ, R9 ;  /* 0x000000ffff067224 */ /* 0x000fe200078e0009 */
[----:B------:R-:W-:Y:S01]  /*738e0*/  MOV R7, R8 ;  /* 0x0000000800077202 */ /* 0x000fe20000000f00 */
[----:B------:R-:W-:Y:S02]  /*738f0*/  IMAD.MOV.U32 R81, RZ, RZ, R80 ;  /* 0x000000ffff517224 */ /* 0x000fe400078e0050 */
[----:B------:R-:W-:-:S07]  /*73900*/  IMAD.MOV.U32 R114, RZ, RZ, R115 ;  /* 0x000000ffff727224 */ /* 0x000fce00078e0073 */
.L_x_6200:
[----:B------:R-:W-:Y:S05]  /*73910*/  BSYNC.RECONVERGENT B1 ;  /* 0x0000000000017941 */ /* 0x000fea0003800200 */
.L_x_6198:
        /* <DEDUP_REMOVED lines=11> */
.L_x_6202:
[----:B------:R-:W-:Y:S02]  /*739d0*/  IMAD.MOV.U32 R9, RZ, RZ, R6 ;  /* 0x000000ffff097224 */ /* 0x000fe400078e0006 */
[----:B------:R-:W-:Y:S02]  /*739e0*/  IMAD.MOV.U32 R80, RZ, RZ, R83 ;  /* 0x000000ffff507224 */ /* 0x000fe400078e0053 */
[----:B------:R-:W-:Y:S02]  /*739f0*/  IMAD.MOV.U32 R8, RZ, RZ, R7 ;  /* 0x000000ffff087224 */ /* 0x000fe400078e0007 */
[----:B------:R-:W-:-:S07]  /*73a00*/  IMAD.MOV.U32 R115, RZ, RZ, R112 ;  /* 0x000000ffff737224 */ /* 0x000fce00078e0070 */
.L_x_6203:
[----:B------:R-:W-:Y:S05]  /*73a10*/  BSYNC.RECONVERGENT B1 ;  /* 0x0000000000017941 */ /* 0x000fea0003800200 */
.L_x_6201:
        /* <DEDUP_REMOVED lines=11> */
.L_x_6205:
[----:B------:R-:W-:Y:S01]  /*73ad0*/  IMAD.MOV.U32 R6, RZ, RZ, R9 ;  /* 0x000000ffff067224 */ /* 0x000fe200078e0009 */
[----:B------:R-:W-:Y:S01]  /*73ae0*/  MOV R83, R82 ;  /* 0x0000005200537202 */ /* 0x000fe20000000f00 */
[----:B------:R-:W-:Y:S02]  /*73af0*/  IMAD.MOV.U32 R7, RZ, RZ, R8 ;  /* 0x000000ffff077224 */ /* 0x000fe400078e0008 */
[----:B------:R-:W-:-:S07]  /*73b00*/  IMAD.MOV.U32 R112, RZ, RZ, R113 ;  /* 0x000000ffff707224 */ /* 0x000fce00078e0071 */
.L_x_6206:
[----:B------:R-:W-:Y:S05]  /*73b10*/  BSYNC.RECONVERGENT B1 ;  /* 0x0000000000017941 */ /* 0x000fea0003800200 */
.L_x_6204:
        /* <DEDUP_REMOVED lines=11> */
.L_x_6208:
[----:B------:R-:W-:Y:S01]  /*73bd0*/  IMAD.MOV.U32 R9, RZ, RZ, R6 ;  /* 0x000000ffff097224 */ /* 0x000fe200078e0006 */
[----:B------:R-:W-:Y:S01]  /*73be0*/  MOV R113, R110 ;  /* 0x0000006e00717202 */ /* 0x000fe20000000f00 */
[----:B------:R-:W-:Y:S02]  /*73bf0*/  IMAD.MOV.U32 R82, RZ, RZ, R85 ;  /* 0x000000ffff527224 */ /* 0x000fe400078e0055 */
[----:B------:R-:W-:-:S07]  /*73c00*/  IMAD.MOV.U32 R8, RZ, RZ, R7 ;  /* 0x000000ffff087224 */ /* 0x000fce00078e0007 */
.L_x_6209:
[----:B------:R-:W-:Y:S05]  /*73c10*/  BSYNC.RECONVERGENT B1 ;  /* 0x0000000000017941 */ /* 0x000fea0003800200 */
.L_x_6207:
        /* <DEDUP_REMOVED lines=11> */
.L_x_6211:
[----:B------:R-:W-:Y:S01]  /*73cd0*/  MOV R6, R9 ;  /* 0x0000000900067202 */ /* 0x000fe20000000f00 */
[----:B------:R-:W-:Y:S02]  /*73ce0*/  IMAD.MOV.U32 R85, RZ, RZ, R84 ;  /* 0x000000ffff557224 */ /* 0x000fe400078e0054 */
[----:B------:R-:W-:Y:S02]  /*73cf0*/  IMAD.MOV.U32 R7, RZ, RZ, R8 ;  /* 0x000000ffff077224 */ /* 0x000fe400078e0008 */
[----:B------:R-:W-:-:S07]  /*73d00*/  IMAD.MOV.U32 R110, RZ, RZ, R111 ;  /* 0x000000ffff6e7224 */ /* 0x000fce00078e006f */
.L_x_6212:
[----:B------:R-:W-:Y:S05]  /*73d10*/  BSYNC.RECONVERGENT B1 ;  /* 0x0000000000017941 */ /* 0x000fea0003800200 */
.L_x_6210:
        /* <DEDUP_REMOVED lines=11> */
.L_x_6214:
[----:B------:R-:W-:Y:S01]  /*73dd0*/  IMAD.MOV.U32 R9, RZ, RZ, R6 ;  /* 0x000000ffff097224 */ /* 0x000fe200078e0006 */
[----:B------:R-:W-:Y:S01]  /*73de0*/  MOV R8, R7 ;  /* 0x0000000700087202 */ /* 0x000fe20000000f00 */
[----:B------:R-:W-:Y:S02]  /*73df0*/  IMAD.MOV.U32 R84, RZ, RZ, R87 ;  /* 0x000000ffff547224 */ /* 0x000fe400078e0057 */
[----:B------:R-:W-:-:S07]  /*73e00*/  IMAD.MOV.U32 R111, RZ, RZ, R108 ;  /* 0x000000ffff6f7224 */ /* 0x000fce00078e006c */
.L_x_6215:
[----:B------:R-:W-:Y:S05]  /*73e10*/  BSYNC.RECONVERGENT B1 ;  /* 0x0000000000017941 */ /* 0x000fea0003800200 */
.L_x_6213:
        /* <DEDUP_REMOVED lines=11> */
.L_x_6217:
[----:B------:R-:W-:Y:S02]  /*73ed0*/  IMAD.MOV.U32 R6, RZ, RZ, R9 ;  /* 0x000000ffff067224 */ /* 0x000fe400078e0009 */
[----:B------:R-:W-:Y:S02]  /*73ee0*/  IMAD.MOV.U32 R87, RZ, RZ, R86 ;  /* 0x000000ffff577224 */ /* 0x000fe400078e0056 */
[----:B------:R-:W-:Y:S02]  /*73ef0*/  IMAD.MOV.U32 R7, RZ, RZ, R8 ;  /* 0x000000ffff077224 */ /* 0x000fe400078e0008 */
[----:B------:R-:W-:-:S07]  /*73f00*/  IMAD.MOV.U32 R108, RZ, RZ, R109 ;  /* 0x000000ffff6c7224 */ /* 0x000fce00078e006d */
.L_x_6218:
[----:B------:R-:W-:Y:S05]  /*73f10*/  BSYNC.RECONVERGENT B1 ;  /* 0x0000000000017941 */ /* 0x000fea0003800200 */
.L_x_6216:
        /* <DEDUP_REMOVED lines=11> */
.L_x_6220:
[----:B------:R-:W-:Y:S01]  /*73fd0*/  IMAD.MOV.U32 R9, RZ, RZ, R6 ;  /* 0x000000ffff097224 */ /* 0x000fe200078e0006 */
[----:B------:R-:W-:Y:S01]  /*73fe0*/  MOV R86, R89 ;  /* 0x0000005900567202 */ /* 0x000fe20000000f00 */
[----:B------:R-:W-:Y:S02]  /*73ff0*/  IMAD.MOV.U32 R8, RZ, RZ, R7 ;  /* 0x000000ffff087224 */ /* 0x000fe400078e0007 */
[----:B------:R-:W-:-:S07]  /*74000*/  IMAD.MOV.U32 R109, RZ, RZ, R106 ;  /* 0x000000ffff6d7224 */ /* 0x000fce00078e006a */
.L_x_6221:
[----:B------:R-:W-:Y:S05]  /*74010*/  BSYNC.RECONVERGENT B1 ;  /* 0x0000000000017941 */ /* 0x000fea0003800200 */
.L_x_6219:
        /* <DEDUP_REMOVED lines=11> */
.L_x_6223:
[----:B------:R-:W-:Y:S01]  /*740d0*/  IMAD.MOV.U32 R6, RZ, RZ, R9 ;  /* 0x000000ffff067224 */ /* 0x000fe200078e0009 */
[----:B------:R-:W-:Y:S01]  /*740e0*/  MOV R106, R107 ;  /* 0x0000006b006a7202 */ /* 0x000fe20000000f00 */
[----:B------:R-:W-:Y:S02]  /*740f0*/  IMAD.MOV.U32 R89, RZ, RZ, R88 ;  /* 0x000000ffff597224 */ /* 0x000fe400078e0058 */
[----:B------:R-:W-:-:S07]  /*74100*/  IMAD.MOV.U32 R7, RZ, RZ, R8 ;  /* 0x000000ffff077224 */ /* 0x000fce00078e0008 */
.L_x_6224:
[----:B------:R-:W-:Y:S05]  /*74110*/  BSYNC.RECONVERGENT B1 ;  /* 0x0000000000017941 */ /* 0x000fea0003800200 */
.L_x_6222:
        /* <DEDUP_REMOVED lines=11> */
.L_x_6226:
[----:B------:R-:W-:Y:S01]  /*741d0*/  MOV R9, R6 ;  /* 0x0000000600097202 */ /* 0x000fe20000000f00 */
[----:B------:R-:W-:Y:S02]  /*741e0*/  IMAD.MOV.U32 R88, RZ, RZ, R91 ;  /* 0x000000ffff587224 */ /* 0x000fe400078e005b */
[----:B------:R-:W-:Y:S02]  /*741f0*/  IMAD.MOV.U32 R8, RZ, RZ, R7 ;  /* 0x000000ffff087224 */ /* 0x000fe400078e0007 */
[----:B------:R-:W-:-:S07]  /*74200*/  IMAD.MOV.U32 R107, RZ, RZ, R104 ;  /* 0x000000ffff6b7224 */ /* 0x000fce00078e0068 */
.L_x_6227:
[----:B------:R-:W-:Y:S05]  /*74210*/  BSYNC.RECONVERGENT B1 ;  /* 0x0000000000017941 */ /* 0x000fea0003800200 */
.L_x_6225:
        /* <DEDUP_REMOVED lines=11> */
.L_x_6229:
[----:B------:R-:W-:Y:S01]  /*742d0*/  IMAD.MOV.U32 R6, RZ, RZ, R9 ;  /* 0x000000ffff067224 */ /* 0x000fe200078e0009 */
[----:B------:R-:W-:Y:S01]  /*742e0*/  MOV R7, R8 ;  /* 0x0000000800077202 */ /* 0x000fe20000000f00 */
[----:B------:R-:W-:Y:S02]  /*742f0*/  IMAD.MOV.U32 R91, RZ, RZ, R90 ;  /* 0x000000ffff5b7224 */ /* 0x000fe400078e005a */
[----:B------:R-:W-:-:S07]  /*74300*/  IMAD.MOV.U32 R104, RZ, RZ, R105 ;  /* 0x000000ffff687224 */ /* 0x000fce00078e0069 */
.L_x_6230:
[----:B------:R-:W-:Y:S05]  /*74310*/  BSYNC.RECONVERGENT B1 ;  /* 0x0000000000017941 */ /* 0x000fea0003800200 */
.L_x_6228:
        /* <DEDUP_REMOVED lines=11> */
.L_x_6232:
[----:B------:R-:W-:Y:S02]  /*743d0*/  IMAD.MOV.U32 R9, RZ, RZ, R6 ;  /* 0x000000ffff097224 */ /* 0x000fe400078e0006 */
[----:B------:R-:W-:Y:S02]  /*743e0*/  IMAD.MOV.U32 R90, RZ, RZ, R93 ;  /* 0x000000ffff5a7224 */ /* 0x000fe400078e005d */
[----:B------:R-:W-:Y:S02]  /*743f0*/  IMAD.MOV.U32 R8, RZ, RZ, R7 ;  /* 0x000000ffff087224 */ /* 0x000fe400078e0007 */
[----:B------:R-:W-:-:S07]  /*74400*/  IMAD.MOV.U32 R105, RZ, RZ, R102 ;  /* 0x000000ffff697224 */ /* 0x000fce00078e0066 */
.L_x_6233:
[----:B------:R-:W-:Y:S05]  /*74410*/  BSYNC.RECONVERGENT B1 ;  /* 0x0000000000017941 */ /* 0x000fea0003800200 */
.L_x_6231:
        /* <DEDUP_REMOVED lines=11> */
.L_x_6235:
[----:B------:R-:W-:Y:S01]  /*744d0*/  IMAD.MOV.U32 R6, RZ, RZ, R9 ;  /* 0x000000ffff067224 */ /* 0x000fe200078e0009 */
[----:B------:R-:W-:Y:S01]  /*744e0*/  MOV R93, R92 ;  /* 0x0000005c005d7202 */ /* 0x000fe20000000f00 */
[----:B------:R-:W-:Y:S02]  /*744f0*/  IMAD.MOV.U32 R7, RZ, RZ, R8 ;  /* 0x000000ffff077224 */ /* 0x000fe400078e0008 */
[----:B------:R-:W-:-:S07]  /*74500*/  IMAD.MOV.U32 R102, RZ, RZ, R103 ;  /* 0x000000ffff667224 */ /* 0x000fce00078e0067 */
.L_x_6236:
[----:B------:R-:W-:Y:S05]  /*74510*/  BSYNC.RECONVERGENT B1 ;  /* 0x0000000000017941 */ /* 0x000fea0003800200 */
.L_x_6234:
        /* <DEDUP_REMOVED lines=11> */
.L_x_6238:
[----:B------:R-:W-:Y:S01]  /*745d0*/  IMAD.MOV.U32 R9, RZ, RZ, R6 ;  /* 0x000000ffff097224 */ /* 0x000fe200078e0006 */
[----:B------:R-:W-:Y:S01]  /*745e0*/  MOV R103, R100 ;  /* 0x0000006400677202 */ /* 0x000fe20000000f00 */
[----:B------:R-:W-:Y:S02]  /*745f0*/  IMAD.MOV.U32 R92, RZ, RZ, R95 ;  /* 0x000000ffff5c7224 */ /* 0x000fe400078e005f */
[----:B------:R-:W-:-:S07]  /*74600*/  IMAD.MOV.U32 R8, RZ, RZ, R7 ;  /* 0x000000ffff087224 */ /* 0x000fce00078e0007 */
.L_x_6239:
[----:B------:R-:W-:Y:S05]  /*74610*/  BSYNC.RECONVERGENT B1 ;  /* 0x0000000000017941 */ /* 0x000fea0003800200 */
.L_x_6237:
        /* <DEDUP_REMOVED lines=11> */
.L_x_6241:
[----:B------:R-:W-:Y:S01]  /*746d0*/  MOV R6, R9 ;  /* 0x0000000900067202 */ /* 0x000fe20000000f00 */
[----:B------:R-:W-:Y:S02]  /*746e0*/  IMAD.MOV.U32 R95, RZ, RZ, R94 ;  /* 0x000000ffff5f7224 */ /* 0x000fe400078e005e */
[----:B------:R-:W-:Y:S02]  /*746f0*/  IMAD.MOV.U32 R7, RZ, RZ, R8 ;  /* 0x000000ffff077224 */ /* 0x000fe400078e0008 */
[----:B------:R-:W-:-:S07]  /*74700*/  IMAD.MOV.U32 R100, RZ, RZ, R101 ;  /* 0x000000ffff647224 */ /* 0x000fce00078e0065 */
.L_x_6242:
[----:B------:R-:W-:Y:S05]  /*74710*/  BSYNC.RECONVERGENT B1 ;  /* 0x0000000000017941 */ /* 0x000fea0003800200 */
.L_x_6240:
        /* <DEDUP_REMOVED lines=11> */
.L_x_6244:
[----:B------:R-:W-:Y:S01]  /*747d0*/  IMAD.MOV.U32 R9, RZ, RZ, R6 ;  /* 0x000000ffff097224 */ /* 0x000fe200078e0006 */
[----:B------:R-:W-:Y:S01]  /*747e0*/  MOV R8, R7 ;  /* 0x0000000700087202 */ /* 0x000fe20000000f00 */
[----:B------:R-:W-:Y:S02]  /*747f0*/  IMAD.MOV.U32 R94, RZ, RZ, R97 ;  /* 0x000000ffff5e7224 */ /* 0x000fe400078e0061 */
[----:B------:R-:W-:-:S07]  /*74800*/  IMAD.MOV.U32 R101, RZ, RZ, R0 ;  /* 0x000000ffff657224 */ /* 0x000fce00078e0000 */
.L_x_6245:
[----:B------:R-:W-:Y:S05]  /*74810*/  BSYNC.RECONVERGENT B1 ;  /* 0x0000000000017941 */ /* 0x000fea0003800200 */
.L_x_6243:
        /* <DEDUP_REMOVED lines=11> */
.L_x_6247:
[----:B------:R-:W-:Y:S02]  /*748d0*/  IMAD.MOV.U32 R6, RZ, RZ, R9 ;  /* 0x000000ffff067224 */ /* 0x000fe400078e0009 */
[----:B------:R-:W-:Y:S02]  /*748e0*/  IMAD.MOV.U32 R97, RZ, RZ, R96 ;  /* 0x000000ffff617224 */ /* 0x000fe400078e0060 */
[----:B------:R-:W-:Y:S02]  /*748f0*/  IMAD.MOV.U32 R7, RZ, RZ, R8 ;  /* 0x000000ffff077224 */ /* 0x000fe400078e0008 */
[----:B------:R-:W-:-:S07]  /*74900*/  IMAD.MOV.U32 R0, RZ, RZ, R35 ;  /* 0x000000ffff007224 */ /* 0x000fce00078e0023 */
.L_x_6248:
[----:B------:R-:W-:Y:S05]  /*74910*/  BSYNC.RECONVERGENT B1 ;  /* 0x0000000000017941 */ /* 0x000fea0003800200 */
.L_x_6246:
        /* <DEDUP_REMOVED lines=11> */
.L_x_6250:
[----:B------:R-:W-:Y:S01]  /*749d0*/  IMAD.MOV.U32 R8, RZ, RZ, R6 ;  /* 0x000000ffff087224 */ /* 0x000fe200078e0006 */
[----:B------:R-:W-:Y:S01]  /*749e0*/  MOV R96, R99 ;  /* 0x0000006300607202 */ /* 0x000fe20000000f00 */
[----:B------:R-:W-:Y:S02]  /*749f0*/  IMAD.MOV.U32 R9, RZ, RZ, R7 ;  /* 0x000000ffff097224 */ /* 0x000fe400078e0007 */
[----:B------:R-:W-:-:S07]  /*74a00*/  IMAD.MOV.U32 R35, RZ, RZ, R34 ;  /* 0x000000ffff237224 */ /* 0x000fce00078e0022 */
.L_x_6251:
[----:B------:R-:W-:Y:S05]  /*74a10*/  BSYNC.RECONVERGENT B1 ;  /* 0x0000000000017941 */ /* 0x000fea0003800200 */
.L_x_6249:
        /* <DEDUP_REMOVED lines=11> */
.L_x_6253:
[----:B------:R-:W-:Y:S01]  /*74ad0*/  IMAD.MOV.U32 R99, RZ, RZ, R5 ;  /* 0x000000ffff637224 */ /* 0x000fe200078e0005 */
[----:B------:R-:W-:Y:S01]  /*74ae0*/  MOV R37, R9 ;  /* 0x0000000900257202 */ /* 0x000fe20000000f00 */
[----:B------:R-:W-:Y:S02]  /*74af0*/  IMAD.MOV.U32 R34, RZ, RZ, R4 ;  /* 0x000000ffff227224 */ /* 0x000fe400078e0004 */
[--C-:B------:R-:W-:Y:S02]  /*74b00*/  IMAD.MOV.U32 R98, RZ, RZ, R8.reuse ;  /* 0x000000ffff627224 */ /* 0x100fe400078e0008 */
[----:B------:R-:W-:Y:S02]  /*74b10*/  IMAD.MOV.U32 R5, RZ, RZ, R8 ;  /* 0x000000ffff057224 */ /* 0x000fe400078e0008 */
[----:B------:R-:W-:-:S07]  /*74b20*/  IMAD.MOV.U32 R4, RZ, RZ, R9 ;  /* 0x000000ffff047224 */ /* 0x000fce00078e0009 */
.L_x_6254:
[----:B------:R-:W-:Y:S05]  /*74b30*/  BSYNC.RECONVERGENT B1 ;  /* 0x0000000000017941 */ /* 0x000fea0003800200 */
.L_x_6252:
[----:B------:R-:W-:Y:S01]  /*74b40*/  VIADD R2, R2, 0x4 ;  /* 0x0000000402027836 */ /* 0x000fe20000000000 */
[----:B------:R-:W-:Y:S06]  /*74b50*/  @P2 BRA `(.L_x_6255) ;  /* 0xffffffc0000c2947 */ /* 0x000fec000383ffff */
.L_x_6065:
[----:B------:R-:W-:Y:S05]  /*74b60*/  BSYNC.RECONVERGENT B0 ;  /* 0x0000000000007941 */ /* 0x000fea0003800200 */
.L_x_6064:
[----:B0-----:R-:W-:Y:S01]  /*74b70*/  SHFL.DOWN PT, R10, R98, 0x2, 0x1f ;  /* 0x08401f00620a7f89 */ /* 0x001fe200000e0000 */
[----:B------:R-:W-:Y:S03]  /*74b80*/  BSSY.RECONVERGENT B0, `(.L_x_6256) ;  /* 0x00004c4000007945 */ /* 0x000fe60003800200 */
[----:B------:R-:W0:Y:S04]  /*74b90*/  SHFL.DOWN PT, R11, R99, 0x2, 0x1f ;  /* 0x08401f00630b7f89 */ /* 0x000e2800000e0000 */
[----:B------:R-:W-:Y:S04]  /*74ba0*/  SHFL.DOWN PT, R12, R96, 0x2, 0x1f ;  /* 0x08401f00600c7f89 */ /* 0x000fe800000e0000 */
[----:B------:R-:W1:Y:S04]  /*74bb0*/  SHFL.DOWN PT, R13, R97, 0x2, 0x1f ;  /* 0x08401f00610d7f89 */ /* 0x000e6800000e0000 */
[----:B------:R-:W-:Y:S04]  /*74bc0*/  SHFL.DOWN PT, R14, R94, 0x2, 0x1f ;  /* 0x08401f005e0e7f89 */ /* 0x000fe800000e0000 */
[----:B------:R-:W2:Y:S04]  /*74bd0*/  SHFL.DOWN PT, R15, R95, 0x2, 0x1f ;  /* 0x08401f005f0f7f89 */ /* 0x000ea800000e0000 */
[----:B------:R-:W-:Y:S04]  /*74be0*/  SHFL.DOWN PT, R16, R92, 0x2, 0x1f ;  /* 0x08401f005c107f89 */ /* 0x000fe800000e0000 */
[----:B------:R-:W3:Y:S04]  /*74bf0*/  SHFL.DOWN PT, R17, R93, 0x2, 0x1f ;  /* 0x08401f005d117f89 */ /* 0x000ee800000e0000 */
[----:B0-----:R-:W-:Y:S04]  /*74c00*/  STL.64 [R1], R10 ;  /* 0x0000000a01007387 */ /* 0x001fe80000100a00 */
[----:B-1----:R-:W-:Y:S04]  /*74c10*/  STL.64 [R1+0x8], R12 ;  /* 0x0000080c01007387 */ /* 0x002fe80000100a00 */
[----:B------:R-:W-:Y:S04]  /*74c20*/  SHFL.DOWN PT, R2, R90, 0x2, 0x1f ;  /* 0x08401f005a027f89 */ /* 0x000fe800000e0000 */
[----:B--2---:R-:W-:Y:S04]  /*74c30*/  STL.64 [R1+0x10], R14 ;  /* 0x0000100e01007387 */ /* 0x004fe80000100a00 */
[----:B------:R-:W0:Y:S04]  /*74c40*/  SHFL.DOWN PT, R3, R91, 0x2, 0x1f ;  /* 0x08401f005b037f89 */ /* 0x000e2800000e0000 */
[----:B---3--:R-:W-:Y:S04]  /*74c50*/  STL.64 [R1+0x18], R16 ;  /* 0x0000181001007387 */ /* 0x008fe80000100a00 */
        /* <DEDUP_REMOVED lines=28> */
[----:B0-----:R-:W-:Y:S04]  /*74e20*/  STL.64 [R1+0x20], R2 ;  /* 0x0000200201007387 */ /* 0x001fe80000100a00 */
[----:B-1----:R-:W-:Y:S04]  /*74e30*/  STL.64 [R1+0x28], R4 ;  /* 0x0000280401007387 */ /* 0x002fe80000100a00 */
        /* <DEDUP_REMOVED lines=87> */
[----:B------:R-:W5:Y:S01]  /*753b0*/  SHFL.DOWN PT, R31, R128, 0x2, 0x1f ;  /* 0x08401f00801f7f89 */ /* 0x000f6200000e0000 */
[----:B------:R-:W5:Y:S03]  /*753c0*/  S2R R33, SR_LANEID ;  /* 0x0000000000217919 */ /* 0x000f660000000000 */
[----:B0-----:R-:W-:Y:S04]  /*753d0*/  STL.64 [R1+0x110], R2 ;  /* 0x0001100201007387 */ /* 0x001fe80000100a00 */
[----:B-1----:R-:W-:Y:S04]  /*753e0*/  STL.64 [R1+0x118], R4 ;  /* 0x0001180401007387 */ /* 0x002fe80000100a00 */
[----:B--2---:R-:W-:Y:S04]  /*753f0*/  STL.64 [R1+0x120], R6 ;  /* 0x0001200601007387 */ /* 0x004fe80000100a00 */
[----:B---3--:R-:W-:Y:S04]  /*75400*/  STL.64 [R1+0x128], R8 ;  /* 0x0001280801007387 */ /* 0x008fe80000100a00 */
[----:B----4-:R-:W-:Y:S04]  /*75410*/  STL.64 [R1+0x130], R10 ;  /* 0x0001300a01007387 */ /* 0x010fe80000100a00 */
[----:B-----5:R-:W-:Y:S04]  /*75420*/  STL.64 [R1+0x138], R12 ;  /* 0x0001380c01007387 */ /* 0x020fe80000100a00 */
[----:B------:R-:W-:Y:S04]  /*75430*/  STL.64 [R1+0x140], R14 ;  /* 0x0001400e01007387 */ /* 0x000fe80000100a00 */
[----:B------:R-:W-:Y:S01]  /*75440*/  STL.64 [R1+0x148], R16 ;  /* 0x0001481001007387 */ /* 0x000fe20000100a00 */
[----:B------:R-:W-:-:S03]  /*75450*/  ISETP.GT.AND P0, PT, R33, 0x1d, PT ;  /* 0x0000001d2100780c */ /* 0x000fc60003f04270 */
        /* <DEDUP_REMOVED lines=55> */
[----:B------:R-:W-:Y:S02]  /*757d0*/  IMAD.MOV.U32 R3, RZ, RZ, RZ ;  /* 0x000000ffff037224 */ /* 0x000fe400078e00ff */
[----:B------:R-:W-:-:S07]  /*757e0*/  IMAD.MOV.U32 R2, RZ, RZ, R32 ;  /* 0x000000ffff027224 */ /* 0x000fce00078e0020 */
.L_x_6447:
        /* <DEDUP_REMOVED lines=10> */
[----:B------:R-:W-:Y:S01]  /*75890*/  @!P0 IMAD.MOV.U32 R158, RZ, RZ, R7 ;  /* 0x000000ffff9e8224 */ /* 0x000fe200078e0007 */
[----:B------:R-:W-:-:S04]  /*758a0*/  @!P0 MOV R161, R6 ;  /* 0x0000000600a18202 */ /* 0x000fc80000000f00 */
        /* <DEDUP_REMOVED lines=8> */
.L_x_6259:
[----:B------:R-:W-:Y:S01]  /*75930*/  IMAD.MOV.U32 R6, RZ, RZ, R161 ;  /* 0x000000ffff067224 */ /* 0x000fe200078e00a1 */
[----:B------:R-:W-:Y:S01]  /*75940*/  MOV R161, R36 ;  /* 0x0000002400a17202 */ /* 0x000fe20000000f00 */
[----:B------:R-:W-:Y:S02]  /*75950*/  IMAD.MOV.U32 R7, RZ, RZ, R158 ;  /* 0x000000ffff077224 */ /* 0x000fe400078e009e */
[----:B------:R-:W-:-:S07]  /*75960*/  IMAD.MOV.U32 R158, RZ, RZ, R159 ;  /* 0x000000ffff9e7224 */ /* 0x000fce00078e009f */
.L_x_6260:
[----:B------:R-:W-:Y:S05]  /*75970*/  BSYNC.RECONVERGENT B1 ;  /* 0x0000000000017941 */ /* 0x000fea0003800200 */
.L_x_6258:
        /* <DEDUP_REMOVED lines=11> */
.L_x_6262:
[----:B------:R-:W-:Y:S02]  /*75a30*/  IMAD.MOV.U32 R9, RZ, RZ, R6 ;  /* 0x000000ffff097224 */ /* 0x000fe400078e0006 */
[----:B------:R-:W-:Y:S02]  /*75a40*/  IMAD.MOV.U32 R36, RZ, RZ, R39 ;  /* 0x000000ffff247224 */ /* 0x000fe400078e0027 */
[----:B------:R-:W-:Y:S02]  /*75a50*/  IMAD.MOV.U32 R8, RZ, RZ, R7 ;  /* 0x000000ffff087224 */ /* 0x000fe400078e0007 */
[----:B------:R-:W-:-:S07]  /*75a60*/  IMAD.MOV.U32 R159, RZ, RZ, R156 ;  /* 0x000000ffff9f7224 */ /* 0x000fce00078e009c */
.L_x_6263:
[----:B------:R-:W-:Y:S05]  /*75a70*/  BSYNC.RECONVERGENT B1 ;  /* 0x0000000000017941 */ /* 0x000fea0003800200 */
.L_x_6261:
        /* <DEDUP_REMOVED lines=11> */
.L_x_6265:
[----:B------:R-:W-:Y:S01]  /*75b30*/  IMAD.MOV.U32 R6, RZ, RZ, R9 ;  /* 0x000000ffff067224 */ /* 0x000fe200078e0009 */
[----:B------:R-:W-:Y:S01]  /*75b40*/  MOV R39, R38 ;  /* 0x0000002600277202 */ /* 0x000fe20000000f00 */
[----:B------:R-:W-:Y:S02]  /*75b50*/  IMAD.MOV.U32 R7, RZ, RZ, R8 ;  /* 0x000000ffff077224 */ /* 0x000fe400078e0008 */
[----:B------:R-:W-:-:S07]  /*75b60*/  IMAD.MOV.U32 R156, RZ, RZ, R157 ;  /* 0x000000ffff9c7224 */ /* 0x000fce00078e009d */
.L_x_6266:
[----:B------:R-:W-:Y:S05]  /*75b70*/  BSYNC.RECONVERGENT B1 ;  /* 0x0000000000017941 */ /* 0x000fea0003800200 */
.L_x_6264:
        /* <DEDUP_REMOVED lines=11> */
.L_x_6268:
[----:B------:R-:W-:Y:S01]  /*75c30*/  IMAD.MOV.U32 R9, RZ, RZ, R6 ;  /* 0x000000ffff097224 */ /* 0x000fe200078e0006 */
[----:B------:R-:W-:Y:S01]  /*75c40*/  MOV R157, R154 ;  /* 0x0000009a009d7202 */ /* 0x000fe20000000f00 */
[----:B------:R-:W-:Y:S02]  /*75c50*/  IMAD.MOV.U32 R38, RZ, RZ, R41 ;  /* 0x000000ffff267224 */ /* 0x000fe400078e0029 */
[----:B------:R-:W-:-:S07]  /*75c60*/  IMAD.MOV.U32 R8, RZ, RZ, R7 ;  /* 0x000000ffff087224 */ /* 0x000fce00078e0007 */
.L_x_6269:
[----:B------:R-:W-:Y:S05]  /*75c70*/  BSYNC.RECONVERGENT B1 ;  /* 0x0000000000017941 */ /* 0x000fea0003800200 */
.L_x_6267:
        /* <DEDUP_REMOVED lines=11> */
.L_x_6271:
[----:B------:R-:W-:Y:S01]  /*75d30*/  MOV R6, R9 ;  /* 0x0000000900067202 */ /* 0x000fe20000000f00 */
[----:B------:R-:W-:Y:S02]  /*75d40*/  IMAD.MOV.U32 R41, RZ, RZ, R40 ;  /* 0x000000ffff297224 */ /* 0x000fe400078e0028 */
[----:B------:R-:W-:Y:S02]  /*75d50*/  IMAD.MOV.U32 R7, RZ, RZ, R8 ;  /* 0x000000ffff077224 */ /* 0x000fe400078e0008 */
[----:B------:R-:W-:-:S07]  /*75d60*/  IMAD.MOV.U32 R154, RZ, RZ, R155 ;  /* 0x000000ffff9a7224 */ /* 0x000fce00078e009b */
.L_x_6272:
[----:B------:R-:W-:Y:S05]  /*75d70*/  BSYNC.RECONVERGENT B1 ;  /* 0x0000000000017941 */ /* 0x000fea0003800200 */
.L_x_6270:
        /* <DEDUP_REMOVED lines=11> */
.L_x_6274:
[----:B------:R-:W-:Y:S01]  /*75e30*/  IMAD.MOV.U32 R9, RZ, RZ, R6 ;  /* 0x000000ffff097224 */ /* 0x000fe200078e0006 */
[----:B------:R-:W-:Y:S01]  /*75e40*/  MOV R8, R7 ;  /* 0x0000000700087202 */ /* 0x000fe20000000f00 */
[----:B------:R-:W-:Y:S02]  /*75e50*/  IMAD.MOV.U32 R40, RZ, RZ, R43 ;  /* 0x000000ffff287224 */ /* 0x000fe400078e002b */
[----:B------:R-:W-:-:S07]  /*75e60*/  IMAD.MOV.U32 R155, RZ, RZ, R152 ;  /* 0x000000ffff9b7224 */ /* 0x000fce00078e0098 */
.L_x_6275:
[----:B------:R-:W-:Y:S05]  /*75e70*/  BSYNC.RECONVERGENT B1 ;  /* 0x0000000000017941 */ /* 0x000fea0003800200 */
.L_x_6273:
        /* <DEDUP_REMOVED lines=11> */
.L_x_6277:
[----:B------:R-:W-:Y:S02]  /*75f30*/  IMAD.MOV.U32 R6, RZ, RZ, R9 ;  /* 0x000000ffff067224 */ /* 0x000fe400078e0009 */
[----:B------:R-:W-:Y:S02]  /*75f40*/  IMAD.MOV.U32 R43, RZ, RZ, R42 ;  /* 0x000000ffff2b7224 */ /* 0x000fe400078e002a */
[----:B------:R-:W-:Y:S02]  /*75f50*/  IMAD.MOV.U32 R7, RZ, RZ, R8 ;  /* 0x000000ffff077224 */ /* 0x000fe400078e0008 */
[----:B------:R-:W-:-:S07]  /*75f60*/  IMAD.MOV.U32 R152, RZ, RZ, R153 ;  /* 0x000000ffff987224 */ /* 0x000fce00078e0099 */
.L_x_6278:
[----:B------:R-:W-:Y:S05]  /*75f70*/  BSYNC.RECONVERGENT B1 ;  /* 0x0000000000017941 */ /* 0x000fea0003800200 */
.L_x_6276:
        /* <DEDUP_REMOVED lines=11> */
.L_x_6280:
[----:B------:R-:W-:Y:S01]  /*76030*/  IMAD.MOV.U32 R9, RZ, RZ, R6 ;  /* 0x000000ffff097224 */ /* 0x000fe200078e0006 */
[----:B------:R-:W-:Y:S01]  /*76040*/  MOV R42, R45 ;  /* 0x0000002d002a7202 */ /* 0x000fe20000000f00 */
[----:B------:R-:W-:Y:S02]  /*76050*/  IMAD.MOV.U32 R8, RZ, RZ, R7 ;  /* 0x000000ffff087224 */ /* 0x000fe400078e0007 */
[----:B------:R-:W-:-:S07]  /*76060*/  IMAD.MOV.U32 R153, RZ, RZ, R150 ;  /* 0x000000ffff997224 */ /* 0x000fce00078e0096 */
.L_x_6281:
[----:B------:R-:W-:Y:S05]  /*76070*/  BSYNC.RECONVERGENT B1 ;  /* 0x0000000000017941 */ /* 0x000fea0003800200 */
.L_x_6279:
        /* <DEDUP_REMOVED lines=11> */
.L_x_6283:
[----:B------:R-:W-:Y:S01]  /*76130*/  IMAD.MOV.U32 R6, RZ, RZ, R9 ;  /* 0x000000ffff067224 */ /* 0x000fe200078e0009 */
[----:B------:R-:W-:Y:S01]  /*76140*/  MOV R150, R151 ;  /* 0x0000009700967202 */ /* 0x000fe20000000f00 */
[----:B------:R-:W-:Y:S02]  /*76150*/  IMAD.MOV.U32 R45, RZ, RZ, R44 ;  /* 0x000000ffff2d7224 */ /* 0x000fe400078e002c */
[----:B------:R-:W-:-:S07]  /*76160*/  IMAD.MOV.U32 R7, RZ, RZ, R8 ;  /* 0x000000ffff077224 */ /* 0x000fce00078e0008 */
.L_x_6284:
[----:B------:R-:W-:Y:S05]  /*76170*/  BSYNC.RECONVERGENT B1 ;  /* 0x0000000000017941 */ /* 0x000fea0003800200 */
.L_x_6282:
        /* <DEDUP_REMOVED lines=11> */
.L_x_6286:
[----:B------:R-:W-:Y:S01]  /*76230*/  MOV R9, R6 ;  /* 0x0000000600097202 */ /* 0x000fe20000000f00 */
[----:B------:R-:W-:Y:S02]  /*76240*/  IMAD.MOV.U32 R44, RZ, RZ, R47 ;  /* 0x000000ffff2c7224 */ /* 0x000fe400078e002f */
[----:B------:R-:W-:Y:S02]  /*76250*/  IMAD.MOV.U32 R8, RZ, RZ, R7 ;  /* 0x000000ffff087224 */ /* 0x000fe400078e0007 */
[----:B------:R-:W-:-:S07]  /*76260*/  IMAD.MOV.U32 R151, RZ, RZ, R148 ;  /* 0x000000ffff977224 */ /* 0x000fce00078e0094 */
.L_x_6287:
[----:B------:R-:W-:Y:S05]  /*76270*/  BSYNC.RECONVERGENT B1 ;  /* 0x0000000000017941 */ /* 0x000fea0003800200 */
.L_x_6285:
        /* <DEDUP_REMOVED lines=11> */
.L_x_6289:
[----:B------:R-:W-:Y:S01]  /*76330*/  IMAD.MOV.U32 R6, RZ, RZ, R9 ;  /* 0x000000ffff067224 */ /* 0x000fe200078e0009 */
[----:B------:R-:W-:Y:S01]  /*76340*/  MOV R7, R8 ;  /* 0x0000000800077202 */ /* 0x000fe20000000f00 */
[----:B------:R-:W-:Y:S02]  /*76350*/  IMAD.MOV.U32 R47, RZ, RZ, R46 ;  /* 0x000000ffff2f7224 */ /* 0x000fe400078e002e */
[----:B------:R-:W-:-:S07]  /*76360*/  IMAD.MOV.U32 R148, RZ, RZ, R149 ;  /* 0x000000ffff947224 */ /* 0x000fce00078e0095 */
.L_x_6290:
[----:B------:R-:W-:Y:S05]  /*76370*/  BSYNC.RECONVERGENT B1 ;  /* 0x0000000000017941 */ /* 0x000fea0003800200 */
.L_x_6288:
        /* <DEDUP_REMOVED lines=11> */
.L_x_6292:
[----:B------:R-:W-:Y:S02]  /*76430*/  IMAD.MOV.U32 R9, RZ, RZ, R6 ;  /* 0x000000ffff097224 */ /* 0x000fe400078e0006 */
[----:B------:R-:W-:Y:S02]  /*76440*/  IMAD.MOV.U32 R46, RZ, RZ, R49 ;  /* 0x000000ffff2e7224 */ /* 0x000fe400078e0031 */
[----:B------:R-:W-:Y:S02]  /*76450*/  IMAD.MOV.U32 R8, RZ, RZ, R7 ;  /* 0x000000ffff087224 */ /* 0x000fe400078e0007 */
[----:B------:R-:W-:-:S07]  /*76460*/  IMAD.MOV.U32 R149, RZ, RZ, R146 ;  /* 0x000000ffff957224 */ /* 0x000fce00078e0092 */
.L_x_6293:
[----:B------:R-:W-:Y:S05]  /*76470*/  BSYNC.RECONVERGENT B1 ;  /* 0x0000000000017941 */ /* 0x000fea0003800200 */
.L_x_6291:
        /* <DEDUP_REMOVED lines=11> */
.L_x_6295:
[----:B------:R-:W-:Y:S01]  /*76530*/  IMAD.MOV.U32 R6, RZ, RZ, R9 ;  /* 0x000000ffff067224 */ /* 0x000fe200078e0009 */
[----:B------:R-:W-:Y:S01]  /*76540*/  MOV R49, R48 ;  /* 0x0000003000317202 */ /* 0x000fe20000000f00 */
[----:B------:R-:W-:Y:S02]  /*76550*/  IMAD.MOV.U32 R7, RZ, RZ, R8 ;  /* 0x000000ffff077224 */ /* 0x000fe400078e0008 */
[----:B------:R-:W-:-:S07]  /*76560*/  IMAD.MOV.U32 R146, RZ, RZ, R147 ;  /* 0x000000ffff927224 */ /* 0x000fce00078e0093 */
.L_x_6296:
[----:B------:R-:W-:Y:S05]  /*76570*/  BSYNC.RECONVERGENT B1 ;  /* 0x0000000000017941 */ /* 0x000fea0003800200 */
.L_x_6294:
        /* <DEDUP_REMOVED lines=11> */
.L_x_6298:
[----:B------:R-:W-:Y:S01]  /*76630*/  IMAD.MOV.U32 R9, RZ, RZ, R6 ;  /* 0x000000ffff097224 */ /* 0x000fe200078e0006 */
[----:B------:R-:W-:Y:S01]  /*76640*/  MOV R147, R144 ;  /* 0x0000009000937202 */ /* 0x000fe20000000f00 */
[----:B------:R-:W-:Y:S02]  /*76650*/  IMAD.MOV.U32 R48, RZ, RZ, R51 ;  /* 0x000000ffff307224 */ /* 0x000fe400078e0033 */
[----:B------:R-:W-:-:S07]  /*76660*/  IMAD.MOV.U32 R8, RZ, RZ, R7 ;  /* 0x000000ffff087224 */ /* 0x000fce00078e0007 */
.L_x_6299:
[----:B------:R-:W-:Y:S05]  /*76670*/  BSYNC.RECONVERGENT B1 ;  /* 0x0000000000017941 */ /* 0x000fea0003800200 */
.L_x_6297:
        /* <DEDUP_REMOVED lines=11> */
.L_x_6301:
[----:B------:R-:W-:Y:S01]  /*76730*/  MOV R6, R9 ;  /* 0x0000000900067202 */ /* 0x000fe20000000f00 */
[----:B------:R-:W-:Y:S02]  /*76740*/  IMAD.MOV.U32 R51, RZ, RZ, R50 ;  /* 0x000000ffff337224 */ /* 0x000fe400078e0032 */
[----:B------:R-:W-:Y:S02]  /*76750*/  IMAD.MOV.U32 R7, RZ, RZ, R8 ;  /* 0x000000ffff077224 */ /* 0x000fe400078e0008 */
[----:B------:R-:W-:-:S07]  /*76760*/  IMAD.MOV.U32 R144, RZ, RZ, R145 ;  /* 0x000000ffff907224 */ /* 0x000fce00078e0091 */
.L_x_6302:
[----:B------:R-:W-:Y:S05]  /*76770*/  BSYNC.RECONVERGENT B1 ;  /* 0x0000000000017941 */ /* 0x000fea0003800200 */
.L_x_6300:
        /* <DEDUP_REMOVED lines=11> */
.L_x_6304:
[----:B------:R-:W-:Y:S01]  /*76830*/  IMAD.MOV.U32 R9, RZ, RZ, R6 ;  /* 0x000000ffff097224 */ /* 0x000fe200078e0006 */
[----:B------:R-:W-:Y:S01]  /*76840*/  MOV R8, R7 ;  /* 0x0000000700087202 */ /* 0x000fe20000000f00 */
[----:B------:R-:W-:Y:S02]  /*76850*/  IMAD.MOV.U32 R50, RZ, RZ, R53 ;  /* 0x000000ffff327224 */ /* 0x000fe400078e0035 */
[----:B------:R-:W-:-:S07]  /*76860*/  IMAD.MOV.U32 R145, RZ, RZ, R142 ;  /* 0x000000ffff917224 */ /* 0x000fce00078e008e */
.L_x_6305:
[----:B------:R-:W-:Y:S05]  /*76870*/  BSYNC.RECONVERGENT B1 ;  /* 0x0000000000017941 */ /* 0x000fea0003800200 */
.L_x_6303:
        /* <DEDUP_REMOVED lines=11> */
.L_x_6307:
[----:B------:R-:W-:Y:S02]  /*76930*/  IMAD.MOV.U32 R6, RZ, RZ, R9 ;  /* 0x000000ffff067224 */ /* 0x000fe400078e0009 */
[----:B------:R-:W-:Y:S02]  /*76940*/  IMAD.MOV.U32 R53, RZ, RZ, R52 ;  /* 0x000000ffff357224 */ /* 0x000fe400078e0034 */
[----:B------:R-:W-:Y:S02]  /*76950*/  IMAD.MOV.U32 R7, RZ, RZ, R8 ;  /* 0x000000ffff077224 */ /* 0x000fe400078e0008 */
[----:B------:R-:W-:-:S07]  /*76960*/  IMAD.MOV.U32 R142, RZ, RZ, R143 ;  /* 0x000000ffff8e7224 */ /* 0x000fce00078e008f */
.L_x_6308:
[----:B------:R-:W-:Y:S05]  /*76970*/  BSYNC.RECONVERGENT B1 ;  /* 0x0000000000017941 */ /* 0x000fea0003800200 */
.L_x_6306:
        /* <DEDUP_REMOVED lines=11> */
.L_x_6310:
[----:B------:R-:W-:Y:S01]  /*76a30*/  IMAD.MOV.U32 R9, RZ, RZ, R6 ;  /* 0x000000ffff097224 */ /* 0x000fe200078e0006 */
[----:B------:R-:W-:Y:S01]  /*76a40*/  MOV R52, R55 ;  /* 0x0000003700347202 */ /* 0x000fe20000000f00 */
[----:B------:R-:W-:Y:S02]  /*76a50*/  IMAD.MOV.U32 R8, RZ, RZ, R7 ;  /* 0x000000ffff087224 */ /* 0x000fe400078e0007 */
[----:B------:R-:W-:-:S07]  /*76a60*/  IMAD.MOV.U32 R143, RZ, RZ, R140 ;  /* 0x000000ffff8f7224 */ /* 0x000fce00078e008c */
.L_x_6311:
[----:B------:R-:W-:Y:S05]  /*76a70*/  BSYNC.RECONVERGENT B1 ;  /* 0x0000000000017941 */ /* 0x000fea0003800200 */
.L_x_6309:
        /* <DEDUP_REMOVED lines=11> */
.L_x_6313:
[----:B------:R-:W-:Y:S01]  /*76b30*/  IMAD.MOV.U32 R6, RZ, RZ, R9 ;  /* 0x000000ffff067224 */ /* 0x000fe200078e0009 */
[----:B------:R-:W-:Y:S01]  /*76b40*/  MOV R140, R141 ;  /* 0x0000008d008c7202 */ /* 0x000fe20000000f00 */
[----:B------:R-:W-:Y:S02]  /*76b50*/  IMAD.MOV.U32 R55, RZ, RZ, R54 ;  /* 0x000000ffff377224 */ /* 0x000fe400078e0036 */
[----:B------:R-:W-:-:S07]  /*76b60*/  IMAD.MOV.U32 R7, RZ, RZ, R8 ;  /* 0x000000ffff077224 */ /* 0x000fce00078e0008 */
.L_x_6314:
[----:B------:R-:W-:Y:S05]  /*76b70*/  BSYNC.RECONVERGENT B1 ;  /* 0x0000000000017941 */ /* 0x000fea0003800200 */
.L_x_6312:
        /* <DEDUP_REMOVED lines=11> */
.L_x_6316:
[----:B------:R-:W-:Y:S01]  /*76c30*/  MOV R9, R6 ;  /* 0x0000000600097202 */ /* 0x000fe20000000f00 */
[----:B------:R-:W-:Y:S02]  /*76c40*/  IMAD.MOV.U32 R54, RZ, RZ, R57 ;  /* 0x000000ffff367224 */ /* 0x000fe400078e0039 */
[----:B------:R-:W-:Y:S02]  /*76c50*/  IMAD.MOV.U32 R8, RZ, RZ, R7 ;  /* 0x000000ffff087224 */ /* 0x000fe400078e0007 */
[----:B------:R-:W-:-:S07]  /*76c60*/  IMAD.MOV.U32 R141, RZ, RZ, R138 ;  /* 0x000000ffff8d7224 */ /* 0x000fce00078e008a */
.L_x_6317:
[----:B------:R-:W-:Y:S05]  /*76c70*/  BSYNC.RECONVERGENT B1 ;  /* 0x0000000000017941 */ /* 0x000fea0003800200 */
.L_x_6315:
        /* <DEDUP_REMOVED lines=11> */
.L_x_6319:
[----:B------:R-:W-:Y:S01]  /*76d30*/  IMAD.MOV.U32 R6, RZ, RZ, R9 ;  /* 0x000000ffff067224 */ /* 0x000fe200078e0009 */
[----:B------:R-:W-:Y:S01]  /*76d40*/  MOV R7, R8 ;  /* 0x0000000800077202 */ /* 0x000fe20000000f00 */
[----:B------:R-:W-:Y:S02]  /*76d50*/  IMAD.MOV.U32 R57, RZ, RZ, R56 ;  /* 0x000000ffff397224 */ /* 0x000fe400078e0038 */
[----:B------:R-:W-:-:S07]  /*76d60*/  IMAD.MOV.U32 R138, RZ, RZ, R139 ;  /* 0x000000ffff8a7224 */ /* 0x000fce00078e008b */
.L_x_6320:
[----:B------:R-:W-:Y:S05]  /*76d70*/  BSYNC.RECONVERGENT B1 ;  /* 0x0000000000017941 */ /* 0x000fea0003800200 */
.L_x_6318:
        /* <DEDUP_REMOVED lines=11> */
.L_x_6322:
[----:B------:R-:W-:Y:S02]  /*76e30*/  IMAD.MOV.U32 R9, RZ, RZ, R6 ;  /* 0x000000ffff097224 */ /* 0x000fe400078e0006 */
[----:B------:R-:W-:Y:S02]  /*76e40*/  IMAD.MOV.U32 R56, RZ, RZ, R59 ;  /* 0x000000ffff387224 */ /* 0x000fe400078e003b */
[----:B------:R-:W-:Y:S02]  /*76e50*/  IMAD.MOV.U32 R8, RZ, RZ, R7 ;  /* 0x000000ffff087224 */ /* 0x000fe400078e0007 */
[----:B------:R-:W-:-:S07]  /*76e60*/  IMAD.MOV.U32 R139, RZ, RZ, R136 ;  /* 0x000000ffff8b7224 */ /* 0x000fce00078e0088 */
.L_x_6323:
[----:B------:R-:W-:Y:S05]  /*76e70*/  BSYNC.RECONVERGENT B1 ;  /* 0x0000000000017941 */ /* 0x000fea0003800200 */
.L_x_6321:
        /* <DEDUP_REMOVED lines=11> */
.L_x_6325:
[----:B------:R-:W-:Y:S01]  /*76f30*/  IMAD.MOV.U32 R6, RZ, RZ, R9 ;  /* 0x000000ffff067224 */ /* 0x000fe200078e0009 */
[----:B------:R-:W-:Y:S01]  /*76f40*/  MOV R59, R58 ;  /* 0x0000003a003b7202 */ /* 0x000fe20000000f00 */
[----:B------:R-:W-:Y:S02]  /*76f50*/  IMAD.MOV.U32 R7, RZ, RZ, R8 ;  /* 0x000000ffff077224 */ /* 0x000fe400078e0008 */
[----:B------:R-:W-:-:S07]  /*76f60*/  IMAD.MOV.U32 R136, RZ, RZ, R137 ;  /* 0x000000ffff887224 */ /* 0x000fce00078e0089 */
.L_x_6326:
[----:B------:R-:W-:Y:S05]  /*76f70*/  BSYNC.RECONVERGENT B1 ;  /* 0x0000000000017941 */ /* 0x000fea0003800200 */
.L_x_6324:
        /* <DEDUP_REMOVED lines=11> */
.L_x_6328:
[----:B------:R-:W-:Y:S01]  /*77030*/  IMAD.MOV.U32 R9, RZ, RZ, R6 ;  /* 0x000000ffff097224 */ /* 0x000fe200078e0006 */
[----:B------:R-:W-:Y:S01]  /*77040*/  MOV R137, R134 ;  /* 0x0000008600897202 */ /* 0x000fe20000000f00 */
[----:B------:R-:W-:Y:S02]  /*77050*/  IMAD.MOV.U32 R58, RZ, RZ, R61 ;  /* 0x000000ffff3a7224 */ /* 0x000fe400078e003d */
[----:B------:R-:W-:-:S07]  /*77060*/  IMAD.MOV.U32 R8, RZ, RZ, R7 ;  /* 0x000000ffff087224 */ /* 0x000fce00078e0007 */
.L_x_6329:
[----:B------:R-:W-:Y:S05]  /*77070*/  BSYNC.RECONVERGENT B1 ;  /* 0x0000000000017941 */ /* 0x000fea0003800200 */
.L_x_6327:
        /* <DEDUP_REMOVED lines=11> */
.L_x_6331:
[----:B------:R-:W-:Y:S01]  /*77130*/  MOV R6, R9 ;  /* 0x0000000900067202 */ /* 0x000fe20000000f00 */
[----:B------:R-:W-:Y:S02]  /*77140*/  IMAD.MOV.U32 R61, RZ, RZ, R60 ;  /* 0x000000ffff3d7224 */ /* 0x000fe400078e003c */
[----:B------:R-:W-:Y:S02]  /*77150*/  IMAD.MOV.U32 R7, RZ, RZ, R8 ;  /* 0x000000ffff077224 */ /* 0x000fe400078e0008 */
[----:B------:R-:W-:-:S07]  /*77160*/  IMAD.MOV.U32 R134, RZ, RZ, R135 ;  /* 0x000000ffff867224 */ /* 0x000fce00078e0087 */
.L_x_6332:
[----:B------:R-:W-:Y:S05]  /*77170*/  BSYNC.RECONVERGENT B1 ;  /* 0x0000000000017941 */ /* 0x000fea0003800200 */
.L_x_6330:
        /* <DEDUP_REMOVED lines=11> */
.L_x_6334:
[----:B------:R-:W-:Y:S01]  /*77230*/  IMAD.MOV.U32 R9, RZ, RZ, R6 ;  /* 0x000000ffff097224 */ /* 0x000fe200078e0006 */
[----:B------:R-:W-:Y:S01]  /*77240*/  MOV R8, R7 ;  /* 0x0000000700087202 */ /* 0x000fe20000000f00 */
[----:B------:R-:W-:Y:S02]  /*77250*/  IMAD.MOV.U32 R60, RZ, RZ, R63 ;  /* 0x000000ffff3c7224 */ /* 0x000fe400078e003f */
[----:B------:R-:W-:-:S07]  /*77260*/  IMAD.MOV.U32 R135, RZ, RZ, R132 ;  /* 0x000000ffff877224 */ /* 0x000fce00078e0084 */
.L_x_6335:
[----:B------:R-:W-:Y:S05]  /*77270*/  BSYNC.RECONVERGENT B1 ;  /* 0x0000000000017941 */ /* 0x000fea0003800200 */
.L_x_6333:
        /* <DEDUP_REMOVED lines=11> */
.L_x_6337:
[----:B------:R-:W-:Y:S02]  /*77330*/  IMAD.MOV.U32 R6, RZ, RZ, R9 ;  /* 0x000000ffff067224 */ /* 0x000fe400078e0009 */
[----:B------:R-:W-:Y:S02]  /*77340*/  IMAD.MOV.U32 R63, RZ, RZ, R62 ;  /* 0x000000ffff3f7224 */ /* 0x000fe400078e003e */
[----:B------:R-:W-:Y:S02]  /*77350*/  IMAD.MOV.U32 R7, RZ, RZ, R8 ;  /* 0x000000ffff077224 */ /* 0x000fe400078e0008 */
[----:B------:R-:W-:-:S07]  /*77360*/  IMAD.MOV.U32 R132, RZ, RZ, R133 ;  /* 0x000000ffff847224 */ /* 0x000fce00078e0085 */
.L_x_6338:
[----:B------:R-:W-:Y:S05]  /*77370*/  BSYNC.RECONVERGENT B1 ;  /* 0x0000000000017941 */ /* 0x000fea0003800200 */
.L_x_6336:
        /* <DEDUP_REMOVED lines=11> */
.L_x_6340:
[----:B------:R-:W-:Y:S01]  /*77430*/  IMAD.MOV.U32 R9, RZ, RZ, R6 ;  /* 0x000000ffff097224 */ /* 0x000fe200078e0006 */
[----:B------:R-:W-:Y:S01]  /*77440*/  MOV R62, R65 ;  /* 0x00000041003e7202 */ /* 0x000fe20000000f00 */
[----:B------:R-:W-:Y:S02]  /*77450*/  IMAD.MOV.U32 R8, RZ, RZ, R7 ;  /* 0x000000ffff087224 */ /* 0x000fe400078e0007 */
[----:B------:R-:W-:-:S07]  /*77460*/  IMAD.MOV.U32 R133, RZ, RZ, R130 ;  /* 0x000000ffff857224 */ /* 0x000fce00078e0082 */
.L_x_6341:
[----:B------:R-:W-:Y:S05]  /*77470*/  BSYNC.RECONVERGENT B1 ;  /* 0x0000000000017941 */ /* 0x000fea0003800200 */
.L_x_6339:
        /* <DEDUP_REMOVED lines=11> */
.L_x_6343:
[----:B------:R-:W-:Y:S01]  /*77530*/  IMAD.MOV.U32 R6, RZ, RZ, R9 ;  /* 0x000000ffff067224 */ /* 0x000fe200078e0009 */
[----:B------:R-:W-:Y:S01]  /*77540*/  MOV R130, R131 ;  /* 0x0000008300827202 */ /* 0x000fe20000000f00 */
[----:B------:R-:W-:Y:S02]  /*77550*/  IMAD.MOV.U32 R65, RZ, RZ, R64 ;  /* 0x000000ffff417224 */ /* 0x000fe400078e0040 */
[----:B------:R-:W-:-:S07]  /*77560*/  IMAD.MOV.U32 R7, RZ, RZ, R8 ;  /* 0x000000ffff077224 */ /* 0x000fce00078e0008 */
.L_x_6344:
[----:B------:R-:W-:Y:S05]  /*77570*/  BSYNC.RECONVERGENT B1 ;  /* 0x0000000000017941 */ /* 0x000fea0003800200 */
.L_x_6342:
        /* <DEDUP_REMOVED lines=11> */
.L_x_6346:
[----:B------:R-:W-:Y:S01]  /*77630*/  MOV R9, R6 ;  /* 0x0000000600097202 */ /* 0x000fe20000000f00 */
[----:B------:R-:W-:Y:S02]  /*77640*/  IMAD.MOV.U32 R64, RZ, RZ, R67 ;  /* 0x000000ffff407224 */ /* 0x000fe400078e0043 */
[----:B------:R-:W-:Y:S02]  /*77650*/  IMAD.MOV.U32 R8, RZ, RZ, R7 ;  /* 0x000000ffff087224 */ /* 0x000fe400078e0007 */
[----:B------:R-:W-:-:S07]  /*77660*/  IMAD.MOV.U32 R131, RZ, RZ, R128 ;  /* 0x000000ffff837224 */ /* 0x000fce00078e0080 */
.L_x_6347:
[----:B------:R-:W-:Y:S05]  /*77670*/  BSYNC.RECONVERGENT B1 ;  /* 0x0000000000017941 */ /* 0x000fea0003800200 */
.L_x_6345:
        /* <DEDUP_REMOVED lines=11> */
.L_x_6349:
[----:B------:R-:W-:Y:S01]  /*77730*/  IMAD.MOV.U32 R6, RZ, RZ, R9 ;  /* 0x000000ffff067224 */ /* 0x000fe200078e0009 */
[----:B------:R-:W-:Y:S01]  /*77740*/  MOV R7, R8 ;  /* 0x0000000800077202 */ /* 0x000fe20000000f00 */
[----:B------:R-:W-:Y:S02]  /*77750*/  IMAD.MOV.U32 R67, RZ, RZ, R66 ;  /* 0x000000ffff437224 */ /* 0x000fe400078e0042 */
[----:B------:R-:W-:-:S07]  /*77760*/  IMAD.MOV.U32 R128, RZ, RZ, R129 ;  /* 0x000000ffff807224 */ /* 0x000fce00078e0081 */
.L_x_6350:
[----:B------:R-:W-:Y:S05]  /*77770*/  BSYNC.RECONVERGENT B1 ;  /* 0x0000000000017941 */ /* 0x000fea0003800200 */
.L_x_6348:
        /* <DEDUP_REMOVED lines=11> */
.L_x_6352:
[----:B------:R-:W-:Y:S02]  /*77830*/  IMAD.MOV.U32 R9, RZ, RZ, R6 ;  /* 0x000000ffff097224 */ /* 0x000fe400078e0006 */
[----:B------:R-:W-:Y:S02]  /*77840*/  IMAD.MOV.U32 R66, RZ, RZ, R69 ;  /* 0x000000ffff427224 */ /* 0x000fe400078e0045 */
[----:B------:R-:W-:Y:S02]  /*77850*/  IMAD.MOV.U32 R8, RZ, RZ, R7 ;  /* 0x000000ffff087224 */ /* 0x000fe400078e0007 */
[----:B------:R-:W-:-:S07]  /*77860*/  IMAD.MOV.U32 R129, RZ, RZ, R126 ;  /* 0x000000ffff817224 */ /* 0x000fce00078e007e */
.L_x_6353:
[----:B------:R-:W-:Y:S05]  /*77870*/  BSYNC.RECONVERGENT B1 ;  /* 0x0000000000017941 */ /* 0x000fea0003800200 */
.L_x_6351:
        /* <DEDUP_REMOVED lines=11> */
.L_x_6355:
[----:B------:R-:W-:Y:S01]  /*77930*/  IMAD.MOV.U32 R6, RZ, RZ, R9 ;  /* 0x000000ffff067224 */ /* 0x000fe200078e0009 */
[----:B------:R-:W-:Y:S01]  /*77940*/  MOV R69, R68 ;  /* 0x0000004400457202 */ /* 0x000fe20000000f00 */
[----:B------:R-:W-:Y:S02]  /*77950*/  IMAD.MOV.U32 R7, RZ, RZ, R8 ;  /* 0x000000ffff077224 */ /* 0x000fe400078e0008 */
[----:B------:R-:W-:-:S07]  /*77960*/  IMAD.MOV.U32 R126, RZ, RZ, R127 ;  /* 0x000000ffff7e7224 */ /* 0x000fce00078e007f */
.L_x_6356:
[----:B------:R-:W-:Y:S05]  /*77970*/  BSYNC.RECONVERGENT B1 ;  /* 0x0000000000017941 */ /* 0x000fea0003800200 */
.L_x_6354:
        /* <DEDUP_REMOVED lines=11> */
.L_x_6358:
[----:B------:R-:W-:Y:S01]  /*77a30*/  IMAD.MOV.U32 R9, RZ, RZ, R6 ;  /* 0x000000ffff097224 */ /* 0x000fe200078e0006 */
[----:B------:R-:W-:Y:S01]  /*77a40*/  MOV R127, R124 ;  /* 0x0000007c007f7202 */ /* 0x000fe20000000f00 */
[----:B------:R-:W-:Y:S02]  /*77a50*/  IMAD.MOV.U32 R68, RZ, RZ, R71 ;  /* 0x000000ffff447224 */ /* 0x000fe400078e0047 */
[----:B------:R-:W-:-:S07]  /*77a60*/  IMAD.MOV.U32 R8, RZ, RZ, R7 ;  /* 0x000000ffff087224 */ /* 0x000fce00078e0007 */
.L_x_6359:
[----:B------:R-:W-:Y:S05]  /*77a70*/  BSYNC.RECONVERGENT B1 ;  /* 0x0000000000017941 */ /* 0x000fea0003800200 */
.L_x_6357:
        /* <DEDUP_REMOVED lines=11> */
.L_x_6361:
[----:B------:R-:W-:Y:S01]  /*77b30*/  MOV R6, R9 ;  /* 0x0000000900067202 */ /* 0x000fe20000000f00 */
[----:B------:R-:W-:Y:S02]  /*77b40*/  IMAD.MOV.U32 R71, RZ, RZ, R70 ;  /* 0x000000ffff477224 */ /* 0x000fe400078e0046 */
[----:B------:R-:W-:Y:S02]  /*77b50*/  IMAD.MOV.U32 R7, RZ, RZ, R8 ;  /* 0x000000ffff077224 */ /* 0x000fe400078e0008 */
[----:B------:R-:W-:-:S07]  /*77b60*/  IMAD.MOV.U32 R124, RZ, RZ, R125 ;  /* 0x000000ffff7c7224 */ /* 0x000fce00078e007d */
.L_x_6362:
[----:B------:R-:W-:Y:S05]  /*77b70*/  BSYNC.RECONVERGENT B1 ;  /* 0x0000000000017941 */ /* 0x000fea0003800200 */
.L_x_6360:
        /* <DEDUP_REMOVED lines=11> */
.L_x_6364:
[----:B------:R-:W-:Y:S01]  /*77c30*/  IMAD.MOV.U32 R9, RZ, RZ, R6 ;  /* 0x000000ffff097224 */ /* 0x000fe200078e0006 */
[----:B------:R-:W-:Y:S01]  /*77c40*/  MOV R8, R7 ;  /* 0x0000000700087202 */ /* 0x000fe20000000f00 */
[----:B------:R-:W-:Y:S02]  /*77c50*/  IMAD.MOV.U32 R70, RZ, RZ, R73 ;  /* 0x000000ffff467224 */ /* 0x000fe400078e0049 */
[----:B------:R-:W-:-:S07]  /*77c60*/  IMAD.MOV.U32 R125, RZ, RZ, R122 ;  /* 0x000000ffff7d7224 */ /* 0x000fce00078e007a */
.L_x_6365:
[----:B------:R-:W-:Y:S05]  /*77c70*/  BSYNC.RECONVERGENT B1 ;  /* 0x0000000000017941 */ /* 0x000fea0003800200 */
.L_x_6363:
        /* <DEDUP_REMOVED lines=11> */
.L_x_6367:
[----:B------:R-:W-:Y:S02]  /*77d30*/  IMAD.MOV.U32 R6, RZ, RZ, R9 ;  /* 0x000000ffff067224 */ /* 0x000fe400078e0009 */
[----:B------:R-:W-:Y:S02]  /*77d40*/  IMAD.MOV.U32 R73, RZ, RZ, R72 ;  /* 0x000000ffff497224 */ /* 0x000fe400078e0048 */
[----:B------:R-:W-:Y:S02]  /*77d50*/  IMAD.MOV.U32 R7, RZ, RZ, R8 ;  /* 0x000000ffff077224 */ /* 0x000fe400078e0008 */
[----:B------:R-:W-:-:S07]  /*77d60*/  IMAD.MOV.U32 R122, RZ, RZ, R123 ;  /* 0x000000ffff7a7224 */ /* 0x000fce00078e007b */
.L_x_6368:
[----:B------:R-:W-:Y:S05]  /*77d70*/  BSYNC.RECONVERGENT B1 ;  /* 0x0000000000017941 */ /* 0x000fea0003800200 */
.L_x_6366:
        /* <DEDUP_REMOVED lines=11> */
.L_x_6370:
[----:B------:R-:W-:Y:S01]  /*77e30*/  IMAD.MOV.U32 R9, RZ, RZ, R6 ;  /* 0x000000ffff097224 */ /* 0x000fe200078e0006 */
[----:B------:R-:W-:Y:S01]  /*77e40*/  MOV R72, R75 ;  /* 0x0000004b00487202 */ /* 0x000fe20000000f00 */
[----:B------:R-:W-:Y:S02]  /*77e50*/  IMAD.MOV.U32 R8, RZ, RZ, R7 ;  /* 0x000000ffff087224 */ /* 0x000fe400078e0007 */
[----:B------:R-:W-:-:S07]  /*77e60*/  IMAD.MOV.U32 R123, RZ, RZ, R120 ;  /* 0x000000ffff7b7224 */ /* 0x000fce00078e0078 */
.L_x_6371:
[----:B------:R-:W-:Y:S05]  /*77e70*/  BSYNC.RECONVERGENT B1 ;  /* 0x0000000000017941 */ /* 0x000fea0003800200 */
.L_x_6369:
        /* <DEDUP_REMOVED lines=11> */
.L_x_6373:
[----:B------:R-:W-:Y:S01]  /*77f30*/  IMAD.MOV.U32 R6, RZ, RZ, R9 ;  /* 0x000000ffff067224 */ /* 0x000fe200078e0009 */
[----:B------:R-:W-:Y:S01]  /*77f40*/  MOV R120, R121 ;  /* 0x0000007900787202 */ /* 0x000fe20000000f00 */
[----:B------:R-:W-:Y:S02]  /*77f50*/  IMAD.MOV.U32 R75, RZ, RZ, R74 ;  /* 0x000000ffff4b7224 */ /* 0x000fe400078e004a */
[----:B------:R-:W-:-:S07]  /*77f60*/  IMAD.MOV.U32 R7, RZ, RZ, R8 ;  /* 0x000000ffff077224 */ /* 0x000fce00078e0008 */
.L_x_6374:
[----:B------:R-:W-:Y:S05]  /*77f70*/  BSYNC.RECONVERGENT B1 ;  /* 0x0000000000017941 */ /* 0x000fea0003800200 */
.L_x_6372:
        /* <DEDUP_REMOVED lines=11> */
.L_x_6376:
[----:B------:R-:W-:Y:S01]  /*78030*/  MOV R9, R6 ;  /* 0x0000000600097202 */ /* 0x000fe20000000f00 */
[----:B------:R-:W-:Y:S02]  /*78040*/  IMAD.MOV.U32 R74, RZ, RZ, R77 ;  /* 0x000000ffff4a7224 */ /* 0x000fe400078e004d */
[----:B------:R-:W-:Y:S02]  /*78050*/  IMAD.MOV.U32 R8, RZ, RZ, R7 ;  /* 0x000000ffff087224 */ /* 0x000fe400078e0007 */
[----:B------:R-:W-:-:S07]  /*78060*/  IMAD.MOV.U32 R121, RZ, RZ, R118 ;  /* 0x000000ffff797224 */ /* 0x000fce00078e0076 */
.L_x_6377:
[----:B------:R-:W-:Y:S05]  /*78070*/  BSYNC.RECONVERGENT B1 ;  /* 0x0000000000017941 */ /* 0x000fea0003800200 */
.L_x_6375:
        /* <DEDUP_REMOVED lines=11> */
.L_x_6379:
[----:B------:R-:W-:Y:S01]  /*78130*/  IMAD.MOV.U32 R6, RZ, RZ, R9 ;  /* 0x000000ffff067224 */ /* 0x000fe200078e0009 */
[----:B------:R-:W-:Y:S01]  /*78140*/  MOV R7, R8 ;  /* 0x0000000800077202 */ /* 0x000fe20000000f00 */
[----:B------:R-:W-:Y:S02]  /*78150*/  IMAD.MOV.U32 R77, RZ, RZ, R76 ;  /* 0x000000ffff4d7224 */ /* 0x000fe400078e004c */
[----:B------:R-:W-:-:S07]  /*78160*/  IMAD.MOV.U32 R118, RZ, RZ, R119 ;  /* 0x000000ffff767224 */ /* 0x000fce00078e0077 */
.L_x_6380:
[----:B------:R-:W-:Y:S05]  /*78170*/  BSYNC.RECONVERGENT B1 ;  /* 0x0000000000017941 */ /* 0x000fea0003800200 */
.L_x_6378:
        /* <DEDUP_REMOVED lines=11> */
.L_x_6382:
[----:B------:R-:W-:Y:S02]  /*78230*/  IMAD.MOV.U32 R9, RZ, RZ, R6 ;  /* 0x000000ffff097224 */ /* 0x000fe400078e0006 */
[----:B------:R-:W-:Y:S02]  /*78240*/  IMAD.MOV.U32 R76, RZ, RZ, R79 ;  /* 0x000000ffff4c7224 */ /* 0x000fe400078e004f */
[----:B------:R-:W-:Y:S02]  /*78250*/  IMAD.MOV.U32 R8, RZ, RZ, R7 ;  /* 0x000000ffff087224 */ /* 0x000fe400078e0007 */
[----:B------:R-:W-:-:S07]  /*78260*/  IMAD.MOV.U32 R119, RZ, RZ, R116 ;  /* 0x000000ffff777224 */ /* 0x000fce00078e0074 */
.L_x_6383:
[----:B------:R-:W-:Y:S05]  /*78270*/  BSYNC.RECONVERGENT B1 ;  /* 0x0000000000017941 */ /* 0x000fea0003800200 */
.L_x_6381:
        /* <DEDUP_REMOVED lines=11> */
.L_x_6385:
[----:B------:R-:W-:Y:S01]  /*78330*/  IMAD.MOV.U32 R6, RZ, RZ, R9 ;  /* 0x000000ffff067224 */ /* 0x000fe200078e0009 */
[----:B------:R-:W-:Y:S01]  /*78340*/  MOV R79, R78 ;  /* 0x0000004e004f7202 */ /* 0x000fe20000000f00 */
[----:B------:R-:W-:Y:S02]  /*78350*/  IMAD.MOV.U32 R7, RZ, RZ, R8 ;  /* 0x000000ffff077224 */ /* 0x000fe400078e0008 */
[----:B------:R-:W-:-:S07]  /*78360*/  IMAD.MOV.U32 R116, RZ, RZ, R117 ;  /* 0x000000ffff747224 */ /* 0x000fce00078e0075 */
.L_x_6386:
[----:B------:R-:W-:Y:S05]  /*78370*/  BSYNC.RECONVERGENT B1 ;  /* 0x0000000000017941 */ /* 0x000fea0003800200 */
.L_x_6384:
        /* <DEDUP_REMOVED lines=11> */
.L_x_6388:
[----:B------:R-:W-:Y:S01]  /*78430*/  IMAD.MOV.U32 R9, RZ, RZ, R6 ;  /* 0x000000ffff097224 */ /* 0x000fe200078e0006 */
[----:B------:R-:W-:Y:S01]  /*78440*/  MOV R117, R114 ;  /* 0x0000007200757202 */ /* 0x000fe20000000f00 */
[----:B------:R-:W-:Y:S02]  /*78450*/  IMAD.MOV.U32 R78, RZ, RZ, R81 ;  /* 0x000000ffff4e7224 */ /* 0x000fe400078e0051 */
[----:B------:R-:W-:-:S07]  /*78460*/  IMAD.MOV.U32 R8, RZ, RZ, R7 ;  /* 0x000000ffff087224 */ /* 0x000fce00078e0007 */
.L_x_6389:
[----:B------:R-:W-:Y:S05]  /*78470*/  BSYNC.RECONVERGENT B1 ;  /* 0x0000000000017941 */ /* 0x000fea0003800200 */
.L_x_6387:
        /* <DEDUP_REMOVED lines=11> */
.L_x_6391:
[----:B------:R-:W-:Y:S01]  /*78530*/  MOV R6, R9 ;  /* 0x0000000900067202 */ /* 0x000fe20000000f00 */
[----:B------:R-:W-:Y:S02]  /*78540*/  IMAD.MOV.U32 R81, RZ, RZ, R80 ;  /* 0x000000ffff517224 */ /* 0x000fe400078e0050 */
[----:B------:R-:W-:Y:S02]  /*78550*/  IMAD.MOV.U32 R7, RZ, RZ, R8 ;  /* 0x000000ffff077224 */ /* 0x000fe400078e0008 */
[----:B------:R-:W-:-:S07]  /*78560*/  IMAD.MOV.U32 R114, RZ, RZ, R115 ;  /* 0x000000ffff727224 */ /* 0x000fce00078e0073 */
.L_x_6392:
[----:B------:R-:W-:Y:S05]  /*78570*/  BSYNC.RECONVERGENT B1 ;  /* 0x0000000000017941 */ /* 0x000fea0003800200 */
.L_x_6390:
        /* <DEDUP_REMOVED lines=11> */
.L_x_6394:
[----:B------:R-:W-:Y:S01]  /*78630*/  IMAD.MOV.U32 R9, RZ, RZ, R6 ;  /* 0x000000ffff097224 */ /* 0x000fe200078e0006 */
[----:B------:R-:W-:Y:S01]  /*78640*/  MOV R8, R7 ;  /* 0x0000000700087202 */ /* 0x000fe20000000f00 */
[----:B------:R-:W-:Y:S02]  /*78650*/  IMAD.MOV.U32 R80, RZ, RZ, R83 ;  /* 0x000000ffff507224 */ /* 0x000fe400078e0053 */
[----:B------:R-:W-:-:S07]  /*78660*/  IMAD.MOV.U32 R115, RZ, RZ, R112 ;  /* 0x000000ffff737224 */ /* 0x000fce00078e0070 */
.L_x_6395:
[----:B------:R-:W-:Y:S05]  /*78670*/  BSYNC.RECONVERGENT B1 ;  /* 0x0000000000017941 */ /* 0x000fea0003800200 */
.L_x_6393:
        /* <DEDUP_REMOVED lines=11> */
.L_x_6397:
[----:B------:R-:W-:Y:S02]  /*78730*/  IMAD.MOV.U32 R6, RZ, RZ, R9 ;  /* 0x000000ffff067224 */ /* 0x000fe400078e0009 */
[----:B------:R-:W-:Y:S02]  /*78740*/  IMAD.MOV.U32 R83, RZ, RZ, R82 ;  /* 0x000000ffff537224 */ /* 0x000fe400078e0052 */
[----:B------:R-:W-:Y:S02]  /*78750*/  IMAD.MOV.U32 R7, RZ, RZ, R8 ;  /* 0x000000ffff077224 */ /* 0x000fe400078e0008 */
[----:B------:R-:W-:-:S07]  /*78760*/  IMAD.MOV.U32 R112, RZ, RZ, R113 ;  /* 0x000000ffff707224 */ /* 0x000fce00078e0071 */
.L_x_6398:
[----:B------:R-:W-:Y:S05]  /*78770*/  BSYNC.RECONVERGENT B1 ;  /* 0x0000000000017941 */ /* 0x000fea0003800200 */
.L_x_6396:
        /* <DEDUP_REMOVED lines=11> */
.L_x_6400:
[----:B------:R-:W-:Y:S01]  /*78830*/  IMAD.MOV.U32 R9, RZ, RZ, R6 ;  /* 0x000000ffff097224 */ /* 0x000fe200078e0006 */
[----:B------:R-:W-:Y:S01]  /*78840*/  MOV R82, R85 ;  /* 0x0000005500527202 */ /* 0x000fe20000000f00 */
[----:B------:R-:W-:Y:S02]  /*78850*/  IMAD.MOV.U32 R8, RZ, RZ, R7 ;  /* 0x000000ffff087224 */ /* 0x000fe400078e0007 */
[----:B------:R-:W-:-:S07]  /*78860*/  IMAD.MOV.U32 R113, RZ, RZ, R110 ;  /* 0x000000ffff717224 */ /* 0x000fce00078e006e */
.L_x_6401:
[----:B------:R-:W-:Y:S05]  /*78870*/  BSYNC.RECONVERGENT B1 ;  /* 0x0000000000017941 */ /* 0x000fea0003800200 */
.L_x_6399:
        /* <DEDUP_REMOVED lines=11> */
.L_x_6403:
[----:B------:R-:W-:Y:S01]  /*78930*/  IMAD.MOV.U32 R6, RZ, RZ, R9 ;  /* 0x000000ffff067224 */ /* 0x000fe200078e0009 */
[----:B------:R-:W-:Y:S01]  /*78940*/  MOV R110, R111 ;  /* 0x0000006f006e7202 */ /* 0x000fe20000000f00 */
[----:B------:R-:W-:Y:S02]  /*78950*/  IMAD.MOV.U32 R85, RZ, RZ, R84 ;  /* 0x000000ffff557224 */ /* 0x000fe400078e0054 */
[----:B------:R-:W-:-:S07]  /*78960*/  IMAD.MOV.U32 R7, RZ, RZ, R8 ;  /* 0x000000ffff077224 */ /* 0x000fce00078e0008 */
.L_x_6404:
[----:B------:R-:W-:Y:S05]  /*78970*/  BSYNC.RECONVERGENT B1 ;  /* 0x0000000000017941 */ /* 0x000fea0003800200 */
.L_x_6402:
        /* <DEDUP_REMOVED lines=11> */
.L_x_6406:
[----:B------:R-:W-:Y:S01]  /*78a30*/  MOV R9, R6 ;  /* 0x0000000600097202 */ /* 0x000fe20000000f00 */
[----:B------:R-:W-:Y:S02]  /*78a40*/  IMAD.MOV.U32 R84, RZ, RZ, R87 ;  /* 0x000000ffff547224 */ /* 0x000fe400078e0057 */
[----:B------:R-:W-:Y:S02]  /*78a50*/  IMAD.MOV.U32 R8, RZ, RZ, R7 ;  /* 0x000000ffff087224 */ /* 0x000fe400078e0007 */
[----:B------:R-:W-:-:S07]  /*78a60*/  IMAD.MOV.U32 R111, RZ, RZ, R108 ;  /* 0x000000ffff6f7224 */ /* 0x000fce00078e006c */
.L_x_6407:
[----:B------:R-:W-:Y:S05]  /*78a70*/  BSYNC.RECONVERGENT B1 ;  /* 0x0000000000017941 */ /* 0x000fea0003800200 */
.L_x_6405:
        /* <DEDUP_REMOVED lines=11> */
.L_x_6409:
[----:B------:R-:W-:Y:S01]  /*78b30*/  IMAD.MOV.U32 R6, RZ, RZ, R9 ;  /* 0x000000ffff067224 */ /* 0x000fe200078e0009 */
[----:B------:R-:W-:Y:S01]  /*78b40*/  MOV R7, R8 ;  /* 0x0000000800077202 */ /* 0x000fe20000000f00 */
[----:B------:R-:W-:Y:S02]  /*78b50*/  IMAD.MOV.U32 R87, RZ, RZ, R86 ;  /* 0x000000ffff577224 */ /* 0x000fe400078e0056 */
[----:B------:R-:W-:-:S07]  /*78b60*/  IMAD.MOV.U32 R108, RZ, RZ, R109 ;  /* 0x000000ffff6c7224 */ /* 0x000fce00078e006d */
.L_x_6410:
[----:B------:R-:W-:Y:S05]  /*78b70*/  BSYNC.RECONVERGENT B1 ;  /* 0x0000000000017941 */ /* 0x000fea0003800200 */
.L_x_6408:
        /* <DEDUP_REMOVED lines=11> */
.L_x_6412:
[----:B------:R-:W-:Y:S02]  /*78c30*/  IMAD.MOV.U32 R9, RZ, RZ, R6 ;  /* 0x000000ffff097224 */ /* 0x000fe400078e0006 */
[----:B------:R-:W-:Y:S02]  /*78c40*/  IMAD.MOV.U32 R86, RZ, RZ, R89 ;  /* 0x000000ffff567224 */ /* 0x000fe400078e0059 */
[----:B------:R-:W-:Y:S02]  /*78c50*/  IMAD.MOV.U32 R8, RZ, RZ, R7 ;  /* 0x000000ffff087224 */ /* 0x000fe400078e0007 */
[----:B------:R-:W-:-:S07]  /*78c60*/  IMAD.MOV.U32 R109, RZ, RZ, R106 ;  /* 0x000000ffff6d7224 */ /* 0x000fce00078e006a */
.L_x_6413:
[----:B------:R-:W-:Y:S05]  /*78c70*/  BSYNC.RECONVERGENT B1 ;  /* 0x0000000000017941 */ /* 0x000fea0003800200 */
.L_x_6411:
        /* <DEDUP_REMOVED lines=11> */
.L_x_6415:
[----:B------:R-:W-:Y:S01]  /*78d30*/  IMAD.MOV.U32 R6, RZ, RZ, R9 ;  /* 0x000000ffff067224 */ /* 0x000fe200078e0009 */
[----:B------:R-:W-:Y:S01]  /*78d40*/  MOV R89, R88 ;  /* 0x0000005800597202 */ /* 0x000fe20000000f00 */
[----:B------:R-:W-:Y:S02]  /*78d50*/  IMAD.MOV.U32 R7, RZ, RZ, R8 ;  /* 0x000000ffff077224 */ /* 0x000fe400078e0008 */
[----:B------:R-:W-:-:S07]  /*78d60*/  IMAD.MOV.U32 R106, RZ, RZ, R107 ;  /* 0x000000ffff6a7224 */ /* 0x000fce00078e006b */
.L_x_6416:
[----:B------:R-:W-:Y:S05]  /*78d70*/  BSYNC.RECONVERGENT B1 ;  /* 0x0000000000017941 */ /* 0x000fea0003800200 */
.L_x_6414:
        /* <DEDUP_REMOVED lines=11> */
.L_x_6418:
[----:B------:R-:W-:Y:S01]  /*78e30*/  IMAD.MOV.U32 R9, RZ, RZ, R6 ;  /* 0x000000ffff097224 */ /* 0x000fe200078e0006 */
[----:B------:R-:W-:Y:S01]  /*78e40*/  MOV R107, R104 ;  /* 0x00000068006b7202 */ /* 0x000fe20000000f00 */
[----:B------:R-:W-:Y:S02]  /*78e50*/  IMAD.MOV.U32 R88, RZ, RZ, R91 ;  /* 0x000000ffff587224 */ /* 0x000fe400078e005b */
[----:B------:R-:W-:-:S07]  /*78e60*/  IMAD.MOV.U32 R8, RZ, RZ, R7 ;  /* 0x000000ffff087224 */ /* 0x000fce00078e0007 */
.L_x_6419:
[----:B------:R-:W-:Y:S05]  /*78e70*/  BSYNC.RECONVERGENT B1 ;  /* 0x0000000000017941 */ /* 0x000fea0003800200 */
.L_x_6417:
        /* <DEDUP_REMOVED lines=11> */
.L_x_6421:
[----:B------:R-:W-:Y:S01]  /*78f30*/  MOV R6, R9 ;  /* 0x0000000900067202 */ /* 0x000fe20000000f00 */
[----:B------:R-:W-:Y:S02]  /*78f40*/  IMAD.MOV.U32 R91, RZ, RZ, R90 ;  /* 0x000000ffff5b7224 */ /* 0x000fe400078e005a */
[----:B------:R-:W-:Y:S02]  /*78f50*/  IMAD.MOV.U32 R7, RZ, RZ, R8 ;  /* 0x000000ffff077224 */ /* 0x000fe400078e0008 */
[----:B------:R-:W-:-:S07]  /*78f60*/  IMAD.MOV.U32 R104, RZ, RZ, R105 ;  /* 0x000000ffff687224 */ /* 0x000fce00078e0069 */
.L_x_6422:
[----:B------:R-:W-:Y:S05]  /*78f70*/  BSYNC.RECONVERGENT B1 ;  /* 0x0000000000017941 */ /* 0x000fea0003800200 */
.L_x_6420:
        /* <DEDUP_REMOVED lines=11> */
.L_x_6424:
[----:B------:R-:W-:Y:S01]  /*79030*/  IMAD.MOV.U32 R9, RZ, RZ, R6 ;  /* 0x000000ffff097224 */ /* 0x000fe200078e0006 */
[----:B------:R-:W-:Y:S01]  /*79040*/  MOV R8, R7 ;  /* 0x0000000700087202 */ /* 0x000fe20000000f00 */
[----:B------:R-:W-:Y:S02]  /*79050*/  IMAD.MOV.U32 R90, RZ, RZ, R93 ;  /* 0x000000ffff5a7224 */ /* 0x000fe400078e005d */
[----:B------:R-:W-:-:S07]  /*79060*/  IMAD.MOV.U32 R105, RZ, RZ, R102 ;  /* 0x000000ffff697224 */ /* 0x000fce00078e0066 */
.L_x_6425:
[----:B------:R-:W-:Y:S05]  /*79070*/  BSYNC.RECONVERGENT B1 ;  /* 0x0000000000017941 */ /* 0x000fea0003800200 */
.L_x_6423:
        /* <DEDUP_REMOVED lines=11> */
.L_x_6427:
[----:B------:R-:W-:Y:S02]  /*79130*/  IMAD.MOV.U32 R6, RZ, RZ, R9 ;  /* 0x000000ffff067224 */ /* 0x000fe400078e0009 */
[----:B------:R-:W-:Y:S02]  /*79140*/  IMAD.MOV.U32 R93, RZ, RZ, R92 ;  /* 0x000000ffff5d7224 */ /* 0x000fe400078e005c */
[----:B------:R-:W-:Y:S02]  /*79150*/  IMAD.MOV.U32 R7, RZ, RZ, R8 ;  /* 0x000000ffff077224 */ /* 0x000fe400078e0008 */
[----:B------:R-:W-:-:S07]  /*79160*/  IMAD.MOV.U32 R102, RZ, RZ, R103 ;  /* 0x000000ffff667224 */ /* 0x000fce00078e0067 */
.L_x_6428:
[----:B------:R-:W-:Y:S05]  /*79170*/  BSYNC.RECONVERGENT B1 ;  /* 0x0000000000017941 */ /* 0x000fea0003800200 */
.L_x_6426:
        /* <DEDUP_REMOVED lines=11> */
.L_x_6430:
[----:B------:R-:W-:Y:S01]  /*79230*/  IMAD.MOV.U32 R9, RZ, RZ, R6 ;  /* 0x000000ffff097224 */ /* 0x000fe200078e0006 */
[----:B------:R-:W-:Y:S01]  /*79240*/  MOV R92, R95 ;  /* 0x0000005f005c7202 */ /* 0x000fe20000000f00 */
[----:B------:R-:W-:Y:S02]  /*79250*/  IMAD.MOV.U32 R8, RZ, RZ, R7 ;  /* 0x000000ffff087224 */ /* 0x000fe400078e0007 */
[----:B------:R-:W-:-:S07]  /*79260*/  IMAD.MOV.U32 R103, RZ, RZ, R100 ;  /* 0x000000ffff677224 */ /* 0x000fce00078e0064 */
.L_x_6431:
[----:B------:R-:W-:Y:S05]  /*79270*/  BSYNC.RECONVERGENT B1 ;  /* 0x0000000000017941 */ /* 0x000fea0003800200 */
.L_x_6429:
        /* <DEDUP_REMOVED lines=11> */
.L_x_6433:
[----:B------:R-:W-:Y:S01]  /*79330*/  IMAD.MOV.U32 R6, RZ, RZ, R9 ;  /* 0x000000ffff067224 */ /* 0x000fe200078e0009 */
[----:B------:R-:W-:Y:S01]  /*79340*/  MOV R100, R101 ;  /* 0x0000006500647202 */ /* 0x000fe20000000f00 */
[----:B------:R-:W-:Y:S02]  /*79350*/  IMAD.MOV.U32 R95, RZ, RZ, R94 ;  /* 0x000000ffff5f7224 */ /* 0x000fe400078e005e */
[----:B------:R-:W-:-:S07]  /*79360*/  IMAD.MOV.U32 R7, RZ, RZ, R8 ;  /* 0x000000ffff077224 */ /* 0x000fce00078e0008 */
.L_x_6434:
[----:B------:R-:W-:Y:S05]  /*79370*/  BSYNC.RECONVERGENT B1 ;  /* 0x0000000000017941 */ /* 0x000fea0003800200 */
.L_x_6432:
        /* <DEDUP_REMOVED lines=11> */
.L_x_6436:
[----:B------:R-:W-:Y:S01]  /*79430*/  MOV R9, R6 ;  /* 0x0000000600097202 */ /* 0x000fe20000000f00 */
[----:B------:R-:W-:Y:S02]  /*79440*/  IMAD.MOV.U32 R94, RZ, RZ, R97 ;  /* 0x000000ffff5e7224 */ /* 0x000fe400078e0061 */
[----:B------:R-:W-:Y:S02]  /*79450*/  IMAD.MOV.U32 R8, RZ, RZ, R7 ;  /* 0x000000ffff087224 */ /* 0x000fe400078e0007 */
[----:B------:R-:W-:-:S07]  /*79460*/  IMAD.MOV.U32 R101, RZ, RZ, R0 ;  /* 0x000000ffff657224 */ /* 0x000fce00078e0000 */
.L_x_6437:
[----:B------:R-:W-:Y:S05]  /*79470*/  BSYNC.RECONVERGENT B1 ;  /* 0x0000000000017941 */ /* 0x000fea0003800200 */
.L_x_6435:
        /* <DEDUP_REMOVED lines=11> */
.L_x_6439:
[----:B------:R-:W-:Y:S01]  /*79530*/  IMAD.MOV.U32 R6, RZ, RZ, R9 ;  /* 0x000000ffff067224 */ /* 0x000fe200078e0009 */
[----:B------:R-:W-:Y:S01]  /*79540*/  MOV R7, R8 ;  /* 0x0000000800077202 */ /* 0x000fe20000000f00 */
[----:B------:R-:W-:Y:S02]  /*79550*/  IMAD.MOV.U32 R97, RZ, RZ, R96 ;  /* 0x000000ffff617224 */ /* 0x000fe400078e0060 */
[----:B------:R-:W-:-:S07]  /*79560*/  IMAD.MOV.U32 R0, RZ, RZ, R35 ;  /* 0x000000ffff007224 */ /* 0x000fce00078e0023 */
.L_x_6440:
[----:B------:R-:W-:Y:S05]  /*79570*/  BSYNC.RECONVERGENT B1 ;  /* 0x0000000000017941 */ /* 0x000fea0003800200 */
.L_x_6438:
        /* <DEDUP_REMOVED lines=11> */
.L_x_6442:
[----:B------:R-:W-:Y:S02]  /*79630*/  IMAD.MOV.U32 R8, RZ, RZ, R6 ;  /* 0x000000ffff087224 */ /* 0x000fe400078e0006 */
[----:B------:R-:W-:Y:S02]  /*79640*/  IMAD.MOV.U32 R96, RZ, RZ, R99 ;  /* 0x000000ffff607224 */ /* 0x000fe400078e0063 */
[----:B------:R-:W-:Y:S02]  /*79650*/  IMAD.MOV.U32 R9, RZ, RZ, R7 ;  /* 0x000000ffff097224 */ /* 0x000fe400078e0007 */
[----:B------:R-:W-:-:S07]  /*79660*/  IMAD.MOV.U32 R35, RZ, RZ, R34 ;  /* 0x000000ffff237224 */ /* 0x000fce00078e0022 */
.L_x_6443:
[----:B------:R-:W-:Y:S05]  /*79670*/  BSYNC.RECONVERGENT B1 ;  /* 0x0000000000017941 */ /* 0x000fea0003800200 */
.L_x_6441:
        /* <DEDUP_REMOVED lines=11> */
.L_x_6445:
[----:B------:R-:W-:Y:S01]  /*79730*/  IMAD.MOV.U32 R99, RZ, RZ, R5 ;  /* 0x000000ffff637224 */ /* 0x000fe200078e0005 */
[----:B------:R-:W-:Y:S01]  /*79740*/  MOV R34, R4 ;  /* 0x0000000400227202 */ /* 0x000fe20000000f00 */
[--C-:B------:R-:W-:Y:S02]  /*79750*/  IMAD.MOV.U32 R98, RZ, RZ, R8.reuse ;  /* 0x000000ffff627224 */ /* 0x100fe400078e0008 */
[--C-:B------:R-:W-:Y:S02]  /*79760*/  IMAD.MOV.U32 R37, RZ, RZ, R9.reuse ;  /* 0x000000ffff257224 */ /* 0x100fe400078e0009 */
[----:B------:R-:W-:Y:S02]  /*79770*/  IMAD.MOV.U32 R5, RZ, RZ, R8 ;  /* 0x000000ffff057224 */ /* 0x000fe400078e0008 */
[----:B------:R-:W-:-:S07]  /*79780*/  IMAD.MOV.U32 R4, RZ, RZ, R9 ;  /* 0x000000ffff047224 */ /* 0x000fce00078e0009 */
.L_x_6446:
[----:B------:R-:W-:Y:S05]  /*79790*/  BSYNC.RECONVERGENT B1 ;  /* 0x0000000000017941 */ /* 0x000fea0003800200 */
.L_x_6444:
[----:B------:R-:W-:Y:S01]  /*797a0*/  IADD3 R2, PT, PT, R2, 0x4, RZ ;  /* 0x0000000402027810 */ /* 0x000fe20007ffe0ff */
[----:B------:R-:W-:Y:S06]  /*797b0*/  @P2 BRA `(.L_x_6447) ;  /* 0xffffffc0000c2947 */ /* 0x000fec000383ffff */
.L_x_6257:
[----:B------:R-:W-:Y:S05]  /*797c0*/  BSYNC.RECONVERGENT B0 ;  /* 0x0000000000007941 */ /* 0x000fea0003800200 */
.L_x_6256:
        /* <DEDUP_REMOVED lines=196> */
[----:B0-----:R-:W-:Y:S02]  /*7a410*/  IMAD.MOV.U32 R5, RZ, RZ, R98 ;  /* 0x000000ffff057224 */ /* 0x001fe400078e0062 */
[----:B------:R-:W-:Y:S02]  /*7a420*/  IMAD.MOV.U32 R4, RZ, RZ, R37 ;  /* 0x000000ffff047224 */ /* 0x000fe400078e0025 */
[----:B------:R-:W-:Y:S02]  /*7a430*/  IMAD.MOV.U32 R3, RZ, RZ, RZ ;  /* 0x000000ffff037224 */ /* 0x000fe400078e00ff */
[----:B------:R-:W-:-:S07]  /*7a440*/  IMAD.MOV.U32 R2, RZ, RZ, R32 ;  /* 0x000000ffff027224 */ /* 0x000fce00078e0020 */
.L_x_6639:
        /* <DEDUP_REMOVED lines=20> */
.L_x_6451:
[----:B------:R-:W-:Y:S01]  /*7a590*/  MOV R6, R161 ;  /* 0x000000a100067202 */ /* 0x000fe20000000f00 */
[----:B------:R-:W-:Y:S02]  /*7a5a0*/  IMAD.MOV.U32 R7, RZ, RZ, R158 ;  /* 0x000000ffff077224 */ /* 0x000fe400078e009e */
[----:B------:R-:W-:Y:S02]  /*7a5b0*/  IMAD.MOV.U32 R161, RZ, RZ, R36 ;  /* 0x000000ffffa17224 */ /* 0x000fe400078e0024 */
[----:B------:R-:W-:-:S07]  /*7a5c0*/  IMAD.MOV.U32 R158, RZ, RZ, R159 ;  /* 0x000000ffff9e7224 */ /* 0x000fce00078e009f */
.L_x_6452:
[----:B------:R-:W-:Y:S05]  /*7a5d0*/  BSYNC.RECONVERGENT B1 ;  /* 0x0000000000017941 */ /* 0x000fea0003800200 */
.L_x_6450:
        /* <DEDUP_REMOVED lines=11> */
.L_x_6454:
[----:B------:R-:W-:Y:S01]  /*7a690*/  IMAD.MOV.U32 R9, RZ, RZ, R6 ;  /* 0x000000ffff097224 */ /* 0x000fe200078e0006 */
[----:B------:R-:W-:Y:S01]  /*7a6a0*/  MOV R8, R7 ;  /* 0x0000000700087202 */ /* 0x000fe20000000f00 */
[----:B------:R-:W-:Y:S02]  /*7a6b0*/  IMAD.MOV.U32 R36, RZ, RZ, R39 ;  /* 0x000000ffff247224 */ /* 0x000fe400078e0027 */
[----:B------:R-:W-:-:S07]  /*7a6c0*/  IMAD.MOV.U32 R159, RZ, RZ, R156 ;  /* 0x000000ffff9f7224 */ /* 0x000fce00078e009c */
.L_x_6455:
[----:B------:R-:W-:Y:S05]  /*7a6d0*/  BSYNC.RECONVERGENT B1 ;  /* 0x0000000000017941 */ /* 0x000fea0003800200 */
.L_x_6453:
        /* <DEDUP_REMOVED lines=11> */
.L_x_6457:
[----:B------:R-:W-:Y:S02]  /*7a790*/  IMAD.MOV.U32 R6, RZ, RZ, R9 ;  /* 0x000000ffff067224 */ /* 0x000fe400078e0009 */
[----:B------:R-:W-:Y:S02]  /*7a7a0*/  IMAD.MOV.U32 R39, RZ, RZ, R38 ;  /* 0x000000ffff277224 */ /* 0x000fe400078e0026 */
[----:B------:R-:W-:Y:S02]  /*7a7b0*/  IMAD.MOV.U32 R7, RZ, RZ, R8 ;  /* 0x000000ffff077224 */ /* 0x000fe400078e0008 */
[----:B------:R-:W-:-:S07]  /*7a7c0*/  IMAD.MOV.U32 R156, RZ, RZ, R157 ;  /* 0x000000ffff9c7224 */ /* 0x000fce00078e009d */
.L_x_6458:
[----:B------:R-:W-:Y:S05]  /*7a7d0*/  BSYNC.RECONVERGENT B1 ;  /* 0x0000000000017941 */ /* 0x000fea0003800200 */
.L_x_6456:
        /* <DEDUP_REMOVED lines=11> */
.L_x_6460:
[----:B------:R-:W-:Y:S01]  /*7a890*/  IMAD.MOV.U32 R9, RZ, RZ, R6 ;  /* 0x000000ffff097224 */ /* 0x000fe200078e0006 */
[----:B------:R-:W-:Y:S01]  /*7a8a0*/  MOV R38, R41 ;  /* 0x0000002900267202 */ /* 0x000fe20000000f00 */
[----:B------:R-:W-:Y:S02]  /*7a8b0*/  IMAD.MOV.U32 R8, RZ, RZ, R7 ;  /* 0x000000ffff087224 */ /* 0x000fe400078e0007 */
[----:B------:R-:W-:-:S07]  /*7a8c0*/  IMAD.MOV.U32 R157, RZ, RZ, R154 ;  /* 0x000000ffff9d7224 */ /* 0x000fce00078e009a */
.L_x_6461:
[----:B------:R-:W-:Y:S05]  /*7a8d0*/  BSYNC.RECONVERGENT B1 ;  /* 0x0000000000017941 */ /* 0x000fea0003800200 */
.L_x_6459:
        /* <DEDUP_REMOVED lines=11> */
.L_x_6463:
[----:B------:R-:W-:Y:S01]  /*7a990*/  IMAD.MOV.U32 R6, RZ, RZ, R9 ;  /* 0x000000ffff067224 */ /* 0x000fe200078e0009 */
[----:B------:R-:W-:Y:S01]  /*7a9a0*/  MOV R154, R155 ;  /* 0x0000009b009a7202 */ /* 0x000fe20000000f00 */
[----:B------:R-:W-:Y:S02]  /*7a9b0*/  IMAD.MOV.U32 R41, RZ, RZ, R40 ;  /* 0x000000ffff297224 */ /* 0x000fe400078e0028 */
[----:B------:R-:W-:-:S07]  /*7a9c0*/  IMAD.MOV.U32 R7, RZ, RZ, R8 ;  /* 0x000000ffff077224 */ /* 0x000fce00078e0008 */
.L_x_6464:
[----:B------:R-:W-:Y:S05]  /*7a9d0*/  BSYNC.RECONVERGENT B1 ;  /* 0x0000000000017941 */ /* 0x000fea0003800200 */
.L_x_6462:
        /* <DEDUP_REMOVED lines=11> */
.L_x_6466:
[----:B------:R-:W-:Y:S01]  /*7aa90*/  MOV R9, R6 ;  /* 0x0000000600097202 */ /* 0x000fe20000000f00 */
[----:B------:R-:W-:Y:S02]  /*7aaa0*/  IMAD.MOV.U32 R40, RZ, RZ, R43 ;  /* 0x000000ffff287224 */ /* 0x000fe400078e002b */
[----:B------:R-:W-:Y:S02]  /*7aab0*/  IMAD.MOV.U32 R8, RZ, RZ, R7 ;  /* 0x000000ffff087224 */ /* 0x000fe400078e0007 */
[----:B------:R-:W-:-:S07]  /*7aac0*/  IMAD.MOV.U32 R155, RZ, RZ, R152 ;  /* 0x000000ffff9b7224 */ /* 0x000fce00078e0098 */
.L_x_6467:
[----:B------:R-:W-:Y:S05]  /*7aad0*/  BSYNC.RECONVERGENT B1 ;  /* 0x0000000000017941 */ /* 0x000fea0003800200 */
.L_x_6465:
        /* <DEDUP_REMOVED lines=11> */
.L_x_6469:
[----:B------:R-:W-:Y:S01]  /*7ab90*/  IMAD.MOV.U32 R6, RZ, RZ, R9 ;  /* 0x000000ffff067224 */ /* 0x000fe200078e0009 */
[----:B------:R-:W-:Y:S01]  /*7aba0*/  MOV R7, R8 ;  /* 0x0000000800077202 */ /* 0x000fe20000000f00 */
[----:B------:R-:W-:Y:S02]  /*7abb0*/  IMAD.MOV.U32 R43, RZ, RZ, R42 ;  /* 0x000000ffff2b7224 */ /* 0x000fe400078e002a */
[----:B------:R-:W-:-:S07]  /*7abc0*/  IMAD.MOV.U32 R152, RZ, RZ, R153 ;  /* 0x000000ffff987224 */ /* 0x000fce00078e0099 */
.L_x_6470:
[----:B------:R-:W-:Y:S05]  /*7abd0*/  BSYNC.RECONVERGENT B1 ;  /* 0x0000000000017941 */ /* 0x000fea0003800200 */
.L_x_6468:
        /* <DEDUP_REMOVED lines=11> */
.L_x_6472:
[----:B------:R-:W-:Y:S02]  /*7ac90*/  IMAD.MOV.U32 R9, RZ, RZ, R6 ;  /* 0x000000ffff097224 */ /* 0x000fe400078e0006 */
[----:B------:R-:W-:Y:S02]  /*7aca0*/  IMAD.MOV.U32 R42, RZ, RZ, R45 ;  /* 0x000000ffff2a7224 */ /* 0x000fe400078e002d */
[----:B------:R-:W-:Y:S02]  /*7acb0*/  IMAD.MOV.U32 R8, RZ, RZ, R7 ;  /* 0x000000ffff087224 */ /* 0x000fe400078e0007 */
[----:B------:R-:W-:-:S07]  /*7acc0*/  IMAD.MOV.U32 R153, RZ, RZ, R150 ;  /* 0x000000ffff997224 */ /* 0x000fce00078e0096 */
.L_x_6473:
[----:B------:R-:W-:Y:S05]  /*7acd0*/  BSYNC.RECONVERGENT B1 ;  /* 0x0000000000017941 */ /* 0x000fea0003800200 */
.L_x_6471:
        /* <DEDUP_REMOVED lines=11> */
.L_x_6475:
[----:B------:R-:W-:Y:S01]  /*7ad90*/  IMAD.MOV.U32 R6, RZ, RZ, R9 ;  /* 0x000000ffff067224 */ /* 0x000fe200078e0009 */
[----:B------:R-:W-:Y:S01]  /*7ada0*/  MOV R45, R44 ;  /* 0x0000002c002d7202 */ /* 0x000fe20000000f00 */
[----:B------:R-:W-:Y:S02]  /*7adb0*/  IMAD.MOV.U32 R7, RZ, RZ, R8 ;  /* 0x000000ffff077224 */ /* 0x000fe400078e0008 */
[----:B------:R-:W-:-:S07]  /*7adc0*/  IMAD.MOV.U32 R150, RZ, RZ, R151 ;  /* 0x000000ffff967224 */ /* 0x000fce00078e0097 */
.L_x_6476:
[----:B------:R-:W-:Y:S05]  /*7add0*/  BSYNC.RECONVERGENT B1 ;  /* 0x0000000000017941 */ /* 0x000fea0003800200 */
.L_x_6474:
        /* <DEDUP_REMOVED lines=11> */
.L_x_6478:
[----:B------:R-:W-:Y:S01]  /*7ae90*/  IMAD.MOV.U32 R9, RZ, RZ, R6 ;  /* 0x000000ffff097224 */ /* 0x000fe200078e0006 */
[----:B------:R-:W-:Y:S01]  /*7aea0*/  MOV R151, R148 ;  /* 0x0000009400977202 */ /* 0x000fe20000000f00 */
[----:B------:R-:W-:Y:S02]  /*7aeb0*/  IMAD.MOV.U32 R44, RZ, RZ, R47 ;  /* 0x000000ffff2c7224 */ /* 0x000fe400078e002f */
[----:B------:R-:W-:-:S07]  /*7aec0*/  IMAD.MOV.U32 R8, RZ, RZ, R7 ;  /* 0x000000ffff087224 */ /* 0x000fce00078e0007 */
.L_x_6479:
[----:B------:R-:W-:Y:S05]  /*7aed0*/  BSYNC.RECONVERGENT B1 ;  /* 0x0000000000017941 */ /* 0x000fea0003800200 */
.L_x_6477:
        /* <DEDUP_REMOVED lines=11> */
.L_x_6481:
[----:B------:R-:W-:Y:S01]  /*7af90*/  MOV R6, R9 ;  /* 0x0000000900067202 */ /* 0x000fe20000000f00 */
[----:B------:R-:W-:Y:S02]  /*7afa0*/  IMAD.MOV.U32 R47, RZ, RZ, R46 ;  /* 0x000000ffff2f7224 */ /* 0x000fe400078e002e */
[----:B------:R-:W-:Y:S02]  /*7afb0*/  IMAD.MOV.U32 R7, RZ, RZ, R8 ;  /* 0x000000ffff077224 */ /* 0x000fe400078e0008 */
[----:B------:R-:W-:-:S07]  /*7afc0*/  IMAD.MOV.U32 R148, RZ, RZ, R149 ;  /* 0x000000ffff947224 */ /* 0x000fce00078e0095 */
.L_x_6482:
[----:B------:R-:W-:Y:S05]  /*7afd0*/  BSYNC.RECONVERGENT B1 ;  /* 0x0000000000017941 */ /* 0x000fea0003800200 */
.L_x_6480:
        /* <DEDUP_REMOVED lines=11> */
.L_x_6484:
[----:B------:R-:W-:Y:S01]  /*7b090*/  IMAD.MOV.U32 R9, RZ, RZ, R6 ;  /* 0x000000ffff097224 */ /* 0x000fe200078e0006 */
[----:B------:R-:W-:Y:S01]  /*7b0a0*/  MOV R8, R7 ;  /* 0x0000000700087202 */ /* 0x000fe20000000f00 */
[----:B------:R-:W-:Y:S02]  /*7b0b0*/  IMAD.MOV.U32 R46, RZ, RZ, R49 ;  /* 0x000000ffff2e7224 */ /* 0x000fe400078e0031 */
[----:B------:R-:W-:-:S07]  /*7b0c0*/  IMAD.MOV.U32 R149, RZ, RZ, R146 ;  /* 0x000000ffff957224 */ /* 0x000fce00078e0092 */
.L_x_6485:
[----:B------:R-:W-:Y:S05]  /*7b0d0*/  BSYNC.RECONVERGENT B1 ;  /* 0x0000000000017941 */ /* 0x000fea0003800200 */
.L_x_6483:
        /* <DEDUP_REMOVED lines=11> */
.L_x_6487:
[----:B------:R-:W-:Y:S02]  /*7b190*/  IMAD.MOV.U32 R6, RZ, RZ, R9 ;  /* 0x000000ffff067224 */ /* 0x000fe400078e0009 */
[----:B------:R-:W-:Y:S02]  /*7b1a0*/  IMAD.MOV.U32 R49, RZ, RZ, R48 ;  /* 0x000000ffff317224 */ /* 0x000fe400078e0030 */
[----:B------:R-:W-:Y:S02]  /*7b1b0*/  IMAD.MOV.U32 R7, RZ, RZ, R8 ;  /* 0x000000ffff077224 */ /* 0x000fe400078e0008 */
[----:B------:R-:W-:-:S07]  /*7b1c0*/  IMAD.MOV.U32 R146, RZ, RZ, R147 ;  /* 0x000000ffff927224 */ /* 0x000fce00078e0093 */
.L_x_6488:
[----:B------:R-:W-:Y:S05]  /*7b1d0*/  BSYNC.RECONVERGENT B1 ;  /* 0x0000000000017941 */ /* 0x000fea0003800200 */
.L_x_6486:
        /* <DEDUP_REMOVED lines=11> */
.L_x_6490:
[----:B------:R-:W-:Y:S01]  /*7b290*/  IMAD.MOV.U32 R9, RZ, RZ, R6 ;  /* 0x000000ffff097224 */ /* 0x000fe200078e0006 */
[----:B------:R-:W-:Y:S01]  /*7b2a0*/  MOV R48, R51 ;  /* 0x0000003300307202 */ /* 0x000fe20000000f00 */
[----:B------:R-:W-:Y:S02]  /*7b2b0*/  IMAD.MOV.U32 R8, RZ, RZ, R7 ;  /* 0x000000ffff087224 */ /* 0x000fe400078e0007 */
[----:B------:R-:W-:-:S07]  /*7b2c0*/  IMAD.MOV.U32 R147, RZ, RZ, R144 ;  /* 0x000000ffff937224 */ /* 0x000fce00078e0090 */
.L_x_6491:
[----:B------:R-:W-:Y:S05]  /*7b2d0*/  BSYNC.RECONVERGENT B1 ;  /* 0x0000000000017941 */ /* 0x000fea0003800200 */
.L_x_6489:
        /* <DEDUP_REMOVED lines=11> */
.L_x_6493:
[----:B------:R-:W-:Y:S01]  /*7b390*/  IMAD.MOV.U32 R6, RZ, RZ, R9 ;  /* 0x000000ffff067224 */ /* 0x000fe200078e0009 */
[----:B------:R-:W-:Y:S01]  /*7b3a0*/  MOV R144, R145 ;  /* 0x0000009100907202 */ /* 0x000fe20000000f00 */
[----:B------:R-:W-:Y:S02]  /*7b3b0*/  IMAD.MOV.U32 R51, RZ, RZ, R50 ;  /* 0x000000ffff337224 */ /* 0x000fe400078e0032 */
[----:B------:R-:W-:-:S07]  /*7b3c0*/  IMAD.MOV.U32 R7, RZ, RZ, R8 ;  /* 0x000000ffff077224 */ /* 0x000fce00078e0008 */
.L_x_6494:
[----:B------:R-:W-:Y:S05]  /*7b3d0*/  BSYNC.RECONVERGENT B1 ;  /* 0x0000000000017941 */ /* 0x000fea0003800200 */
.L_x_6492:
        /* <DEDUP_REMOVED lines=11> */
.L_x_6496:
[----:B------:R-:W-:Y:S01]  /*7b490*/  MOV R9, R6 ;  /* 0x0000000600097202 */ /* 0x000fe20000000f00 */
[----:B------:R-:W-:Y:S02]  /*7b4a0*/  IMAD.MOV.U32 R50, RZ, RZ, R53 ;  /* 0x000000ffff327224 */ /* 0x000fe400078e0035 */
[----:B------:R-:W-:Y:S02]  /*7b4b0*/  IMAD.MOV.U32 R8, RZ, RZ, R7 ;  /* 0x000000ffff087224 */ /* 0x000fe400078e0007 */
[----:B------:R-:W-:-:S07]  /*7b4c0*/  IMAD.MOV.U32 R145, RZ, RZ, R142 ;  /* 0x000000ffff917224 */ /* 0x000fce00078e008e */
.L_x_6497:
[----:B------:R-:W-:Y:S05]  /*7b4d0*/  BSYNC.RECONVERGENT B1 ;  /* 0x0000000000017941 */ /* 0x000fea0003800200 */
.L_x_6495:
        /* <DEDUP_REMOVED lines=11> */
.L_x_6499:
[----:B------:R-:W-:Y:S01]  /*7b590*/  IMAD.MOV.U32 R6, RZ, RZ, R9 ;  /* 0x000000ffff067224 */ /* 0x000fe200078e0009 */
[----:B------:R-:W-:Y:S01]  /*7b5a0*/  MOV R7, R8 ;  /* 0x0000000800077202 */ /* 0x000fe20000000f00 */
[----:B------:R-:W-:Y:S02]  /*7b5b0*/  IMAD.MOV.U32 R53, RZ, RZ, R52 ;  /* 0x000000ffff357224 */ /* 0x000fe400078e0034 */
[----:B------:R-:W-:-:S07]  /*7b5c0*/  IMAD.MOV.U32 R142, RZ, RZ, R143 ;  /* 0x000000ffff8e7224 */ /* 0x000fce00078e008f */
.L_x_6500:
[----:B------:R-:W-:Y:S05]  /*7b5d0*/  BSYNC.RECONVERGENT B1 ;  /* 0x0000000000017941 */ /* 0x000fea0003800200 */
.L_x_6498:
        /* <DEDUP_REMOVED lines=11> */
.L_x_6502:
[----:B------:R-:W-:Y:S02]  /*7b690*/  IMAD.MOV.U32 R9, RZ, RZ, R6 ;  /* 0x000000ffff097224 */ /* 0x000fe400078e0006 */
[----:B------:R-:W-:Y:S02]  /*7b6a0*/  IMAD.MOV.U32 R52, RZ, RZ, R55 ;  /* 0x000000ffff347224 */ /* 0x000fe400078e0037 */
[----:B------:R-:W-:Y:S02]  /*7b6b0*/  IMAD.MOV.U32 R8, RZ, RZ, R7 ;  /* 0x000000ffff087224 */ /* 0x000fe400078e0007 */
[----:B------:R-:W-:-:S07]  /*7b6c0*/  IMAD.MOV.U32 R143, RZ, RZ, R140 ;  /* 0x000000ffff8f7224 */ /* 0x000fce00078e008c */
.L_x_6503:
[----:B------:R-:W-:Y:S05]  /*7b6d0*/  BSYNC.RECONVERGENT B1 ;  /* 0x0000000000017941 */ /* 0x000fea0003800200 */
.L_x_6501:
        /* <DEDUP_REMOVED lines=11> */
.L_x_6505:
[----:B------:R-:W-:Y:S01]  /*7b790*/  IMAD.MOV.U32 R6, RZ, RZ, R9 ;  /* 0x000000ffff067224 */ /* 0x000fe200078e0009 */
[----:B------:R-:W-:Y:S01]  /*7b7a0*/  MOV R55, R54 ;  /* 0x0000003600377202 */ /* 0x000fe20000000f00 */
[----:B------:R-:W-:Y:S02]  /*7b7b0*/  IMAD.MOV.U32 R7, RZ, RZ, R8 ;  /* 0x000000ffff077224 */ /* 0x000fe400078e0008 */
[----:B------:R-:W-:-:S07]  /*7b7c0*/  IMAD.MOV.U32 R140, RZ, RZ, R141 ;  /* 0x000000ffff8c7224 */ /* 0x000fce00078e008d */
.L_x_6506:
[----:B------:R-:W-:Y:S05]  /*7b7d0*/  BSYNC.RECONVERGENT B1 ;  /* 0x0000000000017941 */ /* 0x000fea0003800200 */
.L_x_6504:
        /* <DEDUP_REMOVED lines=11> */
.L_x_6508:
[----:B------:R-:W-:Y:S01]  /*7b890*/  IMAD.MOV.U32 R9, RZ, RZ, R6 ;  /* 0x000000ffff097224 */ /* 0x000fe200078e0006 */
[----:B------:R-:W-:Y:S01]  /*7b8a0*/  MOV R141, R138 ;  /* 0x0000008a008d7202 */ /* 0x000fe20000000f00 */
[----:B------:R-:W-:Y:S02]  /*7b8b0*/  IMAD.MOV.U32 R54, RZ, RZ, R57 ;  /* 0x000000ffff367224 */ /* 0x000fe400078e0039 */
[----:B------:R-:W-:-:S07]  /*7b8c0*/  IMAD.MOV.U32 R8, RZ, RZ, R7 ;  /* 0x000000ffff087224 */ /* 0x000fce00078e0007 */
.L_x_6509:
[----:B------:R-:W-:Y:S05]  /*7b8d0*/  BSYNC.RECONVERGENT B1 ;  /* 0x0000000000017941 */ /* 0x000fea0003800200 */
.L_x_6507:
        /* <DEDUP_REMOVED lines=11> */
.L_x_6511:
[----:B------:R-:W-:Y:S01]  /*7b990*/  MOV R6, R9 ;  /* 0x0000000900067202 */ /* 0x000fe20000000f00 */
[----:B------:R-:W-:Y:S02]  /*7b9a0*/  IMAD.MOV.U32 R57, RZ, RZ, R56 ;  /* 0x000000ffff397224 */ /* 0x000fe400078e0038 */
[----:B------:R-:W-:Y:S02]  /*7b9b0*/  IMAD.MOV.U32 R7, RZ, RZ, R8 ;  /* 0x000000ffff077224 */ /* 0x000fe400078e0008 */
[----:B------:R-:W-:-:S07]  /*7b9c0*/  IMAD.MOV.U32 R138, RZ, RZ, R139 ;  /* 0x000000ffff8a7224 */ /* 0x000fce00078e008b */
.L_x_6512:
[----:B------:R-:W-:Y:S05]  /*7b9d0*/  BSYNC.RECONVERGENT B1 ;  /* 0x0000000000017941 */ /* 0x000fea0003800200 */
.L_x_6510:
        /* <DEDUP_REMOVED lines=11> */
.L_x_6514:
[----:B------:R-:W-:Y:S01]  /*7ba90*/  IMAD.MOV.U32 R9, RZ, RZ, R6 ;  /* 0x000000ffff097224 */ /* 0x000fe200078e0006 */
[----:B------:R-:W-:Y:S01]  /*7baa0*/  MOV R8, R7 ;  /* 0x0000000700087202 */ /* 0x000fe20000000f00 */
[----:B------:R-:W-:Y:S02]  /*7bab0*/  IMAD.MOV.U32 R56, RZ, RZ, R59 ;  /* 0x000000ffff387224 */ /* 0x000fe400078e003b */
[----:B------:R-:W-:-:S07]  /*7bac0*/  IMAD.MOV.U32 R139, RZ, RZ, R136 ;  /* 0x000000ffff8b7224 */ /* 0x000fce00078e0088 */
.L_x_6515:
[----:B------:R-:W-:Y:S05]  /*7bad0*/  BSYNC.RECONVERGENT B1 ;  /* 0x0000000000017941 */ /* 0x000fea0003800200 */
.L_x_6513:
        /* <DEDUP_REMOVED lines=11> */
.L_x_6517:
[----:B------:R-:W-:Y:S02]  /*7bb90*/  IMAD.MOV.U32 R6, RZ, RZ, R9 ;  /* 0x000000ffff067224 */ /* 0x000fe400078e0009 */
[----:B------:R-:W-:Y:S02]  /*7bba0*/  IMAD.MOV.U32 R59, RZ, RZ, R58 ;  /* 0x000000ffff3b7224 */ /* 0x000fe400078e003a */
[----:B------:R-:W-:Y:S02]  /*7bbb0*/  IMAD.MOV.U32 R7, RZ, RZ, R8 ;  /* 0x000000ffff077224 */ /* 0x000fe400078e0008 */
[----:B------:R-:W-:-:S07]  /*7bbc0*/  IMAD.MOV.U32 R136, RZ, RZ, R137 ;  /* 0x000000ffff887224 */ /* 0x000fce00078e0089 */
.L_x_6518:
[----:B------:R-:W-:Y:S05]  /*7bbd0*/  BSYNC.RECONVERGENT B1 ;  /* 0x0000000000017941 */ /* 0x000fea0003800200 */
.L_x_6516:
        /* <DEDUP_REMOVED lines=11> */
.L_x_6520:
[----:B------:R-:W-:Y:S01]  /*7bc90*/  IMAD.MOV.U32 R9, RZ, RZ, R6 ;  /* 0x000000ffff097224 */ /* 0x000fe200078e0006 */
[----:B------:R-:W-:Y:S01]  /*7bca0*/  MOV R58, R61 ;  /* 0x0000003d003a7202 */ /* 0x000fe20000000f00 */
[----:B------:R-:W-:Y:S02]  /*7bcb0*/  IMAD.MOV.U32 R8, RZ, RZ, R7 ;  /* 0x000000ffff087224 */ /* 0x000fe400078e0007 */
[----:B------:R-:W-:-:S07]  /*7bcc0*/  IMAD.MOV.U32 R137, RZ, RZ, R134 ;  /* 0x000000ffff897224 */ /* 0x000fce00078e0086 */
.L_x_6521:
[----:B------:R-:W-:Y:S05]  /*7bcd0*/  BSYNC.RECONVERGENT B1 ;  /* 0x0000000000017941 */ /* 0x000fea0003800200 */
.L_x_6519:
        /* <DEDUP_REMOVED lines=11> */
.L_x_6523:
[----:B------:R-:W-:Y:S01]  /*7bd90*/  IMAD.MOV.U32 R6, RZ, RZ, R9 ;  /* 0x000000ffff067224 */ /* 0x000fe200078e0009 */
[----:B------:R-:W-:Y:S01]  /*7bda0*/  MOV R134, R135 ;  /* 0x0000008700867202 */ /* 0x000fe20000000f00 */
[----:B------:R-:W-:Y:S02]  /*7bdb0*/  IMAD.MOV.U32 R61, RZ, RZ, R60 ;  /* 0x000000ffff3d7224 */ /* 0x000fe400078e003c */
[----:B------:R-:W-:-:S07]  /*7bdc0*/  IMAD.MOV.U32 R7, RZ, RZ, R8 ;  /* 0x000000ffff077224 */ /* 0x000fce00078e0008 */
.L_x_6524:
[----:B------:R-:W-:Y:S05]  /*7bdd0*/  BSYNC.RECONVERGENT B1 ;  /* 0x0000000000017941 */ /* 0x000fea0003800200 */
.L_x_6522:
        /* <DEDUP_REMOVED lines=11> */
.L_x_6526:
[----:B------:R-:W-:Y:S01]  /*7be90*/  MOV R9, R6 ;  /* 0x0000000600097202 */ /* 0x000fe20000000f00 */
[----:B------:R-:W-:Y:S02]  /*7bea0*/  IMAD.MOV.U32 R60, RZ, RZ, R63 ;  /* 0x000000ffff3c7224 */ /* 0x000fe400078e003f */
[----:B------:R-:W-:Y:S02]  /*7beb0*/  IMAD.MOV.U32 R8, RZ, RZ, R7 ;  /* 0x000000ffff087224 */ /* 0x000fe400078e0007 */
[----:B------:R-:W-:-:S07]  /*7bec0*/  IMAD.MOV.U32 R135, RZ, RZ, R132 ;  /* 0x000000ffff877224 */ /* 0x000fce00078e0084 */
.L_x_6527:
[----:B------:R-:W-:Y:S05]  /*7bed0*/  BSYNC.RECONVERGENT B1 ;  /* 0x0000000000017941 */ /* 0x000fea0003800200 */
.L_x_6525:
        /* <DEDUP_REMOVED lines=11> */
.L_x_6529:
[----:B------:R-:W-:Y:S01]  /*7bf90*/  IMAD.MOV.U32 R6, RZ, RZ, R9 ;  /* 0x000000ffff067224 */ /* 0x000fe200078e0009 */
[----:B------:R-:W-:Y:S01]  /*7bfa0*/  MOV R7, R8 ;  /* 0x0000000800077202 */ /* 0x000fe20000000f00 */
[----:B------:R-:W-:Y:S02]  /*7bfb0*/  IMAD.MOV.U32 R63, RZ, RZ, R62 ;  /* 0x000000ffff3f7224 */ /* 0x000fe400078e003e */
[----:B------:R-:W-:-:S07]  /*7bfc0*/  IMAD.MOV.U32 R132, RZ, RZ, R133 ;  /* 0x000000ffff847224 */ /* 0x000fce00078e0085 */
.L_x_6530:
[----:B------:R-:W-:Y:S05]  /*7bfd0*/  BSYNC.RECONVERGENT B1 ;  /* 0x0000000000017941 */ /* 0x000fea0003800200 */
.L_x_6528:
        /* <DEDUP_REMOVED lines=11> */
.L_x_6532:
[----:B------:R-:W-:Y:S02]  /*7c090*/  IMAD.MOV.U32 R9, RZ, RZ, R6 ;  /* 0x000000ffff097224 */ /* 0x000fe400078e0006 */
[----:B------:R-:W-:Y:S02]  /*7c0a0*/  IMAD.MOV.U32 R62, RZ, RZ, R65 ;  /* 0x000000ffff3e7224 */ /* 0x000fe400078e0041 */
[----:B------:R-:W-:Y:S02]  /*7c0b0*/  IMAD.MOV.U32 R8, RZ, RZ, R7 ;  /* 0x000000ffff087224 */ /* 0x000fe400078e0007 */
[----:B------:R-:W-:-:S07]  /*7c0c0*/  IMAD.MOV.U32 R133, RZ, RZ, R130 ;  /* 0x000000ffff857224 */ /* 0x000fce00078e0082 */
.L_x_6533:
[----:B------:R-:W-:Y:S05]  /*7c0d0*/  BSYNC.RECONVERGENT B1 ;  /* 0x0000000000017941 */ /* 0x000fea0003800200 */
.L_x_6531:
        /* <DEDUP_REMOVED lines=11> */
.L_x_6535:
[----:B------:R-:W-:Y:S01]  /*7c190*/  IMAD.MOV.U32 R6, RZ, RZ, R9 ;  /* 0x000000ffff067224 */ /* 0x000fe200078e0009 */
[----:B------:R-:W-:Y:S01]  /*7c1a0*/  MOV R65, R64 ;  /* 0x0000004000417202 */ /* 0x000fe20000000f00 */
[----:B------:R-:W-:Y:S02]  /*7c1b0*/  IMAD.MOV.U32 R7, RZ, RZ, R8 ;  /* 0x000000ffff077224 */ /* 0x000fe400078e0008 */
[----:B------:R-:W-:-:S07]  /*7c1c0*/  IMAD.MOV.U32 R130, RZ, RZ, R131 ;  /* 0x000000ffff827224 */ /* 0x000fce00078e0083 */
.L_x_6536:
[----:B------:R-:W-:Y:S05]  /*7c1d0*/  BSYNC.RECONVERGENT B1 ;  /* 0x0000000000017941 */ /* 0x000fea0003800200 */
.L_x_6534:
        /* <DEDUP_REMOVED lines=11> */
.L_x_6538:
[----:B------:R-:W-:Y:S01]  /*7c290*/  IMAD.MOV.U32 R9, RZ, RZ, R6 ;  /* 0x000000ffff097224 */ /* 0x000fe200078e0006 */
[----:B------:R-:W-:Y:S01]  /*7c2a0*/  MOV R131, R128 ;  /* 0x0000008000837202 */ /* 0x000fe20000000f00 */
[----:B------:R-:W-:Y:S02]  /*7c2b0*/  IMAD.MOV.U32 R64, RZ, RZ, R67 ;  /* 0x000000ffff407224 */ /* 0x000fe400078e0043 */
[----:B------:R-:W-:-:S07]  /*7c2c0*/  IMAD.MOV.U32 R8, RZ, RZ, R7 ;  /* 0x000000ffff087224 */ /* 0x000fce00078e0007 */
.L_x_6539:
[----:B------:R-:W-:Y:S05]  /*7c2d0*/  BSYNC.RECONVERGENT B1 ;  /* 0x0000000000017941 */ /* 0x000fea0003800200 */
.L_x_6537:
        /* <DEDUP_REMOVED lines=11> */
.L_x_6541:
[----:B------:R-:W-:Y:S01]  /*7c390*/  MOV R6, R9 ;  /* 0x0000000900067202 */ /* 0x000fe20000000f00 */
[----:B------:R-:W-:Y:S02]  /*7c3a0*/  IMAD.MOV.U32 R67, RZ, RZ, R66 ;  /* 0x000000ffff437224 */ /* 0x000fe400078e0042 */
[----:B------:R-:W-:Y:S02]  /*7c3b0*/  IMAD.MOV.U32 R7, RZ, RZ, R8 ;  /* 0x000000ffff077224 */ /* 0x000fe400078e0008 */
[----:B------:R-:W-:-:S07]  /*7c3c0*/  IMAD.MOV.U32 R128, RZ, RZ, R129 ;  /* 0x000000ffff807224 */ /* 0x000fce00078e0081 */
.L_x_6542:
[----:B------:R-:W-:Y:S05]  /*7c3d0*/  BSYNC.RECONVERGENT B1 ;  /* 0x0000000000017941 */ /* 0x000fea0003800200 */
.L_x_6540:
        /* <DEDUP_REMOVED lines=11> */
.L_x_6544:
[----:B------:R-:W-:Y:S01]  /*7c490*/  IMAD.MOV.U32 R9, RZ, RZ, R6 ;  /* 0x000000ffff097224 */ /* 0x000fe200078e0006 */
[----:B------:R-:W-:Y:S01]  /*7c4a0*/  MOV R8, R7 ;  /* 0x0000000700087202 */ /* 0x000fe20000000f00 */
[----:B------:R-:W-:Y:S02]  /*7c4b0*/  IMAD.MOV.U32 R66, RZ, RZ, R69 ;  /* 0x000000ffff427224 */ /* 0x000fe400078e0045 */
[----:B------:R-:W-:-:S07]  /*7c4c0*/  IMAD.MOV.U32 R129, RZ, RZ, R126 ;  /* 0x000000ffff817224 */ /* 0x000fce00078e007e */
.L_x_6545:
[----:B------:R-:W-:Y:S05]  /*7c4d0*/  BSYNC.RECONVERGENT B1 ;  /* 0x0000000000017941 */ /* 0x000fea0003800200 */
.L_x_6543:
        /* <DEDUP_REMOVED lines=11> */
.L_x_6547:
[----:B------:R-:W-:Y:S02]  /*7c590*/  IMAD.MOV.U32 R6, RZ, RZ, R9 ;  /* 0x000000ffff067224 */ /* 0x000fe400078e0009 */
[----:B------:R-:W-:Y:S02]  /*7c5a0*/  IMAD.MOV.U32 R69, RZ, RZ, R68 ;  /* 0x000000ffff457224 */ /* 0x000fe400078e0044 */
[----:B------:R-:W-:Y:S02]  /*7c5b0*/  IMAD.MOV.U32 R7, RZ, RZ, R8 ;  /* 0x000000ffff077224 */ /* 0x000fe400078e0008 */
[----:B------:R-:W-:-:S07]  /*7c5c0*/  IMAD.MOV.U32 R126, RZ, RZ, R127 ;  /* 0x000000ffff7e7224 */ /* 0x000fce00078e007f */
.L_x_6548:
[----:B------:R-:W-:Y:S05]  /*7c5d0*/  BSYNC.RECONVERGENT B1 ;  /* 0x0000000000017941 */ /* 0x000fea0003800200 */
.L_x_6546:
        /* <DEDUP_REMOVED lines=11> */
.L_x_6550:
[----:B------:R-:W-:Y:S01]  /*7c690*/  IMAD.MOV.U32 R9, RZ, RZ, R6 ;  /* 0x000000ffff097224 */ /* 0x000fe200078e0006 */
[----:B------:R-:W-:Y:S01]  /*7c6a0*/  MOV R68, R71 ;  /* 0x0000004700447202 */ /* 0x000fe20000000f00 */
[----:B------:R-:W-:Y:S02]  /*7c6b0*/  IMAD.MOV.U32 R8, RZ, RZ, R7 ;  /* 0x000000ffff087224 */ /* 0x000fe400078e0007 */
[----:B------:R-:W-:-:S07]  /*7c6c0*/  IMAD.MOV.U32 R127, RZ, RZ, R124 ;  /* 0x000000ffff7f7224 */ /* 0x000fce00078e007c */
.L_x_6551:
[----:B------:R-:W-:Y:S05]  /*7c6d0*/  BSYNC.RECONVERGENT B1 ;  /* 0x0000000000017941 */ /* 0x000fea0003800200 */
.L_x_6549:
        /* <DEDUP_REMOVED lines=11> */
.L_x_6553:
[----:B------:R-:W-:Y:S01]  /*7c790*/  IMAD.MOV.U32 R6, RZ, RZ, R9 ;  /* 0x000000ffff067224 */ /* 0x000fe200078e0009 */
[----:B------:R-:W-:Y:S01]  /*7c7a0*/  MOV R124, R125 ;  /* 0x0000007d007c7202 */ /* 0x000fe20000000f00 */
[----:B------:R-:W-:Y:S02]  /*7c7b0*/  IMAD.MOV.U32 R71, RZ, RZ, R70 ;  /* 0x000000ffff477224 */ /* 0x000fe400078e0046 */
[----:B------:R-:W-:-:S07]  /*7c7c0*/  IMAD.MOV.U32 R7, RZ, RZ, R8 ;  /* 0x000000ffff077224 */ /* 0x000fce00078e0008 */
.L_x_6554:
[----:B------:R-:W-:Y:S05]  /*7c7d0*/  BSYNC.RECONVERGENT B1 ;  /* 0x0000000000017941 */ /* 0x000fea0003800200 */
.L_x_6552:
        /* <DEDUP_REMOVED lines=11> */
.L_x_6556:
[----:B------:R-:W-:Y:S01]  /*7c890*/  MOV R9, R6 ;  /* 0x0000000600097202 */ /* 0x000fe20000000f00 */
[----:B------:R-:W-:Y:S02]  /*7c8a0*/  IMAD.MOV.U32 R70, RZ, RZ, R73 ;  /* 0x000000ffff467224 */ /* 0x000fe400078e0049 */
[----:B------:R-:W-:Y:S02]  /*7c8b0*/  IMAD.MOV.U32 R8, RZ, RZ, R7 ;  /* 0x000000ffff087224 */ /* 0x000fe400078e0007 */
[----:B------:R-:W-:-:S07]  /*7c8c0*/  IMAD.MOV.U32 R125, RZ, RZ, R122 ;  /* 0x000000ffff7d7224 */ /* 0x000fce00078e007a */
.L_x_6557:
[----:B------:R-:W-:Y:S05]  /*7c8d0*/  BSYNC.RECONVERGENT B1 ;  /* 0x0000000000017941 */ /* 0x000fea0003800200 */
.L_x_6555:
        /* <DEDUP_REMOVED lines=11> */
.L_x_6559:
[----:B------:R-:W-:Y:S01]  /*7c990*/  IMAD.MOV.U32 R6, RZ, RZ, R9 ;  /* 0x000000ffff067224 */ /* 0x000fe200078e0009 */
[----:B------:R-:W-:Y:S01]  /*7c9a0*/  MOV R7, R8 ;  /* 0x0000000800077202 */ /* 0x000fe20000000f00 */
[----:B------:R-:W-:Y:S02]  /*7c9b0*/  IMAD.MOV.U32 R73, RZ, RZ, R72 ;  /* 0x000000ffff497224 */ /* 0x000fe400078e0048 */
[----:B------:R-:W-:-:S07]  /*7c9c0*/  IMAD.MOV.U32 R122, RZ, RZ, R123 ;  /* 0x000000ffff7a7224 */ /* 0x000fce00078e007b */
.L_x_6560:
[----:B------:R-:W-:Y:S05]  /*7c9d0*/  BSYNC.RECONVERGENT B1 ;  /* 0x0000000000017941 */ /* 0x000fea0003800200 */
.L_x_6558:
        /* <DEDUP_REMOVED lines=11> */
.L_x_6562:
[----:B------:R-:W-:Y:S02]  /*7ca90*/  IMAD.MOV.U32 R9, RZ, RZ, R6 ;  /* 0x000000ffff097224 */ /* 0x000fe400078e0006 */
[----:B------:R-:W-:Y:S02]  /*7caa0*/  IMAD.MOV.U32 R72, RZ, RZ, R75 ;  /* 0x000000ffff487224 */ /* 0x000fe400078e004b */
[----:B------:R-:W-:Y:S02]  /*7cab0*/  IMAD.MOV.U32 R8, RZ, RZ, R7 ;  /* 0x000000ffff087224 */ /* 0x000fe400078e0007 */
[----:B------:R-:W-:-:S07]  /*7cac0*/  IMAD.MOV.U32 R123, RZ, RZ, R120 ;  /* 0x000000ffff7b7224 */ /* 0x000fce00078e0078 */
.L_x_6563:
[----:B------:R-:W-:Y:S05]  /*7cad0*/  BSYNC.RECONVERGENT B1 ;  /* 0x0000000000017941 */ /* 0x000fea0003800200 */
.L_x_6561:
        /* <DEDUP_REMOVED lines=11> */
.L_x_6565:
[----:B------:R-:W-:Y:S01]  /*7cb90*/  IMAD.MOV.U32 R6, RZ, RZ, R9 ;  /* 0x000000ffff067224 */ /* 0x000fe200078e0009 */
[----:B------:R-:W-:Y:S01]  /*7cba0*/  MOV R75, R74 ;  /* 0x0000004a004b7202 */ /* 0x000fe20000000f00 */
[----:B------:R-:W-:Y:S02]  /*7cbb0*/  IMAD.MOV.U32 R7, RZ, RZ, R8 ;  /* 0x000000ffff077224 */ /* 0x000fe400078e0008 */
[----:B------:R-:W-:-:S07]  /*7cbc0*/  IMAD.MOV.U32 R120, RZ, RZ, R121 ;  /* 0x000000ffff787224 */ /* 0x000fce00078e0079 */
.L_x_6566:
[----:B------:R-:W-:Y:S05]  /*7cbd0*/  BSYNC.RECONVERGENT B1 ;  /* 0x0000000000017941 */ /* 0x000fea0003800200 */
.L_x_6564:
        /* <DEDUP_REMOVED lines=11> */
.L_x_6568:
[----:B------:R-:W-:Y:S01]  /*7cc90*/  IMAD.MOV.U32 R9, RZ, RZ, R6 ;  /* 0x000000ffff097224 */ /* 0x000fe200078e0006 */
[----:B------:R-:W-:Y:S01]  /*7cca0*/  MOV R121, R118 ;  /* 0x0000007600797202 */ /* 0x000fe20000000f00 */
[----:B------:R-:W-:Y:S02]  /*7ccb0*/  IMAD.MOV.U32 R74, RZ, RZ, R77 ;  /* 0x000000ffff4a7224 */ /* 0x000fe400078e004d */
[----:B------:R-:W-:-:S07]  /*7ccc0*/  IMAD.MOV.U32 R8, RZ, RZ, R7 ;  /* 0x000000ffff087224 */ /* 0x000fce00078e0007 */
.L_x_6569:
[----:B------:R-:W-:Y:S05]  /*7ccd0*/  BSYNC.RECONVERGENT B1 ;  /* 0x0000000000017941 */ /* 0x000fea0003800200 */
.L_x_6567:
        /* <DEDUP_REMOVED lines=11> */
.L_x_6571:
[----:B------:R-:W-:Y:S01]  /*7cd90*/  MOV R6, R9 ;  /* 0x0000000900067202 */ /* 0x000fe20000000f00 */
[----:B------:R-:W-:Y:S02]  /*7cda0*/  IMAD.MOV.U32 R77, RZ, RZ, R76 ;  /* 0x000000ffff4d7224 */ /* 0x000fe400078e004c */
[----:B------:R-:W-:Y:S02]  /*7cdb0*/  IMAD.MOV.U32 R7, RZ, RZ, R8 ;  /* 0x000000ffff077224 */ /* 0x000fe400078e0008 */
[----:B------:R-:W-:-:S07]  /*7cdc0*/  IMAD.MOV.U32 R118, RZ, RZ, R119 ;  /* 0x000000ffff767224 */ /* 0x000fce00078e0077 */
.L_x_6572:
[----:B------:R-:W-:Y:S05]  /*7cdd0*/  BSYNC.RECONVERGENT B1 ;  /* 0x0000000000017941 */ /* 0x000fea0003800200 */
.L_x_6570:
        /* <DEDUP_REMOVED lines=11> */
.L_x_6574:
[----:B------:R-:W-:Y:S01]  /*7ce90*/  IMAD.MOV.U32 R9, RZ, RZ, R6 ;  /* 0x000000ffff097224 */ /* 0x000fe200078e0006 */
[----:B------:R-:W-:Y:S01]  /*7cea0*/  MOV R8, R7 ;  /* 0x0000000700087202 */ /* 0x000fe20000000f00 */
[----:B------:R-:W-:Y:S02]  /*7ceb0*/  IMAD.MOV.U32 R76, RZ, RZ, R79 ;  /* 0x000000ffff4c7224 */ /* 0x000fe400078e004f */
[----:B------:R-:W-:-:S07]  /*7cec0*/  IMAD.MOV.U32 R119, RZ, RZ, R116 ;  /* 0x000000ffff777224 */ /* 0x000fce00078e0074 */
.L_x_6575:
[----:B------:R-:W-:Y:S05]  /*7ced0*/  BSYNC.RECONVERGENT B1 ;  /* 0x0000000000017941 */ /* 0x000fea0003800200 */
.L_x_6573:
        /* <DEDUP_REMOVED lines=11> */
.L_x_6577:
[----:B------:R-:W-:Y:S02]  /*7cf90*/  IMAD.MOV.U32 R6, RZ, RZ, R9 ;  /* 0x000000ffff067224 */ /* 0x000fe400078e0009 */
[----:B------:R-:W-:Y:S02]  /*7cfa0*/  IMAD.MOV.U32 R79, RZ, RZ, R78 ;  /* 0x000000ffff4f7224 */ /* 0x000fe400078e004e */
[----:B------:R-:W-:Y:S02]  /*7cfb0*/  IMAD.MOV.U32 R7, RZ, RZ, R8 ;  /* 0x000000ffff077224 */ /* 0x000fe400078e0008 */
[----:B------:R-:W-:-:S07]  /*7cfc0*/  IMAD.MOV.U32 R116, RZ, RZ, R117 ;  /* 0x000000ffff747224 */ /* 0x000fce00078e0075 */
.L_x_6578:
[----:B------:R-:W-:Y:S05]  /*7cfd0*/  BSYNC.RECONVERGENT B1 ;  /* 0x0000000000017941 */ /* 0x000fea0003800200 */
.L_x_6576:
        /* <DEDUP_REMOVED lines=11> */
.L_x_6580:
[----:B------:R-:W-:Y:S01]  /*7d090*/  IMAD.MOV.U32 R9, RZ, RZ, R6 ;  /* 0x000000ffff097224 */ /* 0x000fe200078e0006 */
[----:B------:R-:W-:Y:S01]  /*7d0a0*/  MOV R78, R81 ;  /* 0x00000051004e7202 */ /* 0x000fe20000000f00 */
[----:B------:R-:W-:Y:S02]  /*7d0b0*/  IMAD.MOV.U32 R8, RZ, RZ, R7 ;  /* 0x000000ffff087224 */ /* 0x000fe400078e0007 */
[----:B------:R-:W-:-:S07]  /*7d0c0*/  IMAD.MOV.U32 R117, RZ, RZ, R114 ;  /* 0x000000ffff757224 */ /* 0x000fce00078e0072 */
.L_x_6581:
[----:B------:R-:W-:Y:S05]  /*7d0d0*/  BSYNC.RECONVERGENT B1 ;  /* 0x0000000000017941 */ /* 0x000fea0003800200 */
.L_x_6579:
        /* <DEDUP_REMOVED lines=11> */
.L_x_6583:
[----:B------:R-:W-:Y:S01]  /*7d190*/  IMAD.MOV.U32 R6, RZ, RZ, R9 ;  /* 0x000000ffff067224 */ /* 0x000fe200078e0009 */
[----:B------:R-:W-:Y:S01]  /*7d1a0*/  MOV R114, R115 ;  /* 0x0000007300727202 */ /* 0x000fe20000000f00 */
[----:B------:R-:W-:Y:S02]  /*7d1b0*/  IMAD.MOV.U32 R81, RZ, RZ, R80 ;  /* 0x000000ffff517224 */ /* 0x000fe400078e0050 */
[----:B------:R-:W-:-:S07]  /*7d1c0*/  IMAD.MOV.U32 R7, RZ, RZ, R8 ;  /* 0x000000ffff077224 */ /* 0x000fce00078e0008 */
.L_x_6584:
[----:B------:R-:W-:Y:S05]  /*7d1d0*/  BSYNC.RECONVERGENT B1 ;  /* 0x0000000000017941 */ /* 0x000fea0003800200 */
.L_x_6582:
        /* <DEDUP_REMOVED lines=11> */
.L_x_6586:
[----:B------:R-:W-:Y:S01]  /*7d290*/  MOV R9, R6 ;  /* 0x0000000600097202 */ /* 0x000fe20000000f00 */
[----:B------:R-:W-:Y:S02]  /*7d2a0*/  IMAD.MOV.U32 R80, RZ, RZ, R83 ;  /* 0x000000ffff507224 */ /* 0x000fe400078e0053 */
[----:B------:R-:W-:Y:S02]  /*7d2b0*/  IMAD.MOV.U32 R8, RZ, RZ, R7 ;  /* 0x000000ffff087224 */ /* 0x000fe400078e0007 */
[----:B------:R-:W-:-:S07]  /*7d2c0*/  IMAD.MOV.U32 R115, RZ, RZ, R112 ;  /* 0x000000ffff737224 */ /* 0x000fce00078e0070 */
.L_x_6587:
[----:B------:R-:W-:Y:S05]  /*7d2d0*/  BSYNC.RECONVERGENT B1 ;  /* 0x0000000000017941 */ /* 0x000fea0003800200 */
.L_x_6585:
        /* <DEDUP_REMOVED lines=11> */
.L_x_6589:
[----:B------:R-:W-:Y:S01]  /*7d390*/  IMAD.MOV.U32 R6, RZ, RZ, R9 ;  /* 0x000000ffff067224 */ /* 0x000fe200078e0009 */
[----:B------:R-:W-:Y:S01]  /*7d3a0*/  MOV R7, R8 ;  /* 0x0000000800077202 */ /* 0x000fe20000000f00 */
[----:B------:R-:W-:Y:S02]  /*7d3b0*/  IMAD.MOV.U32 R83, RZ, RZ, R82 ;  /* 0x000000ffff537224 */ /* 0x000fe400078e0052 */
[----:B------:R-:W-:-:S07]  /*7d3c0*/  IMAD.MOV.U32 R112, RZ, RZ, R113 ;  /* 0x000000ffff707224 */ /* 0x000fce00078e0071 */
.L_x_6590:
[----:B------:R-:W-:Y:S05]  /*7d3d0*/  BSYNC.RECONVERGENT B1 ;  /* 0x0000000000017941 */ /* 0x000fea0003800200 */
.L_x_6588:
        /* <DEDUP_REMOVED lines=11> */
.L_x_6592:
[----:B------:R-:W-:Y:S02]  /*7d490*/  IMAD.MOV.U32 R9, RZ, RZ, R6 ;  /* 0x000000ffff097224 */ /* 0x000fe400078e0006 */
[----:B------:R-:W-:Y:S02]  /*7d4a0*/  IMAD.MOV.U32 R82, RZ, RZ, R85 ;  /* 0x000000ffff527224 */ /* 0x000fe400078e0055 */
[----:B------:R-:W-:Y:S02]  /*7d4b0*/  IMAD.MOV.U32 R8, RZ, RZ, R7 ;  /* 0x000000ffff087224 */ /* 0x000fe400078e0007 */
[----:B------:R-:W-:-:S07]  /*7d4c0*/  IMAD.MOV.U32 R113, RZ, RZ, R110 ;  /* 0x000000ffff717224 */ /* 0x000fce00078e006e */
.L_x_6593:
[----:B------:R-:W-:Y:S05]  /*7d4d0*/  BSYNC.RECONVERGENT B1 ;  /* 0x0000000000017941 */ /* 0x000fea0003800200 */
.L_x_6591:
        /* <DEDUP_REMOVED lines=11> */
.L_x_6595:
[----:B------:R-:W-:Y:S01]  /*7d590*/  IMAD.MOV.U32 R6, RZ, RZ, R9 ;  /* 0x000000ffff067224 */ /* 0x000fe200078e0009 */
[----:B------:R-:W-:Y:S01]  /*7d5a0*/  MOV R85, R84 ;  /* 0x0000005400557202 */ /* 0x000fe20000000f00 */
[----:B------:R-:W-:Y:S02]  /*7d5b0*/  IMAD.MOV.U32 R7, RZ, RZ, R8 ;  /* 0x000000ffff077224 */ /* 0x000fe400078e0008 */
[----:B------:R-:W-:-:S07]  /*7d5c0*/  IMAD.MOV.U32 R110, RZ, RZ, R111 ;  /* 0x000000ffff6e7224 */ /* 0x000fce00078e006f */
.L_x_6596:
[----:B------:R-:W-:Y:S05]  /*7d5d0*/  BSYNC.RECONVERGENT B1 ;  /* 0x0000000000017941 */ /* 0x000fea0003800200 */
.L_x_6594:
        /* <DEDUP_REMOVED lines=11> */
.L_x_6598:
[----:B------:R-:W-:Y:S01]  /*7d690*/  IMAD.MOV.U32 R9, RZ, RZ, R6 ;  /* 0x000000ffff097224 */ /* 0x000fe200078e0006 */
[----:B------:R-:W-:Y:S01]  /*7d6a0*/  MOV R111, R108 ;  /* 0x0000006c006f7202 */ /* 0x000fe20000000f00 */
[----:B------:R-:W-:Y:S02]  /*7d6b0*/  IMAD.MOV.U32 R84, RZ, RZ, R87 ;  /* 0x000000ffff547224 */ /* 0x000fe400078e0057 */
[----:B------:R-:W-:-:S07]  /*7d6c0*/  IMAD.MOV.U32 R8, RZ, RZ, R7 ;  /* 0x000000ffff087224 */ /* 0x000fce00078e0007 */
.L_x_6599:
[----:B------:R-:W-:Y:S05]  /*7d6d0*/  BSYNC.RECONVERGENT B1 ;  /* 0x0000000000017941 */ /* 0x000fea0003800200 */
.L_x_6597:
        /* <DEDUP_REMOVED lines=11> */
.L_x_6601:
[----:B------:R-:W-:Y:S01]  /*7d790*/  MOV R6, R9 ;  /* 0x0000000900067202 */ /* 0x000fe20000000f00 */
[----:B------:R-:W-:Y:S02]  /*7d7a0*/  IMAD.MOV.U32 R87, RZ, RZ, R86 ;  /* 0x000000ffff577224 */ /* 0x000fe400078e0056 */
[----:B------:R-:W-:Y:S02]  /*7d7b0*/  IMAD.MOV.U32 R7, RZ, RZ, R8 ;  /* 0x000000ffff077224 */ /* 0x000fe400078e0008 */
[----:B------:R-:W-:-:S07]  /*7d7c0*/  IMAD.MOV.U32 R108, RZ, RZ, R109 ;  /* 0x000000ffff6c7224 */ /* 0x000fce00078e006d */
.L_x_6602:
[----:B------:R-:W-:Y:S05]  /*7d7d0*/  BSYNC.RECONVERGENT B1 ;  /* 0x0000000000017941 */ /* 0x000fea0003800200 */
.L_x_6600:
        /* <DEDUP_REMOVED lines=11> */
.L_x_6604:
[----:B------:R-:W-:Y:S01]  /*7d890*/  IMAD.MOV.U32 R9, RZ, RZ, R6 ;  /* 0x000000ffff097224 */ /* 0x000fe200078e0006 */
[----:B------:R-:W-:Y:S01]  /*7d8a0*/  MOV R8, R7 ;  /* 0x0000000700087202 */ /* 0x000fe20000000f00 */
[----:B------:R-:W-:Y:S02]  /*7d8b0*/  IMAD.MOV.U32 R86, RZ, RZ, R89 ;  /* 0x000000ffff567224 */ /* 0x000fe400078e0059 */
[----:B------:R-:W-:-:S07]  /*7d8c0*/  IMAD.MOV.U32 R109, RZ, RZ, R106 ;  /* 0x000000ffff6d7224 */ /* 0x000fce00078e006a */
.L_x_6605:
[----:B------:R-:W-:Y:S05]  /*7d8d0*/  BSYNC.RECONVERGENT B1 ;  /* 0x0000000000017941 */ /* 0x000fea0003800200 */
.L_x_6603:
        /* <DEDUP_REMOVED lines=11> */
.L_x_6607:
[----:B------:R-:W-:Y:S02]  /*7d990*/  IMAD.MOV.U32 R6, RZ, RZ, R9 ;  /* 0x000000ffff067224 */ /* 0x000fe400078e0009 */
[----:B------:R-:W-:Y:S02]  /*7d9a0*/  IMAD.MOV.U32 R89, RZ, RZ, R88 ;  /* 0x000000ffff597224 */ /* 0x000fe400078e0058 */
[----:B------:R-:W-:Y:S02]  /*7d9b0*/  IMAD.MOV.U32 R7, RZ, RZ, R8 ;  /* 0x000000ffff077224 */ /* 0x000fe400078e0008 */
[----:B------:R-:W-:-:S07]  /*7d9c0*/  IMAD.MOV.U32 R106, RZ, RZ, R107 ;  /* 0x000000ffff6a7224 */ /* 0x000fce00078e006b */
.L_x_6608:
[----:B------:R-:W-:Y:S05]  /*7d9d0*/  BSYNC.RECONVERGENT B1 ;  /* 0x0000000000017941 */ /* 0x000fea0003800200 */
.L_x_6606:
        /* <DEDUP_REMOVED lines=11> */
.L_x_6610:
[----:B------:R-:W-:Y:S01]  /*7da90*/  IMAD.MOV.U32 R9, RZ, RZ, R6 ;  /* 0x000000ffff097224 */ /* 0x000fe200078e0006 */
[----:B------:R-:W-:Y:S01]  /*7daa0*/  MOV R88, R91 ;  /* 0x0000005b00587202 */ /* 0x000fe20000000f00 */
[----:B------:R-:W-:Y:S02]  /*7dab0*/  IMAD.MOV.U32 R8, RZ, RZ, R7 ;  /* 0x000000ffff087224 */ /* 0x000fe400078e0007 */
[----:B------:R-:W-:-:S07]  /*7dac0*/  IMAD.MOV.U32 R107, RZ, RZ, R104 ;  /* 0x000000ffff6b7224 */ /* 0x000fce00078e0068 */
.L_x_6611:
[----:B------:R-:W-:Y:S05]  /*7dad0*/  BSYNC.RECONVERGENT B1 ;  /* 0x0000000000017941 */ /* 0x000fea0003800200 */
.L_x_6609:
        /* <DEDUP_REMOVED lines=11> */
.L_x_6613:
[----:B------:R-:W-:Y:S01]  /*7db90*/  IMAD.MOV.U32 R6, RZ, RZ, R9 ;  /* 0x000000ffff067224 */ /* 0x000fe200078e0009 */
[----:B------:R-:W-:Y:S01]  /*7dba0*/  MOV R104, R105 ;  /* 0x0000006900687202 */ /* 0x000fe20000000f00 */
[----:B------:R-:W-:Y:S02]  /*7dbb0*/  IMAD.MOV.U32 R91, RZ, RZ, R90 ;  /* 0x000000ffff5b7224 */ /* 0x000fe400078e005a */
[----:B------:R-:W-:-:S07]  /*7dbc0*/  IMAD.MOV.U32 R7, RZ, RZ, R8 ;  /* 0x000000ffff077224 */ /* 0x000fce00078e0008 */
.L_x_6614:
[----:B------:R-:W-:Y:S05]  /*7dbd0*/  BSYNC.RECONVERGENT B1 ;  /* 0x0000000000017941 */ /* 0x000fea0003800200 */
.L_x_6612:
        /* <DEDUP_REMOVED lines=11> */
.L_x_6616:
[----:B------:R-:W-:Y:S01]  /*7dc90*/  MOV R9, R6 ;  /* 0x0000000600097202 */ /* 0x000fe20000000f00 */
[----:B------:R-:W-:Y:S02]  /*7dca0*/  IMAD.MOV.U32 R90, RZ, RZ, R93 ;  /* 0x000000ffff5a7224 */ /* 0x000fe400078e005d */
[----:B------:R-:W-:Y:S02]  /*7dcb0*/  IMAD.MOV.U32 R8, RZ, RZ, R7 ;  /* 0x000000ffff087224 */ /* 0x000fe400078e0007 */
[----:B------:R-:W-:-:S07]  /*7dcc0*/  IMAD.MOV.U32 R105, RZ, RZ, R102 ;  /* 0x000000ffff697224 */ /* 0x000fce00078e0066 */
.L_x_6617:
[----:B------:R-:W-:Y:S05]  /*7dcd0*/  BSYNC.RECONVERGENT B1 ;  /* 0x0000000000017941 */ /* 0x000fea0003800200 */
.L_x_6615:
        /* <DEDUP_REMOVED lines=11> */
.L_x_6619:
[----:B------:R-:W-:Y:S01]  /*7dd90*/  IMAD.MOV.U32 R6, RZ, RZ, R9 ;  /* 0x000000ffff067224 */ /* 0x000fe200078e0009 */
[----:B------:R-:W-:Y:S01]  /*7dda0*/  MOV R7, R8 ;  /* 0x0000000800077202 */ /* 0x000fe20000000f00 */
[----:B------:R-:W-:Y:S02]  /*7ddb0*/  IMAD.MOV.U32 R93, RZ, RZ, R92 ;  /* 0x000000ffff5d7224 */ /* 0x000fe400078e005c */
[----:B------:R-:W-:-:S07]  /*7ddc0*/  IMAD.MOV.U32 R102, RZ, RZ, R103 ;  /* 0x000000ffff667224 */ /* 0x000fce00078e0067 */
.L_x_6620:
[----:B------:R-:W-:Y:S05]  /*7ddd0*/  BSYNC.RECONVERGENT B1 ;  /* 0x0000000000017941 */ /* 0x000fea0003800200 */
.L_x_6618:
        /* <DEDUP_REMOVED lines=11> */
.L_x_6622:
[----:B------:R-:W-:Y:S02]  /*7de90*/  IMAD.MOV.U32 R9, RZ, RZ, R6 ;  /* 0x000000ffff097224 */ /* 0x000fe400078e0006 */
[----:B------:R-:W-:Y:S02]  /*7dea0*/  IMAD.MOV.U32 R92, RZ, RZ, R95 ;  /* 0x000000ffff5c7224 */ /* 0x000fe400078e005f */
[----:B------:R-:W-:Y:S02]  /*7deb0*/  IMAD.MOV.U32 R8, RZ, RZ, R7 ;  /* 0x000000ffff087224 */ /* 0x000fe400078e0007 */
[----:B------:R-:W-:-:S07]  /*7dec0*/  IMAD.MOV.U32 R103, RZ, RZ, R100 ;  /* 0x000000ffff677224 */ /* 0x000fce00078e0064 */
.L_x_6623:
[----:B------:R-:W-:Y:S05]  /*7ded0*/  BSYNC.RECONVERGENT B1 ;  /* 0x0000000000017941 */ /* 0x000fea0003800200 */
.L_x_6621:
        /* <DEDUP_REMOVED lines=11> */
.L_x_6625:
[----:B------:R-:W-:Y:S01]  /*7df90*/  IMAD.MOV.U32 R6, RZ, RZ, R9 ;  /* 0x000000ffff067224 */ /* 0x000fe200078e0009 */
[----:B------:R-:W-:Y:S01]  /*7dfa0*/  MOV R95, R94 ;  /* 0x0000005e005f7202 */ /* 0x000fe20000000f00 */
[----:B------:R-:W-:Y:S02]  /*7dfb0*/  IMAD.MOV.U32 R7, RZ, RZ, R8 ;  /* 0x000000ffff077224 */ /* 0x000fe400078e0008 */
[----:B------:R-:W-:-:S07]  /*7dfc0*/  IMAD.MOV.U32 R100, RZ, RZ, R101 ;  /* 0x000000ffff647224 */ /* 0x000fce00078e0065 */
.L_x_6626:
[----:B------:R-:W-:Y:S05]  /*7dfd0*/  BSYNC.RECONVERGENT B1 ;  /* 0x0000000000017941 */ /* 0x000fea0003800200 */
.L_x_6624:
        /* <DEDUP_REMOVED lines=11> */
.L_x_6628:
[----:B------:R-:W-:Y:S01]  /*7e090*/  IMAD.MOV.U32 R9, RZ, RZ, R6 ;  /* 0x000000ffff097224 */ /* 0x000fe200078e0006 */
[----:B------:R-:W-:Y:S01]  /*7e0a0*/  MOV R101, R0 ;  /* 0x0000000000657202 */ /* 0x000fe20000000f00 */
[----:B------:R-:W-:Y:S02]  /*7e0b0*/  IMAD.MOV.U32 R94, RZ, RZ, R97 ;  /* 0x000000ffff5e7224 */ /* 0x000fe400078e0061 */
[----:B------:R-:W-:-:S07]  /*7e0c0*/  IMAD.MOV.U32 R8, RZ, RZ, R7 ;  /* 0x000000ffff087224 */ /* 0x000fce00078e0007 */
.L_x_6629:
[----:B------:R-:W-:Y:S05]  /*7e0d0*/  BSYNC.RECONVERGENT B1 ;  /* 0x0000000000017941 */ /* 0x000fea0003800200 */
.L_x_6627:
        /* <DEDUP_REMOVED lines=11> */
.L_x_6631:
[----:B------:R-:W-:Y:S01]  /*7e190*/  MOV R6, R9 ;  /* 0x0000000900067202 */ /* 0x000fe20000000f00 */
[----:B------:R-:W-:Y:S02]  /*7e1a0*/  IMAD.MOV.U32 R97, RZ, RZ, R96 ;  /* 0x000000ffff617224 */ /* 0x000fe400078e0060 */
[----:B------:R-:W-:Y:S02]  /*7e1b0*/  IMAD.MOV.U32 R7, RZ, RZ, R8 ;  /* 0x000000ffff077224 */ /* 0x000fe400078e0008 */
[----:B------:R-:W-:-:S07]  /*7e1c0*/  IMAD.MOV.U32 R0, RZ, RZ, R35 ;  /* 0x000000ffff007224 */ /* 0x000fce00078e0023 */
.L_x_6632:
[----:B------:R-:W-:Y:S05]  /*7e1d0*/  BSYNC.RECONVERGENT B1 ;  /* 0x0000000000017941 */ /* 0x000fea0003800200 */
.L_x_6630:
        /* <DEDUP_REMOVED lines=11> */
.L_x_6634:
[----:B------:R-:W-:Y:S01]  /*7e290*/  IMAD.MOV.U32 R8, RZ, RZ, R6 ;  /* 0x000000ffff087224 */ /* 0x000fe200078e0006 */
[----:B------:R-:W-:Y:S01]  /*7e2a0*/  MOV R9, R7 ;  /* 0x0000000700097202 */ /* 0x000fe20000000f00 */
[----:B------:R-:W-:Y:S02]  /*7e2b0*/  IMAD.MOV.U32 R96, RZ, RZ, R99 ;  /* 0x000000ffff607224 */ /* 0x000fe400078e0063 */
[----:B------:R-:W-:-:S07]  /*7e2c0*/  IMAD.MOV.U32 R35, RZ, RZ, R34 ;  /* 0x000000ffff237224 */ /* 0x000fce00078e0022 */
.L_x_6635:
[----:B------:R-:W-:Y:S05]  /*7e2d0*/  BSYNC.RECONVERGENT B1 ;  /* 0x0000000000017941 */ /* 0x000fea0003800200 */
.L_x_6633:
        /* <DEDUP_REMOVED lines=11> */
.L_x_6637:
[----:B------:R-:W-:Y:S01]  /*7e390*/  IMAD.MOV.U32 R99, RZ, RZ, R5 ;  /* 0x000000ffff637224 */ /* 0x000fe200078e0005 */
[----:B------:R-:W-:Y:S01]  /*7e3a0*/  MOV R5, R8 ;  /* 0x0000000800057202 */ /* 0x000fe20000000f00 */
[----:B------:R-:W-:Y:S02]  /*7e3b0*/  IMAD.MOV.U32 R34, RZ, RZ, R4 ;  /* 0x000000ffff227224 */ /* 0x000fe400078e0004 */
[----:B------:R-:W-:Y:S02]  /*7e3c0*/  IMAD.MOV.U32 R98, RZ, RZ, R8 ;  /* 0x000000ffff627224 */ /* 0x000fe400078e0008 */
[--C-:B------:R-:W-:Y:S02]  /*7e3d0*/  IMAD.MOV.U32 R37, RZ, RZ, R9.reuse ;  /* 0x000000ffff257224 */ /* 0x100fe400078e0009 */
[----:B------:R-:W-:-:S07]  /*7e3e0*/  IMAD.MOV.U32 R4, RZ, RZ, R9 ;  /* 0x000000ffff047224 */ /* 0x000fce00078e0009 */
.L_x_6638:
[----:B------:R-:W-:Y:S05]  /*7e3f0*/  BSYNC.RECONVERGENT B1 ;  /* 0x0000000000017941 */ /* 0x000fea0003800200 */
.L_x_6636:
[----:B------:R-:W-:Y:S01]  /*7e400*/  VIADD R2, R2, 0x4 ;  /* 0x0000000402027836 */ /* 0x000fe20000000000 */
[----:B------:R-:W-:Y:S06]  /*7e410*/  @P2 BRA `(.L_x_6639) ;  /* 0xffffffc0000c2947 */ /* 0x000fec000383ffff */
.L_x_6449:
[----:B------:R-:W-:Y:S05]  /*7e420*/  BSYNC.RECONVERGENT B0 ;  /* 0x0000000000007941 */ /* 0x000fea0003800200 */
.L_x_6448:
        /* <DEDUP_REMOVED lines=196> */
[----:B0-----:R-:W-:Y:S02]  /*7f070*/  HFMA2 R3, -RZ, RZ, 0, 0 ;  /* 0x00000000ff037431 */ /* 0x001fe400000001ff */
[----:B------:R-:W-:Y:S02]  /*7f080*/  IMAD.MOV.U32 R5, RZ, RZ, R98 ;  /* 0x000000ffff057224 */ /* 0x000fe400078e0062 */
[----:B------:R-:W-:Y:S02]  /*7f090*/  IMAD.MOV.U32 R4, RZ, RZ, R37 ;  /* 0x000000ffff047224 */ /* 0x000fe400078e0025 */
[----:B------:R-:W-:-:S07]  /*7f0a0*/  IMAD.MOV.U32 R2, RZ, RZ, R32 ;  /* 0x000000ffff027224 */ /* 0x000fce00078e0020 */
.L_x_6831:
        /* <DEDUP_REMOVED lines=17> */
[-C--:B------:R-:W-:Y:S02]  /*7f1c0*/  MOV R6, R36.reuse ;  /* 0x0000002400067202 */ /* 0x080fe40000000f00 */
[----:B------:R-:W-:-:S13]  /*7f1d0*/  ISETP.GE.OR P0, PT, R161, R36, P0 ;  /* 0x00000024a100720c */ /* 0x000fda0000706670 */
[----:B------:R-:W-:Y:S05]  /*7f1e0*/  @P0 BRA `(.L_x_6644) ;  /* 0x0000000000100947 */ /* 0x000fea0003800000 */
.L_x_6643:
[----:B------:R-:W-:Y:S02]  /*7f1f0*/  IMAD.MOV.U32 R6, RZ, RZ, R161 ;  /* 0x000000ffff067224 */ /* 0x000fe400078e00a1 */
[----:B------:R-:W-:Y:S01]  /*7f200*/  IMAD.MOV.U32 R7, RZ, RZ, R158 ;  /* 0x000000ffff077224 */ /* 0x000fe200078e009e */
[----:B------:R-:W-:Y:S01]  /*7f210*/  MOV R158, R159 ;  /* 0x0000009f009e7202 */ /* 0x000fe20000000f00 */
[----:B------:R-:W-:-:S07]  /*7f220*/  IMAD.MOV.U32 R161, RZ, RZ, R36 ;  /* 0x000000ffffa17224 */ /* 0x000fce00078e0024 */
.L_x_6644:
[----:B------:R-:W-:Y:S05]  /*7f230*/  BSYNC.RECONVERGENT B1 ;  /* 0x0000000000017941 */ /* 0x000fea0003800200 */
.L_x_6642:
        /* <DEDUP_REMOVED lines=11> */
.L_x_6646:
[----:B------:R-:W-:Y:S01]  /*7f2f0*/  MOV R9, R6 ;  /* 0x0000000600097202 */ /* 0x000fe20000000f00 */
[----:B------:R-:W-:Y:S02]  /*7f300*/  IMAD.MOV.U32 R36, RZ, RZ, R39 ;  /* 0x000000ffff247224 */ /* 0x000fe400078e0027 */
[----:B------:R-:W-:Y:S02]  /*7f310*/  IMAD.MOV.U32 R8, RZ, RZ, R7 ;  /* 0x000000ffff087224 */ /* 0x000fe400078e0007 */
[----:B------:R-:W-:-:S07]  /*7f320*/  IMAD.MOV.U32 R159, RZ, RZ, R156 ;  /* 0x000000ffff9f7224 */ /* 0x000fce00078e009c */
.L_x_6647:
[----:B------:R-:W-:Y:S05]  /*7f330*/  BSYNC.RECONVERGENT B1 ;  /* 0x0000000000017941 */ /* 0x000fea0003800200 */
.L_x_6645:
        /* <DEDUP_REMOVED lines=11> */
.L_x_6649:
[----:B------:R-:W-:Y:S01]  /*7f3f0*/  IMAD.MOV.U32 R6, RZ, RZ, R9 ;  /* 0x000000ffff067224 */ /* 0x000fe200078e0009 */
[----:B------:R-:W-:Y:S01]  /*7f400*/  MOV R7, R8 ;  /* 0x0000000800077202 */ /* 0x000fe20000000f00 */
[----:B------:R-:W-:Y:S02]  /*7f410*/  IMAD.MOV.U32 R39, RZ, RZ, R38 ;  /* 0x000000ffff277224 */ /* 0x000fe400078e0026 */
[----:B------:R-:W-:-:S07]  /*7f420*/  IMAD.MOV.U32 R156, RZ, RZ, R157 ;  /* 0x000000ffff9c7224 */ /* 0x000fce00078e009d */
.L_x_6650:
[----:B------:R-:W-:Y:S05]  /*7f430*/  BSYNC.RECONVERGENT B1 ;  /* 0x0000000000017941 */ /* 0x000fea0003800200 */
.L_x_6648:
        /* <DEDUP_REMOVED lines=11> */
.L_x_6652:
[----:B------:R-:W-:Y:S02]  /*7f4f0*/  IMAD.MOV.U32 R9, RZ, RZ, R6 ;  /* 0x000000ffff097224 */ /* 0x000fe400078e0006 */
[----:B------:R-:W-:Y:S02]  /*7f500*/  IMAD.MOV.U32 R38, RZ, RZ, R41 ;  /* 0x000000ffff267224 */ /* 0x000fe400078e0029 */
[----:B------:R-:W-:Y:S02]  /*7f510*/  IMAD.MOV.U32 R8, RZ, RZ, R7 ;  /* 0x000000ffff087224 */ /* 0x000fe400078e0007 */
[----:B------:R-:W-:-:S07]  /*7f520*/  IMAD.MOV.U32 R157, RZ, RZ, R154 ;  /* 0x000000ffff9d7224 */ /* 0x000fce00078e009a */
.L_x_6653:
[----:B------:R-:W-:Y:S05]  /*7f530*/  BSYNC.RECONVERGENT B1 ;  /* 0x0000000000017941 */ /* 0x000fea0003800200 */
.L_x_6651:
        /* <DEDUP_REMOVED lines=11> */
.L_x_6655:
[----:B------:R-:W-:Y:S01]  /*7f5f0*/  IMAD.MOV.U32 R6, RZ, RZ, R9 ;  /* 0x000000ffff067224 */ /* 0x000fe200078e0009 */
[----:B------:R-:W-:Y:S01]  /*7f600*/  MOV R41, R40 ;  /* 0x0000002800297202 */ /* 0x000fe20000000f00 */
[----:B------:R-:W-:Y:S02]  /*7f610*/  IMAD.MOV.U32 R7, RZ, RZ, R8 ;  /* 0x000000ffff077224 */ /* 0x000fe400078e0008 */
[----:B------:R-:W-:-:S07]  /*7f620*/  IMAD.MOV.U32 R154, RZ, RZ, R155 ;  /* 0x000000ffff9a7224 */ /* 0x000fce00078e009b */
.L_x_6656:
[----:B------:R-:W-:Y:S05]  /*7f630*/  BSYNC.RECONVERGENT B1 ;  /* 0x0000000000017941 */ /* 0x000fea0003800200 */
.L_x_6654:
        /* <DEDUP_REMOVED lines=11> */
.L_x_6658:
[----:B------:R-:W-:Y:S01]  /*7f6f0*/  IMAD.MOV.U32 R9, RZ, RZ, R6 ;  /* 0x000000ffff097224 */ /* 0x000fe200078e0006 */
[----:B------:R-:W-:Y:S01]  /*7f700*/  MOV R155, R152 ;  /* 0x00000098009b7202 */ /* 0x000fe20000000f00 */
[----:B------:R-:W-:Y:S02]  /*7f710*/  IMAD.MOV.U32 R40, RZ, RZ, R43 ;  /* 0x000000ffff287224 */ /* 0x000fe400078e002b */
[----:B------:R-:W-:-:S07]  /*7f720*/  IMAD.MOV.U32 R8, RZ, RZ, R7 ;  /* 0x000000ffff087224 */ /* 0x000fce00078e0007 */
.L_x_6659:
[----:B------:R-:W-:Y:S05]  /*7f730*/  BSYNC.RECONVERGENT B1 ;  /* 0x0000000000017941 */ /* 0x000fea0003800200 */
.L_x_6657:
        /* <DEDUP_REMOVED lines=11> */
.L_x_6661:
[----:B------:R-:W-:Y:S01]  /*7f7f0*/  MOV R6, R9 ;  /* 0x0000000900067202 */ /* 0x000fe20000000f00 */
[----:B------:R-:W-:Y:S02]  /*7f800*/  IMAD.MOV.U32 R43, RZ, RZ, R42 ;  /* 0x000000ffff2b7224 */ /* 0x000fe400078e002a */
[----:B------:R-:W-:Y:S02]  /*7f810*/  IMAD.MOV.U32 R7, RZ, RZ, R8 ;  /* 0x000000ffff077224 */ /* 0x000fe400078e0008 */
[----:B------:R-:W-:-:S07]  /*7f820*/  IMAD.MOV.U32 R152, RZ, RZ, R153 ;  /* 0x000000ffff987224 */ /* 0x000fce00078e0099 */
.L_x_6662:
[----:B------:R-:W-:Y:S05]  /*7f830*/  BSYNC.RECONVERGENT B1 ;  /* 0x0000000000017941 */ /* 0x000fea0003800200 */
.L_x_6660:
        /* <DEDUP_REMOVED lines=11> */
.L_x_6664:
[----:B------:R-:W-:Y:S01]  /*7f8f0*/  IMAD.MOV.U32 R9, RZ, RZ, R6 ;  /* 0x000000ffff097224 */ /* 0x000fe200078e0006 */
[----:B------:R-:W-:Y:S01]  /*7f900*/  MOV R8, R7 ;  /* 0x0000000700087202 */ /* 0x000fe20000000f00 */
[----:B------:R-:W-:Y:S02]  /*7f910*/  IMAD.MOV.U32 R42, RZ, RZ, R45 ;  /* 0x000000ffff2a7224 */ /* 0x000fe400078e002d */
[----:B------:R-:W-:-:S07]  /*7f920*/  IMAD.MOV.U32 R153, RZ, RZ, R150 ;  /* 0x000000ffff997224 */ /* 0x000fce00078e0096 */
.L_x_6665:
[----:B------:R-:W-:Y:S05]  /*7f930*/  BSYNC.RECONVERGENT B1 ;  /* 0x0000000000017941 */ /* 0x000fea0003800200 */
.L_x_6663:
        /* <DEDUP_REMOVED lines=11> */
.L_x_6667:
[----:B------:R-:W-:Y:S02]  /*7f9f0*/  IMAD.MOV.U32 R6, RZ, RZ, R9 ;  /* 0x000000ffff067224 */ /* 0x000fe400078e0009 */
[----:B------:R-:W-:Y:S02]  /*7fa00*/  IMAD.MOV.U32 R45, RZ, RZ, R44 ;  /* 0x000000ffff2d7224 */ /* 0x000fe400078e002c */
[----:B------:R-:W-:Y:S02]  /*7fa10*/  IMAD.MOV.U32 R7, RZ, RZ, R8 ;  /* 0x000000ffff077224 */ /* 0x000fe400078e0008 */
[----:B------:R-:W-:-:S07]  /*7fa20*/  IMAD.MOV.U32 R150, RZ, RZ, R151 ;  /* 0x000000ffff967224 */ /* 0x000fce00078e0097 */
.L_x_6668:
[----:B------:R-:W-:Y:S05]  /*7fa30*/  BSYNC.RECONVERGENT B1 ;  /* 0x0000000000017941 */ /* 0x000fea0003800200 */
.L_x_6666:
        /* <DEDUP_REMOVED lines=11> */
.L_x_6670:
[----:B------:R-:W-:Y:S01]  /*7faf0*/  IMAD.MOV.U32 R9, RZ, RZ, R6 ;  /* 0x000000ffff097224 */ /* 0x000fe200078e0006 */
[----:B------:R-:W-:Y:S01]  /*7fb00*/  MOV R44, R47 ;  /* 0x0000002f002c7202 */ /* 0x000fe20000000f00 */
[----:B------:R-:W-:Y:S02]  /*7fb10*/  IMAD.MOV.U32 R8, RZ, RZ, R7 ;  /* 0x000000ffff087224 */ /* 0x000fe400078e0007 */
[----:B------:R-:W-:-:S07]  /*7fb20*/  IMAD.MOV.U32 R151, RZ, RZ, R148 ;  /* 0x000000ffff977224 */ /* 0x000fce00078e0094 */
.L_x_6671:
[----:B------:R-:W-:Y:S05]  /*7fb30*/  BSYNC.RECONVERGENT B1 ;  /* 0x0000000000017941 */ /* 0x000fea0003800200 */
.L_x_6669:
        /* <DEDUP_REMOVED lines=11> */
.L_x_6673:
[----:B------:R-:W-:Y:S01]  /*7fbf0*/  IMAD.MOV.U32 R6, RZ, RZ, R9 ;  /* 0x000000ffff067224 */ /* 0x000fe200078e0009 */
[----:B------:R-:W-:Y:S01]  /*7fc00*/  MOV R148, R149 ;  /* 0x0000009500947202 */ /* 0x000fe20000000f00 */
[----:B------:R-:W-:Y:S02]  /*7fc10*/  IMAD.MOV.U32 R47, RZ, RZ, R46 ;  /* 0x000000ffff2f7224 */ /* 0x000fe400078e002e */
[----:B------:R-:W-:-:S07]  /*7fc20*/  IMAD.MOV.U32 R7, RZ, RZ, R8 ;  /* 0x000000ffff077224 */ /* 0x000fce00078e0008 */
.L_x_6674:
[----:B------:R-:W-:Y:S05]  /*7fc30*/  BSYNC.RECONVERGENT B1 ;  /* 0x0000000000017941 */ /* 0x000fea0003800200 */
.L_x_6672:
        /* <DEDUP_REMOVED lines=11> */
.L_x_6676:
[----:B------:R-:W-:Y:S01]  /*7fcf0*/  MOV R9, R6 ;  /* 0x0000000600097202 */ /* 0x000fe20000000f00 */
[----:B------:R-:W-:Y:S02]  /*7fd00*/  IMAD.MOV.U32 R46, RZ, RZ, R49 ;  /* 0x000000ffff2e7224 */ /* 0x000fe400078e0031 */
[----:B------:R-:W-:Y:S02]  /*7fd10*/  IMAD.MOV.U32 R8, RZ, RZ, R7 ;  /* 0x000000ffff087224 */ /* 0x000fe400078e0007 */
[----:B------:R-:W-:-:S07]  /*7fd20*/  IMAD.MOV.U32 R149, RZ, RZ, R146 ;  /* 0x000000ffff957224 */ /* 0x000fce00078e0092 */
.L_x_6677:
[----:B------:R-:W-:Y:S05]  /*7fd30*/  BSYNC.RECONVERGENT B1 ;  /* 0x0000000000017941 */ /* 0x000fea0003800200 */
.L_x_6675:
        /* <DEDUP_REMOVED lines=11> */
.L_x_6679:
[----:B------:R-:W-:Y:S01]  /*7fdf0*/  IMAD.MOV.U32 R6, RZ, RZ, R9 ;  /* 0x000000ffff067224 */ /* 0x000fe200078e0009 */
[----:B------:R-:W-:Y:S01]  /*7fe00*/  MOV R7, R8 ;  /* 0x0000000800077202 */ /* 0x000fe20000000f00 */
[----:B------:R-:W-:Y:S02]  /*7fe10*/  IMAD.MOV.U32 R49, RZ, RZ, R48 ;  /* 0x000000ffff317224 */ /* 0x000fe400078e0030 */
[----:B------:R-:W-:-:S07]  /*7fe20*/  IMAD.MOV.U32 R146, RZ, RZ, R147 ;  /* 0x000000ffff927224 */ /* 0x000fce00078e0093 */
.L_x_6680:
[----:B------:R-:W-:Y:S05]  /*7fe30*/  BSYNC.RECONVERGENT B1 ;  /* 0x0000000000017941 */ /* 0x000fea0003800200 */
.L_x_6678:
        /* <DEDUP_REMOVED lines=11> */
.L_x_6682:
[----:B------:R-:W-:Y:S02]  /*7fef0*/  IMAD.MOV.U32 R9, RZ, RZ, R6 ;  /* 0x000000ffff097224 */ /* 0x000fe400078e0006 */
[----:B------:R-:W-:Y:S02]  /*7ff00*/  IMAD.MOV.U32 R48, RZ, RZ, R51 ;  /* 0x000000ffff307224 */ /* 0x000fe400078e0033 */
[----:B------:R-:W-:Y:S02]  /*7ff10*/  IMAD.MOV.U32 R8, RZ, RZ, R7 ;  /* 0x000000ffff087224 */ /* 0x000fe400078e0007 */
[----:B------:R-:W-:-:S07]  /*7ff20*/  IMAD.MOV.U32 R147, RZ, RZ, R144 ;  /* 0x000000ffff937224 */ /* 0x000fce00078e0090 */
.L_x_6683:
[----:B------:R-:W-:Y:S05]  /*7ff30*/  BSYNC.RECONVERGENT B1 ;  /* 0x0000000000017941 */ /* 0x000fea0003800200 */
.L_x_6681:
        /* <DEDUP_REMOVED lines=11> */
.L_x_6685:
[----:B------:R-:W-:Y:S01]  /*7fff0*/  IMAD.MOV.U32 R6, RZ, RZ, R9 ;  /* 0x000000ffff067224 */ /* 0x000fe200078e0009 */
[----:B------:R-:W-:Y:S01]  /*80000*/  MOV R51, R50 ;  /* 0x0000003200337202 */ /* 0x000fe20000000f00 */
[----:B------:R-:W-:Y:S02]  /*80010*/  IMAD.MOV.U32 R7, RZ, RZ, R8 ;  /* 0x000000ffff077224 */ /* 0x000fe400078e0008 */
[----:B------:R-:W-:-:S07]  /*80020*/  IMAD.MOV.U32 R144, RZ, RZ, R145 ;  /* 0x000000ffff907224 */ /* 0x000fce00078e0091 */
.L_x_6686:
[----:B------:R-:W-:Y:S05]  /*80030*/  BSYNC.RECONVERGENT B1 ;  /* 0x0000000000017941 */ /* 0x000fea0003800200 */
.L_x_6684:
        /* <DEDUP_REMOVED lines=11> */
.L_x_6688:
[----:B------:R-:W-:Y:S01]  /*800f0*/  IMAD.MOV.U32 R9, RZ, RZ, R6 ;  /* 0x000000ffff097224 */ /* 0x000fe200078e0006 */
[----:B------:R-:W-:Y:S01]  /*80100*/  MOV R145, R142 ;  /* 0x0000008e00917202 */ /* 0x000fe20000000f00 */
[----:B------:R-:W-:Y:S02]  /*80110*/  IMAD.MOV.U32 R50, RZ, RZ, R53 ;  /* 0x000000ffff327224 */ /* 0x000fe400078e0035 */
[----:B------:R-:W-:-:S07]  /*80120*/  IMAD.MOV.U32 R8, RZ, RZ, R7 ;  /* 0x000000ffff087224 */ /* 0x000fce00078e0007 */
.L_x_6689:
[----:B------:R-:W-:Y:S05]  /*80130*/  BSYNC.RECONVERGENT B1 ;  /* 0x0000000000017941 */ /* 0x000fea0003800200 */
.L_x_6687:
        /* <DEDUP_REMOVED lines=11> */
.L_x_6691:
[----:B------:R-:W-:Y:S01]  /*801f0*/  MOV R6, R9 ;  /* 0x0000000900067202 */ /* 0x000fe20000000f00 */
[----:B------:R-:W-:Y:S02]  /*80200*/  IMAD.MOV.U32 R53, RZ, RZ, R52 ;  /* 0x000000ffff357224 */ /* 0x000fe400078e0034 */
[----:B------:R-:W-:Y:S02]  /*80210*/  IMAD.MOV.U32 R7, RZ, RZ, R8 ;  /* 0x000000ffff077224 */ /* 0x000fe400078e0008 */
[----:B------:R-:W-:-:S07]  /*80220*/  IMAD.MOV.U32 R142, RZ, RZ, R143 ;  /* 0x000000ffff8e7224 */ /* 0x000fce00078e008f */
.L_x_6692:
[----:B------:R-:W-:Y:S05]  /*80230*/  BSYNC.RECONVERGENT B1 ;  /* 0x0000000000017941 */ /* 0x000fea0003800200 */
.L_x_6690:
        /* <DEDUP_REMOVED lines=11> */
.L_x_6694:
[----:B------:R-:W-:Y:S01]  /*802f0*/  IMAD.MOV.U32 R9, RZ, RZ, R6 ;  /* 0x000000ffff097224 */ /* 0x000fe200078e0006 */
[----:B------:R-:W-:Y:S01]  /*80300*/  MOV R8, R7 ;  /* 0x0000000700087202 */ /* 0x000fe20000000f00 */
[----:B------:R-:W-:Y:S02]  /*80310*/  IMAD.MOV.U32 R52, RZ, RZ, R55 ;  /* 0x000000ffff347224 */ /* 0x000fe400078e0037 */
[----:B------:R-:W-:-:S07]  /*80320*/  IMAD.MOV.U32 R143, RZ, RZ, R140 ;  /* 0x000000ffff8f7224 */ /* 0x000fce00078e008c */
.L_x_6695:
[----:B------:R-:W-:Y:S05]  /*80330*/  BSYNC.RECONVERGENT B1 ;  /* 0x0000000000017941 */ /* 0x000fea0003800200 */
.L_x_6693:
        /* <DEDUP_REMOVED lines=11> */
.L_x_6697:
[----:B------:R-:W-:Y:S02]  /*803f0*/  IMAD.MOV.U32 R6, RZ, RZ, R9 ;  /* 0x000000ffff067224 */ /* 0x000fe400078e0009 */
[----:B------:R-:W-:Y:S02]  /*80400*/  IMAD.MOV.U32 R55, RZ, RZ, R54 ;  /* 0x000000ffff377224 */ /* 0x000fe400078e0036 */
[----:B------:R-:W-:Y:S02]  /*80410*/  IMAD.MOV.U32 R7, RZ, RZ, R8 ;  /* 0x000000ffff077224 */ /* 0x000fe400078e0008 */
[----:B------:R-:W-:-:S07]  /*80420*/  IMAD.MOV.U32 R140, RZ, RZ, R141 ;  /* 0x000000ffff8c7224 */ /* 0x000fce00078e008d */
.L_x_6698:
[----:B------:R-:W-:Y:S05]  /*80430*/  BSYNC.RECONVERGENT B1 ;  /* 0x0000000000017941 */ /* 0x000fea0003800200 */
.L_x_6696:
        /* <DEDUP_REMOVED lines=11> */
.L_x_6700:
[----:B------:R-:W-:Y:S01]  /*804f0*/  IMAD.MOV.U32 R9, RZ, RZ, R6 ;  /* 0x000000ffff097224 */ /* 0x000fe200078e0006 */
[----:B------:R-:W-:Y:S01]  /*80500*/  MOV R54, R57 ;  /* 0x0000003900367202 */ /* 0x000fe20000000f00 */
[----:B------:R-:W-:Y:S02]  /*80510*/  IMAD.MOV.U32 R8, RZ, RZ, R7 ;  /* 0x000000ffff087224 */ /* 0x000fe400078e0007 */
[----:B------:R-:W-:-:S07]  /*80520*/  IMAD.MOV.U32 R141, RZ, RZ, R138 ;  /* 0x000000ffff8d7224 */ /* 0x000fce00078e008a */
.L_x_6701:
[----:B------:R-:W-:Y:S05]  /*80530*/  BSYNC.RECONVERGENT B1 ;  /* 0x0000000000017941 */ /* 0x000fea0003800200 */
.L_x_6699:
        /* <DEDUP_REMOVED lines=11> */
.L_x_6703:
[----:B------:R-:W-:Y:S01]  /*805f0*/  IMAD.MOV.U32 R6, RZ, RZ, R9 ;  /* 0x000000ffff067224 */ /* 0x000fe200078e0009 */
[----:B------:R-:W-:Y:S01]  /*80600*/  MOV R138, R139 ;  /* 0x0000008b008a7202 */ /* 0x000fe20000000f00 */
[----:B------:R-:W-:Y:S02]  /*80610*/  IMAD.MOV.U32 R57, RZ, RZ, R56 ;  /* 0x000000ffff397224 */ /* 0x000fe400078e0038 */
[----:B------:R-:W-:-:S07]  /*80620*/  IMAD.MOV.U32 R7, RZ, RZ, R8 ;  /* 0x000000ffff077224 */ /* 0x000fce00078e0008 */
.L_x_6704:
[----:B------:R-:W-:Y:S05]  /*80630*/  BSYNC.RECONVERGENT B1 ;  /* 0x0000000000017941 */ /* 0x000fea0003800200 */
.L_x_6702:
        /* <DEDUP_REMOVED lines=11> */
.L_x_6706:
[----:B------:R-:W-:Y:S01]  /*806f0*/  MOV R9, R6 ;  /* 0x0000000600097202 */ /* 0x000fe20000000f00 */
[----:B------:R-:W-:Y:S02]  /*80700*/  IMAD.MOV.U32 R56, RZ, RZ, R59 ;  /* 0x000000ffff387224 */ /* 0x000fe400078e003b */
[----:B------:R-:W-:Y:S02]  /*80710*/  IMAD.MOV.U32 R8, RZ, RZ, R7 ;  /* 0x000000ffff087224 */ /* 0x000fe400078e0007 */
[----:B------:R-:W-:-:S07]  /*80720*/  IMAD.MOV.U32 R139, RZ, RZ, R136 ;  /* 0x000000ffff8b7224 */ /* 0x000fce00078e0088 */
.L_x_6707:
[----:B------:R-:W-:Y:S05]  /*80730*/  BSYNC.RECONVERGENT B1 ;  /* 0x0000000000017941 */ /* 0x000fea0003800200 */
.L_x_6705:
        /* <DEDUP_REMOVED lines=11> */
.L_x_6709:
[----:B------:R-:W-:Y:S01]  /*807f0*/  IMAD.MOV.U32 R6, RZ, RZ, R9 ;  /* 0x000000ffff067224 */ /* 0x000fe200078e0009 */
[----:B------:R-:W-:Y:S01]  /*80800*/  MOV R7, R8 ;  /* 0x0000000800077202 */ /* 0x000fe20000000f00 */
[----:B------:R-:W-:Y:S02]  /*80810*/  IMAD.MOV.U32 R59, RZ, RZ, R58 ;  /* 0x000000ffff3b7224 */ /* 0x000fe400078e003a */
[----:B------:R-:W-:-:S07]  /*80820*/  IMAD.MOV.U32 R136, RZ, RZ, R137 ;  /* 0x000000ffff887224 */ /* 0x000fce00078e0089 */
.L_x_6710:
[----:B------:R-:W-:Y:S05]  /*80830*/  BSYNC.RECONVERGENT B1 ;  /* 0x0000000000017941 */ /* 0x000fea0003800200 */
.L_x_6708:
        /* <DEDUP_REMOVED lines=11> */
.L_x_6712:
[----:B------:R-:W-:Y:S02]  /*808f0*/  IMAD.MOV.U32 R9, RZ, RZ, R6 ;  /* 0x000000ffff097224 */ /* 0x000fe400078e0006 */
[----:B------:R-:W-:Y:S02]  /*80900*/  IMAD.MOV.U32 R58, RZ, RZ, R61 ;  /* 0x000000ffff3a7224 */ /* 0x000fe400078e003d */
[----:B------:R-:W-:Y:S02]  /*80910*/  IMAD.MOV.U32 R8, RZ, RZ, R7 ;  /* 0x000000ffff087224 */ /* 0x000fe400078e0007 */
[----:B------:R-:W-:-:S07]  /*80920*/  IMAD.MOV.U32 R137, RZ, RZ, R134 ;  /* 0x000000ffff897224 */ /* 0x000fce00078e0086 */
.L_x_6713:
[----:B------:R-:W-:Y:S05]  /*80930*/  BSYNC.RECONVERGENT B1 ;  /* 0x0000000000017941 */ /* 0x000fea0003800200 */
.L_x_6711:
        /* <DEDUP_REMOVED lines=11> */
.L_x_6715:
[----:B------:R-:W-:Y:S01]  /*809f0*/  IMAD.MOV.U32 R6, RZ, RZ, R9 ;  /* 0x000000ffff067224 */ /* 0x000fe200078e0009 */
[----:B------:R-:W-:Y:S01]  /*80a00*/  MOV R61, R60 ;  /* 0x0000003c003d7202 */ /* 0x000fe20000000f00 */
[----:B------:R-:W-:Y:S02]  /*80a10*/  IMAD.MOV.U32 R7, RZ, RZ, R8 ;  /* 0x000000ffff077224 */ /* 0x000fe400078e0008 */
[----:B------:R-:W-:-:S07]  /*80a20*/  IMAD.MOV.U32 R134, RZ, RZ, R135 ;  /* 0x000000ffff867224 */ /* 0x000fce00078e0087 */
.L_x_6716:
[----:B------:R-:W-:Y:S05]  /*80a30*/  BSYNC.RECONVERGENT B1 ;  /* 0x0000000000017941 */ /* 0x000fea0003800200 */
.L_x_6714:
        /* <DEDUP_REMOVED lines=11> */
.L_x_6718:
[----:B------:R-:W-:Y:S01]  /*80af0*/  IMAD.MOV.U32 R9, RZ, RZ, R6 ;  /* 0x000000ffff097224 */ /* 0x000fe200078e0006 */
[----:B------:R-:W-:Y:S01]  /*80b00*/  MOV R135, R132 ;  /* 0x0000008400877202 */ /* 0x000fe20000000f00 */
[----:B------:R-:W-:Y:S02]  /*80b10*/  IMAD.MOV.U32 R60, RZ, RZ, R63 ;  /* 0x000000ffff3c7224 */ /* 0x000fe400078e003f */
[----:B------:R-:W-:-:S07]  /*80b20*/  IMAD.MOV.U32 R8, RZ, RZ, R7 ;  /* 0x000000ffff087224 */ /* 0x000fce00078e0007 */
.L_x_6719:
[----:B------:R-:W-:Y:S05]  /*80b30*/  BSYNC.RECONVERGENT B1 ;  /* 0x0000000000017941 */ /* 0x000fea0003800200 */
.L_x_6717:
        /* <DEDUP_REMOVED lines=11> */
.L_x_6721:
[----:B------:R-:W-:Y:S01]  /*80bf0*/  MOV R6, R9 ;  /* 0x0000000900067202 */ /* 0x000fe20000000f00 */
[----:B------:R-:W-:Y:S02]  /*80c00*/  IMAD.MOV.U32 R63, RZ, RZ, R62 ;  /* 0x000000ffff3f7224 */ /* 0x000fe400078e003e */
[----:B------:R-:W-:Y:S02]  /*80c10*/  IMAD.MOV.U32 R7, RZ, RZ, R8 ;  /* 0x000000ffff077224 */ /* 0x000fe400078e0008 */
[----:B------:R-:W-:-:S07]  /*80c20*/  IMAD.MOV.U32 R132, RZ, RZ, R133 ;  /* 0x000000ffff847224 */ /* 0x000fce00078e0085 */
.L_x_6722:
[----:B------:R-:W-:Y:S05]  /*80c30*/  BSYNC.RECONVERGENT B1 ;  /* 0x0000000000017941 */ /* 0x000fea0003800200 */
.L_x_6720:
        /* <DEDUP_REMOVED lines=11> */
.L_x_6724:
[----:B------:R-:W-:Y:S01]  /*80cf0*/  IMAD.MOV.U32 R9, RZ, RZ, R6 ;  /* 0x000000ffff097224 */ /* 0x000fe200078e0006 */
[----:B------:R-:W-:Y:S01]  /*80d00*/  MOV R8, R7 ;  /* 0x0000000700087202 */ /* 0x000fe20000000f00 */
[----:B------:R-:W-:Y:S02]  /*80d10*/  IMAD.MOV.U32 R62, RZ, RZ, R65 ;  /* 0x000000ffff3e7224 */ /* 0x000fe400078e0041 */
[----:B------:R-:W-:-:S07]  /*80d20*/  IMAD.MOV.U32 R133, RZ, RZ, R130 ;  /* 0x000000ffff857224 */ /* 0x000fce00078e0082 */
.L_x_6725:
[----:B------:R-:W-:Y:S05]  /*80d30*/  BSYNC.RECONVERGENT B1 ;  /* 0x0000000000017941 */ /* 0x000fea0003800200 */
.L_x_6723:
        /* <DEDUP_REMOVED lines=11> */
.L_x_6727:
[----:B------:R-:W-:Y:S02]  /*80df0*/  IMAD.MOV.U32 R6, RZ, RZ, R9 ;  /* 0x000000ffff067224 */ /* 0x000fe400078e0009 */
[----:B------:R-:W-:Y:S02]  /*80e00*/  IMAD.MOV.U32 R65, RZ, RZ, R64 ;  /* 0x000000ffff417224 */ /* 0x000fe400078e0040 */
[----:B------:R-:W-:Y:S02]  /*80e10*/  IMAD.MOV.U32 R7, RZ, RZ, R8 ;  /* 0x000000ffff077224 */ /* 0x000fe400078e0008 */
[----:B------:R-:W-:-:S07]  /*80e20*/  IMAD.MOV.U32 R130, RZ, RZ, R131 ;  /* 0x000000ffff827224 */ /* 0x000fce00078e0083 */
.L_x_6728:
[----:B------:R-:W-:Y:S05]  /*80e30*/  BSYNC.RECONVERGENT B1 ;  /* 0x0000000000017941 */ /* 0x000fea0003800200 */
.L_x_6726:
        /* <DEDUP_REMOVED lines=11> */
.L_x_6730:
[----:B------:R-:W-:Y:S01]  /*80ef0*/  IMAD.MOV.U32 R9, RZ, RZ, R6 ;  /* 0x000000ffff097224 */ /* 0x000fe200078e0006 */
[----:B------:R-:W-:Y:S01]  /*80f00*/  MOV R64, R67 ;  /* 0x0000004300407202 */ /* 0x000fe20000000f00 */
[----:B------:R-:W-:Y:S02]  /*80f10*/  IMAD.MOV.U32 R8, RZ, RZ, R7 ;  /* 0x000000ffff087224 */ /* 0x000fe400078e0007 */
[----:B------:R-:W-:-:S07]  /*80f20*/  IMAD.MOV.U32 R131, RZ, RZ, R128 ;  /* 0x000000ffff837224 */ /* 0x000fce00078e0080 */
.L_x_6731:
[----:B------:R-:W-:Y:S05]  /*80f30*/  BSYNC.RECONVERGENT B1 ;  /* 0x0000000000017941 */ /* 0x000fea0003800200 */
.L_x_6729:
        /* <DEDUP_REMOVED lines=11> */
.L_x_6733:
[----:B------:R-:W-:Y:S01]  /*80ff0*/  IMAD.MOV.U32 R6, RZ, RZ, R9 ;  /* 0x000000ffff067224 */ /* 0x000fe200078e0009 */
[----:B------:R-:W-:Y:S01]  /*81000*/  MOV R128, R129 ;  /* 0x0000008100807202 */ /* 0x000fe20000000f00 */
[----:B------:R-:W-:Y:S02]  /*81010*/  IMAD.MOV.U32 R67, RZ, RZ, R66 ;  /* 0x000000ffff437224 */ /* 0x000fe400078e0042 */
[----:B------:R-:W-:-:S07]  /*81020*/  IMAD.MOV.U32 R7, RZ, RZ, R8 ;  /* 0x000000ffff077224 */ /* 0x000fce00078e0008 */
.L_x_6734:
[----:B------:R-:W-:Y:S05]  /*81030*/  BSYNC.RECONVERGENT B1 ;  /* 0x0000000000017941 */ /* 0x000fea0003800200 */
.L_x_6732:
        /* <DEDUP_REMOVED lines=11> */
.L_x_6736:
[----:B------:R-:W-:Y:S01]  /*810f0*/  MOV R9, R6 ;  /* 0x0000000600097202 */ /* 0x000fe20000000f00 */
[----:B------:R-:W-:Y:S02]  /*81100*/  IMAD.MOV.U32 R66, RZ, RZ, R69 ;  /* 0x000000ffff427224 */ /* 0x000fe400078e0045 */
[----:B------:R-:W-:Y:S02]  /*81110*/  IMAD.MOV.U32 R8, RZ, RZ, R7 ;  /* 0x000000ffff087224 */ /* 0x000fe400078e0007 */
[----:B------:R-:W-:-:S07]  /*81120*/  IMAD.MOV.U32 R129, RZ, RZ, R126 ;  /* 0x000000ffff817224 */ /* 0x000fce00078e007e */
.L_x_6737:
[----:B------:R-:W-:Y:S05]  /*81130*/  BSYNC.RECONVERGENT B1 ;  /* 0x0000000000017941 */ /* 0x000fea0003800200 */
.L_x_6735:
        /* <DEDUP_REMOVED lines=11> */
.L_x_6739:
[----:B------:R-:W-:Y:S01]  /*811f0*/  IMAD.MOV.U32 R6, RZ, RZ, R9 ;  /* 0x000000ffff067224 */ /* 0x000fe200078e0009 */
[----:B------:R-:W-:Y:S01]  /*81200*/  MOV R7, R8 ;  /* 0x0000000800077202 */ /* 0x000fe20000000f00 */
[----:B------:R-:W-:Y:S02]  /*81210*/  IMAD.MOV.U32 R69, RZ, RZ, R68 ;  /* 0x000000ffff457224 */ /* 0x000fe400078e0044 */
[----:B------:R-:W-:-:S07]  /*81220*/  IMAD.MOV.U32 R126, RZ, RZ, R127 ;  /* 0x000000ffff7e7224 */ /* 0x000fce00078e007f */
.L_x_6740:
[----:B------:R-:W-:Y:S05]  /*81230*/  BSYNC.RECONVERGENT B1 ;  /* 0x0000000000017941 */ /* 0x000fea0003800200 */
.L_x_6738:
        /* <DEDUP_REMOVED lines=11> */
.L_x_6742:
[----:B------:R-:W-:Y:S02]  /*812f0*/  IMAD.MOV.U32 R9, RZ, RZ, R6 ;  /* 0x000000ffff097224 */ /* 0x000fe400078e0006 */
[----:B------:R-:W-:Y:S02]  /*81300*/  IMAD.MOV.U32 R68, RZ, RZ, R71 ;  /* 0x000000ffff447224 */ /* 0x000fe400078e0047 */
[----:B------:R-:W-:Y:S02]  /*81310*/  IMAD.MOV.U32 R8, RZ, RZ, R7 ;  /* 0x000000ffff087224 */ /* 0x000fe400078e0007 */
[----:B------:R-:W-:-:S07]  /*81320*/  IMAD.MOV.U32 R127, RZ, RZ, R124 ;  /* 0x000000ffff7f7224 */ /* 0x000fce00078e007c */
.L_x_6743:
[----:B------:R-:W-:Y:S05]  /*81330*/  BSYNC.RECONVERGENT B1 ;  /* 0x0000000000017941 */ /* 0x000fea0003800200 */
.L_x_6741:
        /* <DEDUP_REMOVED lines=11> */
.L_x_6745:
[----:B------:R-:W-:Y:S01]  /*813f0*/  IMAD.MOV.U32 R6, RZ, RZ, R9 ;  /* 0x000000ffff067224 */ /* 0x000fe200078e0009 */
[----:B------:R-:W-:Y:S01]  /*81400*/  MOV R71, R70 ;  /* 0x0000004600477202 */ /* 0x000fe20000000f00 */
[----:B------:R-:W-:Y:S02]  /*81410*/  IMAD.MOV.U32 R7, RZ, RZ, R8 ;  /* 0x000000ffff077224 */ /* 0x000fe400078e0008 */
[----:B------:R-:W-:-:S07]  /*81420*/  IMAD.MOV.U32 R124, RZ, RZ, R125 ;  /* 0x000000ffff7c7224 */ /* 0x000fce00078e007d */
.L_x_6746:
[----:B------:R-:W-:Y:S05]  /*81430*/  BSYNC.RECONVERGENT B1 ;  /* 0x0000000000017941 */ /* 0x000fea0003800200 */
.L_x_6744:
        /* <DEDUP_REMOVED lines=11> */
.L_x_6748:
[----:B------:R-:W-:Y:S01]  /*814f0*/  IMAD.MOV.U32 R9, RZ, RZ, R6 ;  /* 0x000000ffff097224 */ /* 0x000fe200078e0006 */
[----:B------:R-:W-:Y:S01]  /*81500*/  MOV R125, R122 ;  /* 0x0000007a007d7202 */ /* 0x000fe20000000f00 */
[----:B------:R-:W-:Y:S02]  /*81510*/  IMAD.MOV.U32 R70, RZ, RZ, R73 ;  /* 0x000000ffff467224 */ /* 0x000fe400078e0049 */
[----:B------:R-:W-:-:S07]  /*81520*/  IMAD.MOV.U32 R8, RZ, RZ, R7 ;  /* 0x000000ffff087224 */ /* 0x000fce00078e0007 */
.L_x_6749:
[----:B------:R-:W-:Y:S05]  /*81530*/  BSYNC.RECONVERGENT B1 ;  /* 0x0000000000017941 */ /* 0x000fea0003800200 */
.L_x_6747:
        /* <DEDUP_REMOVED lines=11> */
.L_x_6751:
[----:B------:R-:W-:Y:S01]  /*815f0*/  MOV R6, R9 ;  /* 0x0000000900067202 */ /* 0x000fe20000000f00 */
[----:B------:R-:W-:Y:S02]  /*81600*/  IMAD.MOV.U32 R73, RZ, RZ, R72 ;  /* 0x000000ffff497224 */ /* 0x000fe400078e0048 */
[----:B------:R-:W-:Y:S02]  /*81610*/  IMAD.MOV.U32 R7, RZ, RZ, R8 ;  /* 0x000000ffff077224 */ /* 0x000fe400078e0008 */
[----:B------:R-:W-:-:S07]  /*81620*/  IMAD.MOV.U32 R122, RZ, RZ, R123 ;  /* 0x000000ffff7a7224 */ /* 0x000fce00078e007b */
.L_x_6752:
[----:B------:R-:W-:Y:S05]  /*81630*/  BSYNC.RECONVERGENT B1 ;  /* 0x0000000000017941 */ /* 0x000fea0003800200 */
.L_x_6750:
        /* <DEDUP_REMOVED lines=11> */
.L_x_6754:
[----:B------:R-:W-:Y:S01]  /*816f0*/  IMAD.MOV.U32 R9, RZ, RZ, R6 ;  /* 0x000000ffff097224 */ /* 0x000fe200078e0006 */
[----:B------:R-:W-:Y:S01]  /*81700*/  MOV R8, R7 ;  /* 0x0000000700087202 */ /* 0x000fe20000000f00 */
[----:B------:R-:W-:Y:S02]  /*81710*/  IMAD.MOV.U32 R72, RZ, RZ, R75 ;  /* 0x000000ffff487224 */ /* 0x000fe400078e004b */
[----:B------:R-:W-:-:S07]  /*81720*/  IMAD.MOV.U32 R123, RZ, RZ, R120 ;  /* 0x000000ffff7b7224 */ /* 0x000fce00078e0078 */
.L_x_6755:
[----:B------:R-:W-:Y:S05]  /*81730*/  BSYNC.RECONVERGENT B1 ;  /* 0x0000000000017941 */ /* 0x000fea0003800200 */
.L_x_6753:
        /* <DEDUP_REMOVED lines=11> */
.L_x_6757:
[----:B------:R-:W-:Y:S02]  /*817f0*/  IMAD.MOV.U32 R6, RZ, RZ, R9 ;  /* 0x000000ffff067224 */ /* 0x000fe400078e0009 */
[----:B------:R-:W-:Y:S02]  /*81800*/  IMAD.MOV.U32 R75, RZ, RZ, R74 ;  /* 0x000000ffff4b7224 */ /* 0x000fe400078e004a */
[----:B------:R-:W-:Y:S02]  /*81810*/  IMAD.MOV.U32 R7, RZ, RZ, R8 ;  /* 0x000000ffff077224 */ /* 0x000fe400078e0008 */
[----:B------:R-:W-:-:S07]  /*81820*/  IMAD.MOV.U32 R120, RZ, RZ, R121 ;  /* 0x000000ffff787224 */ /* 0x000fce00078e0079 */
.L_x_6758:
[----:B------:R-:W-:Y:S05]  /*81830*/  BSYNC.RECONVERGENT B1 ;  /* 0x0000000000017941 */ /* 0x000fea0003800200 */
.L_x_6756:
        /* <DEDUP_REMOVED lines=11> */
.L_x_6760:
[----:B------:R-:W-:Y:S01]  /*818f0*/  IMAD.MOV.U32 R9, RZ, RZ, R6 ;  /* 0x000000ffff097224 */ /* 0x000fe200078e0006 */
[----:B------:R-:W-:Y:S01]  /*81900*/  MOV R74, R77 ;  /* 0x0000004d004a7202 */ /* 0x000fe20000000f00 */
[----:B------:R-:W-:Y:S02]  /*81910*/  IMAD.MOV.U32 R8, RZ, RZ, R7 ;  /* 0x000000ffff087224 */ /* 0x000fe400078e0007 */
[----:B------:R-:W-:-:S07]  /*81920*/  IMAD.MOV.U32 R121, RZ, RZ, R118 ;  /* 0x000000ffff797224 */ /* 0x000fce00078e0076 */
.L_x_6761:
[----:B------:R-:W-:Y:S05]  /*81930*/  BSYNC.RECONVERGENT B1 ;  /* 0x0000000000017941 */ /* 0x000fea0003800200 */
.L_x_6759:
        /* <DEDUP_REMOVED lines=11> */
.L_x_6763:
[----:B------:R-:W-:Y:S01]  /*819f0*/  IMAD.MOV.U32 R6, RZ, RZ, R9 ;  /* 0x000000ffff067224 */ /* 0x000fe200078e0009 */
[----:B------:R-:W-:Y:S01]  /*81a00*/  MOV R118, R119 ;  /* 0x0000007700767202 */ /* 0x000fe20000000f00 */
[----:B------:R-:W-:Y:S02]  /*81a10*/  IMAD.MOV.U32 R77, RZ, RZ, R76 ;  /* 0x000000ffff4d7224 */ /* 0x000fe400078e004c */
[----:B------:R-:W-:-:S07]  /*81a20*/  IMAD.MOV.U32 R7, RZ, RZ, R8 ;  /* 0x000000ffff077224 */ /* 0x000fce00078e0008 */
.L_x_6764:
[----:B------:R-:W-:Y:S05]  /*81a30*/  BSYNC.RECONVERGENT B1 ;  /* 0x0000000000017941 */ /* 0x000fea0003800200 */
.L_x_6762:
        /* <DEDUP_REMOVED lines=11> */
.L_x_6766:
[----:B------:R-:W-:Y:S01]  /*81af0*/  MOV R9, R6 ;  /* 0x0000000600097202 */ /* 0x000fe20000000f00 */
[----:B------:R-:W-:Y:S02]  /*81b00*/  IMAD.MOV.U32 R76, RZ, RZ, R79 ;  /* 0x000000ffff4c7224 */ /* 0x000fe400078e004f */
[----:B------:R-:W-:Y:S02]  /*81b10*/  IMAD.MOV.U32 R8, RZ, RZ, R7 ;  /* 0x000000ffff087224 */ /* 0x000fe400078e0007 */
[----:B------:R-:W-:-:S07]  /*81b20*/  IMAD.MOV.U32 R119, RZ, RZ, R116 ;  /* 0x000000ffff777224 */ /* 0x000fce00078e0074 */
.L_x_6767:
[----:B------:R-:W-:Y:S05]  /*81b30*/  BSYNC.RECONVERGENT B1 ;  /* 0x0000000000017941 */ /* 0x000fea0003800200 */
.L_x_6765:
        /* <DEDUP_REMOVED lines=11> */
.L_x_6769:
[----:B------:R-:W-:Y:S01]  /*81bf0*/  IMAD.MOV.U32 R6, RZ, RZ, R9 ;  /* 0x000000ffff067224 */ /* 0x000fe200078e0009 */
[----:B------:R-:W-:Y:S01]  /*81c00*/  MOV R7, R8 ;  /* 0x0000000800077202 */ /* 0x000fe20000000f00 */
[----:B------:R-:W-:Y:S02]  /*81c10*/  IMAD.MOV.U32 R79, RZ, RZ, R78 ;  /* 0x000000ffff4f7224 */ /* 0x000fe400078e004e */
[----:B------:R-:W-:-:S07]  /*81c20*/  IMAD.MOV.U32 R116, RZ, RZ, R117 ;  /* 0x000000ffff747224 */ /* 0x000fce00078e0075 */
.L_x_6770:
[----:B------:R-:W-:Y:S05]  /*81c30*/  BSYNC.RECONVERGENT B1 ;  /* 0x0000000000017941 */ /* 0x000fea0003800200 */
.L_x_6768:
        /* <DEDUP_REMOVED lines=11> */
.L_x_6772:
[----:B------:R-:W-:Y:S02]  /*81cf0*/  IMAD.MOV.U32 R9, RZ, RZ, R6 ;  /* 0x000000ffff097224 */ /* 0x000fe400078e0006 */
[----:B------:R-:W-:Y:S02]  /*81d00*/  IMAD.MOV.U32 R78, RZ, RZ, R81 ;  /* 0x000000ffff4e7224 */ /* 0x000fe400078e0051 */
[----:B------:R-:W-:Y:S02]  /*81d10*/  IMAD.MOV.U32 R8, RZ, RZ, R7 ;  /* 0x000000ffff087224 */ /* 0x000fe400078e0007 */
[----:B------:R-:W-:-:S07]  /*81d20*/  IMAD.MOV.U32 R117, RZ, RZ, R114 ;  /* 0x000000ffff757224 */ /* 0x000fce00078e0072 */
.L_x_6773:
[----:B------:R-:W-:Y:S05]  /*81d30*/  BSYNC.RECONVERGENT B1 ;  /* 0x0000000000017941 */ /* 0x000fea0003800200 */
.L_x_6771:
        /* <DEDUP_REMOVED lines=11> */
.L_x_6775:
[----:B------:R-:W-:Y:S01]  /*81df0*/  IMAD.MOV.U32 R6, RZ, RZ, R9 ;  /* 0x000000ffff067224 */ /* 0x000fe200078e0009 */
[----:B------:R-:W-:Y:S01]  /*81e00*/  MOV R81, R80 ;  /* 0x0000005000517202 */ /* 0x000fe20000000f00 */
[----:B------:R-:W-:Y:S02]  /*81e10*/  IMAD.MOV.U32 R7, RZ, RZ, R8 ;  /* 0x000000ffff077224 */ /* 0x000fe400078e0008 */
[----:B------:R-:W-:-:S07]  /*81e20*/  IMAD.MOV.U32 R114, RZ, RZ, R115 ;  /* 0x000000ffff727224 */ /* 0x000fce00078e0073 */
.L_x_6776:
[----:B------:R-:W-:Y:S05]  /*81e30*/  BSYNC.RECONVERGENT B1 ;  /* 0x0000000000017941 */ /* 0x000fea0003800200 */
.L_x_6774:
        /* <DEDUP_REMOVED lines=11> */
.L_x_6778:
[----:B------:R-:W-:Y:S01]  /*81ef0*/  IMAD.MOV.U32 R9, RZ, RZ, R6 ;  /* 0x000000ffff097224 */ /* 0x000fe200078e0006 */
[----:B------:R-:W-:Y:S01]  /*81f00*/  MOV R115, R112 ;  /* 0x0000007000737202 */ /* 0x000fe20000000f00 */
[----:B------:R-:W-:Y:S02]  /*81f10*/  IMAD.MOV.U32 R80, RZ, RZ, R83 ;  /* 0x000000ffff507224 */ /* 0x000fe400078e0053 */
[----:B------:R-:W-:-:S07]  /*81f20*/  IMAD.MOV.U32 R8, RZ, RZ, R7 ;  /* 0x000000ffff087224 */ /* 0x000fce00078e0007 */
.L_x_6779:
[----:B------:R-:W-:Y:S05]  /*81f30*/  BSYNC.RECONVERGENT B1 ;  /* 0x0000000000017941 */ /* 0x000fea0003800200 */
.L_x_6777:
        /* <DEDUP_REMOVED lines=11> */
.L_x_6781:
[----:B------:R-:W-:Y:S01]  /*81ff0*/  MOV R6, R9 ;  /* 0x0000000900067202 */ /* 0x000fe20000000f00 */
[----:B------:R-:W-:Y:S02]  /*82000*/  IMAD.MOV.U32 R83, RZ, RZ, R82 ;  /* 0x000000ffff537224 */ /* 0x000fe400078e0052 */
[----:B------:R-:W-:Y:S02]  /*82010*/  IMAD.MOV.U32 R7, RZ, RZ, R8 ;  /* 0x000000ffff077224 */ /* 0x000fe400078e0008 */
[----:B------:R-:W-:-:S07]  /*82020*/  IMAD.MOV.U32 R112, RZ, RZ, R113 ;  /* 0x000000ffff707224 */ /* 0x000fce00078e0071 */
.L_x_6782:
[----:B------:R-:W-:Y:S05]  /*82030*/  BSYNC.RECONVERGENT B1 ;  /* 0x0000000000017941 */ /* 0x000fea0003800200 */
.L_x_6780:
        /* <DEDUP_REMOVED lines=11> */
.L_x_6784:
[----:B------:R-:W-:Y:S01]  /*820f0*/  IMAD.MOV.U32 R9, RZ, RZ, R6 ;  /* 0x000000ffff097224 */ /* 0x000fe200078e0006 */
[----:B------:R-:W-:Y:S01]  /*82100*/  MOV R8, R7 ;  /* 0x0000000700087202 */ /* 0x000fe20000000f00 */
[----:B------:R-:W-:Y:S02]  /*82110*/  IMAD.MOV.U32 R82, RZ, RZ, R85 ;  /* 0x000000ffff527224 */ /* 0x000fe400078e0055 */
[----:B------:R-:W-:-:S07]  /*82120*/  IMAD.MOV.U32 R113, RZ, RZ, R110 ;  /* 0x000000ffff717224 */ /* 0x000fce00078e006e */
.L_x_6785:
[----:B------:R-:W-:Y:S05]  /*82130*/  BSYNC.RECONVERGENT B1 ;  /* 0x0000000000017941 */ /* 0x000fea0003800200 */
.L_x_6783:
        /* <DEDUP_REMOVED lines=11> */
.L_x_6787:
[----:B------:R-:W-:Y:S02]  /*821f0*/  IMAD.MOV.U32 R6, RZ, RZ, R9 ;  /* 0x000000ffff067224 */ /* 0x000fe400078e0009 */
[----:B------:R-:W-:Y:S02]  /*82200*/  IMAD.MOV.U32 R85, RZ, RZ, R84 ;  /* 0x000000ffff557224 */ /* 0x000fe400078e0054 */
[----:B------:R-:W-:Y:S02]  /*82210*/  IMAD.MOV.U32 R7, RZ, RZ, R8 ;  /* 0x000000ffff077224 */ /* 0x000fe400078e0008 */
[----:B------:R-:W-:-:S07]  /*82220*/  IMAD.MOV.U32 R110, RZ, RZ, R111 ;  /* 0x000000ffff6e7224 */ /* 0x000fce00078e006f */
.L_x_6788:
[----:B------:R-:W-:Y:S05]  /*82230*/  BSYNC.RECONVERGENT B1 ;  /* 0x0000000000017941 */ /* 0x000fea0003800200 */
.L_x_6786:
        /* <DEDUP_REMOVED lines=11> */
.L_x_6790:
[----:B------:R-:W-:Y:S01]  /*822f0*/  IMAD.MOV.U32 R9, RZ, RZ, R6 ;  /* 0x000000ffff097224 */ /* 0x000fe200078e0006 */
[----:B------:R-:W-:Y:S01]  /*82300*/  MOV R84, R87 ;  /* 0x0000005700547202 */ /* 0x000fe20000000f00 */
[----:B------:R-:W-:Y:S02]  /*82310*/  IMAD.MOV.U32 R8, RZ, RZ, R7 ;  /* 0x000000ffff087224 */ /* 0x000fe400078e0007 */
[----:B------:R-:W-:-:S07]  /*82320*/  IMAD.MOV.U32 R111, RZ, RZ, R108 ;  /* 0x000000ffff6f7224 */ /* 0x000fce00078e006c */
.L_x_6791:
[----:B------:R-:W-:Y:S05]  /*82330*/  BSYNC.RECONVERGENT B1 ;  /* 0x0000000000017941 */ /* 0x000fea0003800200 */
.L_x_6789:
        /* <DEDUP_REMOVED lines=11> */
.L_x_6793:
[----:B------:R-:W-:Y:S01]  /*823f0*/  IMAD.MOV.U32 R6, RZ, RZ, R9 ;  /* 0x000000ffff067224 */ /* 0x000fe200078e0009 */
[----:B------:R-:W-:Y:S01]  /*82400*/  MOV R108, R109 ;  /* 0x0000006d006c7202 */ /* 0x000fe20000000f00 */
[----:B------:R-:W-:Y:S02]  /*82410*/  IMAD.MOV.U32 R87, RZ, RZ, R86 ;  /* 0x000000ffff577224 */ /* 0x000fe400078e0056 */
[----:B------:R-:W-:-:S07]  /*82420*/  IMAD.MOV.U32 R7, RZ, RZ, R8 ;  /* 0x000000ffff077224 */ /* 0x000fce00078e0008 */
.L_x_6794:
[----:B------:R-:W-:Y:S05]  /*82430*/  BSYNC.RECONVERGENT B1 ;  /* 0x0000000000017941 */ /* 0x000fea0003800200 */
.L_x_6792:
        /* <DEDUP_REMOVED lines=11> */
.L_x_6796:
[----:B------:R-:W-:Y:S01]  /*824f0*/  MOV R9, R6 ;  /* 0x0000000600097202 */ /* 0x000fe20000000f00 */
[----:B------:R-:W-:Y:S02]  /*82500*/  IMAD.MOV.U32 R86, RZ, RZ, R89 ;  /* 0x000000ffff567224 */ /* 0x000fe400078e0059 */
[----:B------:R-:W-:Y:S02]  /*82510*/  IMAD.MOV.U32 R8, RZ, RZ, R7 ;  /* 0x000000ffff087224 */ /* 0x000fe400078e0007 */
[----:B------:R-:W-:-:S07]  /*82520*/  IMAD.MOV.U32 R109, RZ, RZ, R106 ;  /* 0x000000ffff6d7224 */ /* 0x000fce00078e006a */
.L_x_6797:
[----:B------:R-:W-:Y:S05]  /*82530*/  BSYNC.RECONVERGENT B1 ;  /* 0x0000000000017941 */ /* 0x000fea0003800200 */
.L_x_6795:
        /* <DEDUP_REMOVED lines=11> */
.L_x_6799:
[----:B------:R-:W-:Y:S01]  /*825f0*/  IMAD.MOV.U32 R6, RZ, RZ, R9 ;  /* 0x000000ffff067224 */ /* 0x000fe200078e0009 */
[----:B------:R-:W-:Y:S01]  /*82600*/  MOV R7, R8 ;  /* 0x0000000800077202 */ /* 0x000fe20000000f00 */
[----:B------:R-:W-:Y:S02]  /*82610*/  IMAD.MOV.U32 R89, RZ, RZ, R88 ;  /* 0x000000ffff597224 */ /* 0x000fe400078e0058 */
[----:B------:R-:W-:-:S07]  /*82620*/  IMAD.MOV.U32 R106, RZ, RZ, R107 ;  /* 0x000000ffff6a7224 */ /* 0x000fce00078e006b */
.L_x_6800:
[----:B------:R-:W-:Y:S05]  /*82630*/  BSYNC.RECONVERGENT B1 ;  /* 0x0000000000017941 */ /* 0x000fea0003800200 */
.L_x_6798:
        /* <DEDUP_REMOVED lines=11> */
.L_x_6802:
[----:B------:R-:W-:Y:S02]  /*826f0*/  IMAD.MOV.U32 R9, RZ, RZ, R6 ;  /* 0x000000ffff097224 */ /* 0x000fe400078e0006 */
[----:B------:R-:W-:Y:S02]  /*82700*/  IMAD.MOV.U32 R88, RZ, RZ, R91 ;  /* 0x000000ffff587224 */ /* 0x000fe400078e005b */
[----:B------:R-:W-:Y:S02]  /*82710*/  IMAD.MOV.U32 R8, RZ, RZ, R7 ;  /* 0x000000ffff087224 */ /* 0x000fe400078e0007 */
[----:B------:R-:W-:-:S07]  /*82720*/  IMAD.MOV.U32 R107, RZ, RZ, R104 ;  /* 0x000000ffff6b7224 */ /* 0x000fce00078e0068 */
.L_x_6803:
[----:B------:R-:W-:Y:S05]  /*82730*/  BSYNC.RECONVERGENT B1 ;  /* 0x0000000000017941 */ /* 0x000fea0003800200 */
.L_x_6801:
        /* <DEDUP_REMOVED lines=11> */
.L_x_6805:
[----:B------:R-:W-:Y:S01]  /*827f0*/  IMAD.MOV.U32 R6, RZ, RZ, R9 ;  /* 0x000000ffff067224 */ /* 0x000fe200078e0009 */
[----:B------:R-:W-:Y:S01]  /*82800*/  MOV R91, R90 ;  /* 0x0000005a005b7202 */ /* 0x000fe20000000f00 */
[----:B------:R-:W-:Y:S02]  /*82810*/  IMAD.MOV.U32 R7, RZ, RZ, R8 ;  /* 0x000000ffff077224 */ /* 0x000fe400078e0008 */
[----:B------:R-:W-:-:S07]  /*82820*/  IMAD.MOV.U32 R104, RZ, RZ, R105 ;  /* 0x000000ffff687224 */ /* 0x000fce00078e0069 */
.L_x_6806:
[----:B------:R-:W-:Y:S05]  /*82830*/  BSYNC.RECONVERGENT B1 ;  /* 0x0000000000017941 */ /* 0x000fea0003800200 */
.L_x_6804:
        /* <DEDUP_REMOVED lines=11> */
.L_x_6808:
[----:B------:R-:W-:Y:S01]  /*828f0*/  IMAD.MOV.U32 R9, RZ, RZ, R6 ;  /* 0x000000ffff097224 */ /* 0x000fe200078e0006 */
[----:B------:R-:W-:Y:S01]  /*82900*/  MOV R105, R102 ;  /* 0x0000006600697202 */ /* 0x000fe20000000f00 */
[----:B------:R-:W-:Y:S02]  /*82910*/  IMAD.MOV.U32 R90, RZ, RZ, R93 ;  /* 0x000000ffff5a7224 */ /* 0x000fe400078e005d */
[----:B------:R-:W-:-:S07]  /*82920*/  IMAD.MOV.U32 R8, RZ, RZ, R7 ;  /* 0x000000ffff087224 */ /* 0x000fce00078e0007 */
.L_x_6809:
[----:B------:R-:W-:Y:S05]  /*82930*/  BSYNC.RECONVERGENT B1 ;  /* 0x0000000000017941 */ /* 0x000fea0003800200 */
.L_x_6807:
        /* <DEDUP_REMOVED lines=11> */
.L_x_6811:
[----:B------:R-:W-:Y:S01]  /*829f0*/  MOV R6, R9 ;  /* 0x0000000900067202 */ /* 0x000fe20000000f00 */
[----:B------:R-:W-:Y:S02]  /*82a00*/  IMAD.MOV.U32 R93, RZ, RZ, R92 ;  /* 0x000000ffff5d7224 */ /* 0x000fe400078e005c */
[----:B------:R-:W-:Y:S02]  /*82a10*/  IMAD.MOV.U32 R7, RZ, RZ, R8 ;  /* 0x000000ffff077224 */ /* 0x000fe400078e0008 */
[----:B------:R-:W-:-:S07]  /*82a20*/  IMAD.MOV.U32 R102, RZ, RZ, R103 ;  /* 0x000000ffff667224 */ /* 0x000fce00078e0067 */
.L_x_6812:
[----:B------:R-:W-:Y:S05]  /*82a30*/  BSYNC.RECONVERGENT B1 ;  /* 0x0000000000017941 */ /* 0x000fea0003800200 */
.L_x_6810:
        /* <DEDUP_REMOVED lines=11> */
.L_x_6814:
[----:B------:R-:W-:Y:S01]  /*82af0*/  IMAD.MOV.U32 R9, RZ, RZ, R6 ;  /* 0x000000ffff097224 */ /* 0x000fe200078e0006 */
[----:B------:R-:W-:Y:S01]  /*82b00*/  MOV R8, R7 ;  /* 0x0000000700087202 */ /* 0x000fe20000000f00 */
[----:B------:R-:W-:Y:S02]  /*82b10*/  IMAD.MOV.U32 R92, RZ, RZ, R95 ;  /* 0x000000ffff5c7224 */ /* 0x000fe400078e005f */
[----:B------:R-:W-:-:S07]  /*82b20*/  IMAD.MOV.U32 R103, RZ, RZ, R100 ;  /* 0x000000ffff677224 */ /* 0x000fce00078e0064 */
.L_x_6815:
[----:B------:R-:W-:Y:S05]  /*82b30*/  BSYNC.RECONVERGENT B1 ;  /* 0x0000000000017941 */ /* 0x000fea0003800200 */
.L_x_6813:
        /* <DEDUP_REMOVED lines=11> */
.L_x_6817:
[----:B------:R-:W-:Y:S02]  /*82bf0*/  IMAD.MOV.U32 R6, RZ, RZ, R9 ;  /* 0x000000ffff067224 */ /* 0x000fe400078e0009 */
[----:B------:R-:W-:Y:S02]  /*82c00*/  IMAD.MOV.U32 R95, RZ, RZ, R94 ;  /* 0x000000ffff5f7224 */ /* 0x000fe400078e005e */
[----:B------:R-:W-:Y:S02]  /*82c10*/  IMAD.MOV.U32 R7, RZ, RZ, R8 ;  /* 0x000000ffff077224 */ /* 0x000fe400078e0008 */
[----:B------:R-:W-:-:S07]  /*82c20*/  IMAD.MOV.U32 R100, RZ, RZ, R101 ;  /* 0x000000ffff647224 */ /* 0x000fce00078e0065 */
.L_x_6818:
[----:B------:R-:W-:Y:S05]  /*82c30*/  BSYNC.RECONVERGENT B1 ;  /* 0x0000000000017941 */ /* 0x000fea0003800200 */
.L_x_6816:
        /* <DEDUP_REMOVED lines=11> */
.L_x_6820:
[----:B------:R-:W-:Y:S01]  /*82cf0*/  IMAD.MOV.U32 R9, RZ, RZ, R6 ;  /* 0x000000ffff097224 */ /* 0x000fe200078e0006 */
[----:B------:R-:W-:Y:S01]  /*82d00*/  MOV R94, R97 ;  /* 0x00000061005e7202 */ /* 0x000fe20000000f00 */
[----:B------:R-:W-:Y:S02]  /*82d10*/  IMAD.MOV.U32 R8, RZ, RZ, R7 ;  /* 0x000000ffff087224 */ /* 0x000fe400078e0007 */
[----:B------:R-:W-:-:S07]  /*82d20*/  IMAD.MOV.U32 R101, RZ, RZ, R0 ;  /* 0x000000ffff657224 */ /* 0x000fce00078e0000 */
.L_x_6821:
[----:B------:R-:W-:Y:S05]  /*82d30*/  BSYNC.RECONVERGENT B1 ;  /* 0x0000000000017941 */ /* 0x000fea0003800200 */
.L_x_6819:
        /* <DEDUP_REMOVED lines=11> */
.L_x_6823:
[----:B------:R-:W-:Y:S01]  /*82df0*/  IMAD.MOV.U32 R6, RZ, RZ, R9 ;  /* 0x000000ffff067224 */ /* 0x000fe200078e0009 */
[----:B------:R-:W-:Y:S01]  /*82e00*/  MOV R0, R35 ;  /* 0x0000002300007202 */ /* 0x000fe20000000f00 */
[----:B------:R-:W-:Y:S02]  /*82e10*/  IMAD.MOV.U32 R97, RZ, RZ, R96 ;  /* 0x000000ffff617224 */ /* 0x000fe400078e0060 */
[----:B------:R-:W-:-:S07]  /*82e20*/  IMAD.MOV.U32 R7, RZ, RZ, R8 ;  /* 0x000000ffff077224 */ /* 0x000fce00078e0008 */
.L_x_6824:
[----:B------:R-:W-:Y:S05]  /*82e30*/  BSYNC.RECONVERGENT B1 ;  /* 0x0000000000017941 */ /* 0x000fea0003800200 */
.L_x_6822:
        /* <DEDUP_REMOVED lines=11> */
.L_x_6826:
[----:B------:R-:W-:Y:S01]  /*82ef0*/  MOV R8, R6 ;  /* 0x0000000600087202 */ /* 0x000fe20000000f00 */
[----:B------:R-:W-:Y:S02]  /*82f00*/  IMAD.MOV.U32 R96, RZ, RZ, R99 ;  /* 0x000000ffff607224 */ /* 0x000fe400078e0063 */
[----:B------:R-:W-:Y:S02]  /*82f10*/  IMAD.MOV.U32 R9, RZ, RZ, R7 ;  /* 0x000000ffff097224 */ /* 0x000fe400078e0007 */
[----:B------:R-:W-:-:S07]  /*82f20*/  IMAD.MOV.U32 R35, RZ, RZ, R34 ;  /* 0x000000ffff237224 */ /* 0x000fce00078e0022 */
.L_x_6827:
[----:B------:R-:W-:Y:S05]  /*82f30*/  BSYNC.RECONVERGENT B1 ;  /* 0x0000000000017941 */ /* 0x000fea0003800200 */
.L_x_6825:
        /* <DEDUP_REMOVED lines=11> */
.L_x_6829:
[----:B------:R-:W-:Y:S01]  /*82ff0*/  IMAD.MOV.U32 R99, RZ, RZ, R5 ;  /* 0x000000ffff637224 */ /* 0x000fe200078e0005 */
[----:B------:R-:W-:Y:S01]  /*83000*/  MOV R98, R8 ;  /* 0x0000000800627202 */ /* 0x000fe20000000f00 */
[----:B------:R-:W-:Y:S02]  /*83010*/  IMAD.MOV.U32 R34, RZ, RZ, R4 ;  /* 0x000000ffff227224 */ /* 0x000fe400078e0004 */
[--C-:B------:R-:W-:Y:S02]  /*83020*/  IMAD.MOV.U32 R37, RZ, RZ, R9.reuse ;  /* 0x000000ffff257224 */ /* 0x100fe400078e0009 */
[----:B------:R-:W-:Y:S02]  /*83030*/  IMAD.MOV.U32 R5, RZ, RZ, R8 ;  /* 0x000000ffff057224 */ /* 0x000fe400078e0008 */
[----:B------:R-:W-:-:S07]  /*83040*/  IMAD.MOV.U32 R4, RZ, RZ, R9 ;  /* 0x000000ffff047224 */ /* 0x000fce00078e0009 */
.L_x_6830:
[----:B------:R-:W-:Y:S05]  /*83050*/  BSYNC.RECONVERGENT B1 ;  /* 0x0000000000017941 */ /* 0x000fea0003800200 */
.L_x_6828:
[----:B------:R-:W-:Y:S01]  /*83060*/  VIADD R2, R2, 0x4 ;  /* 0x0000000402027836 */ /* 0x000fe20000000000 */
[----:B------:R-:W-:Y:S06]  /*83070*/  @P2 BRA `(.L_x_6831) ;  /* 0xffffffc0000c2947 */ /* 0x000fec000383ffff */
.L_x_6641:
[----:B------:R-:W-:Y:S05]  /*83080*/  BSYNC.RECONVERGENT B0 ;  /* 0x0000000000007941 */ /* 0x000fea0003800200 */
.L_x_6640:
        /* <DEDUP_REMOVED lines=196> */
[----:B0-----:R-:W-:Y:S01]  /*83cd0*/  MOV R3, R98 ;  /* 0x0000006200037202 */ /* 0x001fe20000000f00 */
[----:B------:R-:W-:-:S07]  /*83ce0*/  IMAD.MOV.U32 R2, RZ, RZ, RZ ;  /* 0x000000ffff027224 */ /* 0x000fce00078e00ff */
.L_x_7023:
        /* <DEDUP_REMOVED lines=20> */
.L_x_6835:
[----:B------:R-:W-:Y:S02]  /*83e30*/  IMAD.MOV.U32 R4, RZ, RZ, R161 ;  /* 0x000000ffff047224 */ /* 0x000fe400078e00a1 */
[----:B------:R-:W-:Y:S01]  /*83e40*/  IMAD.MOV.U32 R5, RZ, RZ, R158 ;  /* 0x000000ffff057224 */ /* 0x000fe200078e009e */
[----:B------:R-:W-:Y:S01]  /*83e50*/  MOV R158, R159 ;  /* 0x0000009f009e7202 */ /* 0x000fe20000000f00 */
[----:B------:R-:W-:-:S07]  /*83e60*/  IMAD.MOV.U32 R161, RZ, RZ, R36 ;  /* 0x000000ffffa17224 */ /* 0x000fce00078e0024 */
.L_x_6836:
[----:B------:R-:W-:Y:S05]  /*83e70*/  BSYNC.RECONVERGENT B1 ;  /* 0x0000000000017941 */ /* 0x000fea0003800200 */
.L_x_6834:
        /* <DEDUP_REMOVED lines=11> */
.L_x_6838:
[----:B------:R-:W-:Y:S01]  /*83f30*/  MOV R7, R4 ;  /* 0x0000000400077202 */ /* 0x000fe20000000f00 */
[----:B------:R-:W-:Y:S02]  /*83f40*/  IMAD.MOV.U32 R36, RZ, RZ, R39 ;  /* 0x000000ffff247224 */ /* 0x000fe400078e0027 */
[----:B------:R-:W-:Y:S02]  /*83f50*/  IMAD.MOV.U32 R6, RZ, RZ, R5 ;  /* 0x000000ffff067224 */ /* 0x000fe400078e0005 */
[----:B------:R-:W-:-:S07]  /*83f60*/  IMAD.MOV.U32 R159, RZ, RZ, R156 ;  /* 0x000000ffff9f7224 */ /* 0x000fce00078e009c */
.L_x_6839:
[----:B------:R-:W-:Y:S05]  /*83f70*/  BSYNC.RECONVERGENT B1 ;  /* 0x0000000000017941 */ /* 0x000fea0003800200 */
.L_x_6837:
        /* <DEDUP_REMOVED lines=11> */
.L_x_6841:
[----:B------:R-:W-:Y:S01]  /*84030*/  IMAD.MOV.U32 R4, RZ, RZ, R7 ;  /* 0x000000ffff047224 */ /* 0x000fe200078e0007 */
[----:B------:R-:W-:Y:S01]  /*84040*/  MOV R5, R6 ;  /* 0x0000000600057202 */ /* 0x000fe20000000f00 */
[----:B------:R-:W-:Y:S02]  /*84050*/  IMAD.MOV.U32 R39, RZ, RZ, R38 ;  /* 0x000000ffff277224 */ /* 0x000fe400078e0026 */
[----:B------:R-:W-:-:S07]  /*84060*/  IMAD.MOV.U32 R156, RZ, RZ, R157 ;  /* 0x000000ffff9c7224 */ /* 0x000fce00078e009d */
.L_x_6842:
[----:B------:R-:W-:Y:S05]  /*84070*/  BSYNC.RECONVERGENT B1 ;  /* 0x0000000000017941 */ /* 0x000fea0003800200 */
.L_x_6840:
        /* <DEDUP_REMOVED lines=11> */
.L_x_6844:
[----:B------:R-:W-:Y:S02]  /*84130*/  IMAD.MOV.U32 R7, RZ, RZ, R4 ;  /* 0x000000ffff077224 */ /* 0x000fe400078e0004 */
[----:B------:R-:W-:Y:S02]  /*84140*/  IMAD.MOV.U32 R38, RZ, RZ, R41 ;  /* 0x000000ffff267224 */ /* 0x000fe400078e0029 */
[----:B------:R-:W-:Y:S02]  /*84150*/  IMAD.MOV.U32 R6, RZ, RZ, R5 ;  /* 0x000000ffff067224 */ /* 0x000fe400078e0005 */
[----:B------:R-:W-:-:S07]  /*84160*/  IMAD.MOV.U32 R157, RZ, RZ, R154 ;  /* 0x000000ffff9d7224 */ /* 0x000fce00078e009a */
.L_x_6845:
[----:B------:R-:W-:Y:S05]  /*84170*/  BSYNC.RECONVERGENT B1 ;  /* 0x0000000000017941 */ /* 0x000fea0003800200 */
.L_x_6843:
        /* <DEDUP_REMOVED lines=11> */
.L_x_6847:
[----:B------:R-:W-:Y:S01]  /*84230*/  IMAD.MOV.U32 R4, RZ, RZ, R7 ;  /* 0x000000ffff047224 */ /* 0x000fe200078e0007 */
[----:B------:R-:W-:Y:S01]  /*84240*/  MOV R41, R40 ;  /* 0x0000002800297202 */ /* 0x000fe20000000f00 */
[----:B------:R-:W-:Y:S02]  /*84250*/  IMAD.MOV.U32 R5, RZ, RZ, R6 ;  /* 0x000000ffff057224 */ /* 0x000fe400078e0006 */
[----:B------:R-:W-:-:S07]  /*84260*/  IMAD.MOV.U32 R154, RZ, RZ, R155 ;  /* 0x000000ffff9a7224 */ /* 0x000fce00078e009b */
.L_x_6848:
[----:B------:R-:W-:Y:S05]  /*84270*/  BSYNC.RECONVERGENT B1 ;  /* 0x0000000000017941 */ /* 0x000fea0003800200 */
.L_x_6846:
        /* <DEDUP_REMOVED lines=11> */
.L_x_6850:
[----:B------:R-:W-:Y:S01]  /*84330*/  IMAD.MOV.U32 R7, RZ, RZ, R4 ;  /* 0x000000ffff077224 */ /* 0x000fe200078e0004 */
[----:B------:R-:W-:Y:S01]  /*84340*/  MOV R155, R152 ;  /* 0x00000098009b7202 */ /* 0x000fe20000000f00 */
[----:B------:R-:W-:Y:S02]  /*84350*/  IMAD.MOV.U32 R40, RZ, RZ, R43 ;  /* 0x000000ffff287224 */ /* 0x000fe400078e002b */
[----:B------:R-:W-:-:S07]  /*84360*/  IMAD.MOV.U32 R6, RZ, RZ, R5 ;  /* 0x000000ffff067224 */ /* 0x000fce00078e0005 */
.L_x_6851:
[----:B------:R-:W-:Y:S05]  /*84370*/  BSYNC.RECONVERGENT B1 ;  /* 0x0000000000017941 */ /* 0x000fea0003800200 */
.L_x_6849:
        /* <DEDUP_REMOVED lines=11> */
.L_x_6853:
[----:B------:R-:W-:Y:S01]  /*84430*/  MOV R4, R7 ;  /* 0x0000000700047202 */ /* 0x000fe20000000f00 */
[----:B------:R-:W-:Y:S02]  /*84440*/  IMAD.MOV.U32 R43, RZ, RZ, R42 ;  /* 0x000000ffff2b7224 */ /* 0x000fe400078e002a */
[----:B------:R-:W-:Y:S02]  /*84450*/  IMAD.MOV.U32 R5, RZ, RZ, R6 ;  /* 0x000000ffff057224 */ /* 0x000fe400078e0006 */
[----:B------:R-:W-:-:S07]  /*84460*/  IMAD.MOV.U32 R152, RZ, RZ, R153 ;  /* 0x000000ffff987224 */ /* 0x000fce00078e0099 */
.L_x_6854:
[----:B------:R-:W-:Y:S05]  /*84470*/  BSYNC.RECONVERGENT B1 ;  /* 0x0000000000017941 */ /* 0x000fea0003800200 */
.L_x_6852:
        /* <DEDUP_REMOVED lines=11> */
.L_x_6856:
[----:B------:R-:W-:Y:S01]  /*84530*/  IMAD.MOV.U32 R7, RZ, RZ, R4 ;  /* 0x000000ffff077224 */ /* 0x000fe200078e0004 */
[----:B------:R-:W-:Y:S01]  /*84540*/  MOV R6, R5 ;  /* 0x0000000500067202 */ /* 0x000fe20000000f00 */
[----:B------:R-:W-:Y:S02]  /*84550*/  IMAD.MOV.U32 R42, RZ, RZ, R45 ;  /* 0x000000ffff2a7224 */ /* 0x000fe400078e002d */
[----:B------:R-:W-:-:S07]  /*84560*/  IMAD.MOV.U32 R153, RZ, RZ, R150 ;  /* 0x000000ffff997224 */ /* 0x000fce00078e0096 */
.L_x_6857:
[----:B------:R-:W-:Y:S05]  /*84570*/  BSYNC.RECONVERGENT B1 ;  /* 0x0000000000017941 */ /* 0x000fea0003800200 */
.L_x_6855:
        /* <DEDUP_REMOVED lines=11> */
.L_x_6859:
[----:B------:R-:W-:Y:S02]  /*84630*/  IMAD.MOV.U32 R4, RZ, RZ, R7 ;  /* 0x000000ffff047224 */ /* 0x000fe400078e0007 */
[----:B------:R-:W-:Y:S02]  /*84640*/  IMAD.MOV.U32 R45, RZ, RZ, R44 ;  /* 0x000000ffff2d7224 */ /* 0x000fe400078e002c */
[----:B------:R-:W-:Y:S02]  /*84650*/  IMAD.MOV.U32 R5, RZ, RZ, R6 ;  /* 0x000000ffff057224 */ /* 0x000fe400078e0006 */
[----:B------:R-:W-:-:S07]  /*84660*/  IMAD.MOV.U32 R150, RZ, RZ, R151 ;  /* 0x000000ffff967224 */ /* 0x000fce00078e0097 */
.L_x_6860:
[----:B------:R-:W-:Y:S05]  /*84670*/  BSYNC.RECONVERGENT B1 ;  /* 0x0000000000017941 */ /* 0x000fea0003800200 */
.L_x_6858:
        /* <DEDUP_REMOVED lines=11> */
.L_x_6862:
[----:B------:R-:W-:Y:S01]  /*84730*/  IMAD.MOV.U32 R7, RZ, RZ, R4 ;  /* 0x000000ffff077224 */ /* 0x000fe200078e0004 */
[----:B------:R-:W-:Y:S01]  /*84740*/  MOV R44, R47 ;  /* 0x0000002f002c7202 */ /* 0x000fe20000000f00 */
[----:B------:R-:W-:Y:S02]  /*84750*/  IMAD.MOV.U32 R6, RZ, RZ, R5 ;  /* 0x000000ffff067224 */ /* 0x000fe400078e0005 */
[----:B------:R-:W-:-:S07]  /*84760*/  IMAD.MOV.U32 R151, RZ, RZ, R148 ;  /* 0x000000ffff977224 */ /* 0x000fce00078e0094 */
.L_x_6863:
[----:B------:R-:W-:Y:S05]  /*84770*/  BSYNC.RECONVERGENT B1 ;  /* 0x0000000000017941 */ /* 0x000fea0003800200 */
.L_x_6861:
        /* <DEDUP_REMOVED lines=11> */
.L_x_6865:
[----:B------:R-:W-:Y:S01]  /*84830*/  IMAD.MOV.U32 R4, RZ, RZ, R7 ;  /* 0x000000ffff047224 */ /* 0x000fe200078e0007 */
[----:B------:R-:W-:Y:S01]  /*84840*/  MOV R148, R149 ;  /* 0x0000009500947202 */ /* 0x000fe20000000f00 */
[----:B------:R-:W-:Y:S02]  /*84850*/  IMAD.MOV.U32 R47, RZ, RZ, R46 ;  /* 0x000000ffff2f7224 */ /* 0x000fe400078e002e */
[----:B------:R-:W-:-:S07]  /*84860*/  IMAD.MOV.U32 R5, RZ, RZ, R6 ;  /* 0x000000ffff057224 */ /* 0x000fce00078e0006 */
.L_x_6866:
[----:B------:R-:W-:Y:S05]  /*84870*/  BSYNC.RECONVERGENT B1 ;  /* 0x0000000000017941 */ /* 0x000fea0003800200 */
.L_x_6864:
        /* <DEDUP_REMOVED lines=11> */
.L_x_6868:
[----:B------:R-:W-:Y:S01]  /*84930*/  MOV R7, R4 ;  /* 0x0000000400077202 */ /* 0x000fe20000000f00 */
[----:B------:R-:W-:Y:S02]  /*84940*/  IMAD.MOV.U32 R46, RZ, RZ, R49 ;  /* 0x000000ffff2e7224 */ /* 0x000fe400078e0031 */
[----:B------:R-:W-:Y:S02]  /*84950*/  IMAD.MOV.U32 R6, RZ, RZ, R5 ;  /* 0x000000ffff067224 */ /* 0x000fe400078e0005 */
[----:B------:R-:W-:-:S07]  /*84960*/  IMAD.MOV.U32 R149, RZ, RZ, R146 ;  /* 0x000000ffff957224 */ /* 0x000fce00078e0092 */
.L_x_6869:
[----:B------:R-:W-:Y:S05]  /*84970*/  BSYNC.RECONVERGENT B1 ;  /* 0x0000000000017941 */ /* 0x000fea0003800200 */
.L_x_6867:
        /* <DEDUP_REMOVED lines=11> */
.L_x_6871:
[----:B------:R-:W-:Y:S01]  /*84a30*/  IMAD.MOV.U32 R4, RZ, RZ, R7 ;  /* 0x000000ffff047224 */ /* 0x000fe200078e0007 */
[----:B------:R-:W-:Y:S01]  /*84a40*/  MOV R5, R6 ;  /* 0x0000000600057202 */ /* 0x000fe20000000f00 */
[----:B------:R-:W-:Y:S02]  /*84a50*/  IMAD.MOV.U32 R49, RZ, RZ, R48 ;  /* 0x000000ffff317224 */ /* 0x000fe400078e0030 */
[----:B------:R-:W-:-:S07]  /*84a60*/  IMAD.MOV.U32 R146, RZ, RZ, R147 ;  /* 0x000000ffff927224 */ /* 0x000fce00078e0093 */
.L_x_6872:
[----:B------:R-:W-:Y:S05]  /*84a70*/  BSYNC.RECONVERGENT B1 ;  /* 0x0000000000017941 */ /* 0x000fea0003800200 */
.L_x_6870:
        /* <DEDUP_REMOVED lines=11> */
.L_x_6874:
[----:B------:R-:W-:Y:S02]  /*84b30*/  IMAD.MOV.U32 R7, RZ, RZ, R4 ;  /* 0x000000ffff077224 */ /* 0x000fe400078e0004 */
[----:B------:R-:W-:Y:S02]  /*84b40*/  IMAD.MOV.U32 R48, RZ, RZ, R51 ;  /* 0x000000ffff307224 */ /* 0x000fe400078e0033 */
[----:B------:R-:W-:Y:S02]  /*84b50*/  IMAD.MOV.U32 R6, RZ, RZ, R5 ;  /* 0x000000ffff067224 */ /* 0x000fe400078e0005 */
[----:B------:R-:W-:-:S07]  /*84b60*/  IMAD.MOV.U32 R147, RZ, RZ, R144 ;  /* 0x000000ffff937224 */ /* 0x000fce00078e0090 */
.L_x_6875:
[----:B------:R-:W-:Y:S05]  /*84b70*/  BSYNC.RECONVERGENT B1 ;  /* 0x0000000000017941 */ /* 0x000fea0003800200 */
.L_x_6873:
        /* <DEDUP_REMOVED lines=11> */
.L_x_6877:
[----:B------:R-:W-:Y:S01]  /*84c30*/  IMAD.MOV.U32 R4, RZ, RZ, R7 ;  /* 0x000000ffff047224 */ /* 0x000fe200078e0007 */
[----:B------:R-:W-:Y:S01]  /*84c40*/  MOV R51, R50 ;  /* 0x0000003200337202 */ /* 0x000fe20000000f00 */
[----:B------:R-:W-:Y:S02]  /*84c50*/  IMAD.MOV.U32 R5, RZ, RZ, R6 ;  /* 0x000000ffff057224 */ /* 0x000fe400078e0006 */
[----:B------:R-:W-:-:S07]  /*84c60*/  IMAD.MOV.U32 R144, RZ, RZ, R145 ;  /* 0x000000ffff907224 */ /* 0x000fce00078e0091 */
.L_x_6878:
[----:B------:R-:W-:Y:S05]  /*84c70*/  BSYNC.RECONVERGENT B1 ;  /* 0x0000000000017941 */ /* 0x000fea0003800200 */
.L_x_6876:
        /* <DEDUP_REMOVED lines=11> */
.L_x_6880:
[----:B------:R-:W-:Y:S01]  /*84d30*/  IMAD.MOV.U32 R7, RZ, RZ, R4 ;  /* 0x000000ffff077224 */ /* 0x000fe200078e0004 */
[----:B------:R-:W-:Y:S01]  /*84d40*/  MOV R145, R142 ;  /* 0x0000008e00917202 */ /* 0x000fe20000000f00 */
[----:B------:R-:W-:Y:S02]  /*84d50*/  IMAD.MOV.U32 R50, RZ, RZ, R53 ;  /* 0x000000ffff327224 */ /* 0x000fe400078e0035 */
[----:B------:R-:W-:-:S07]  /*84d60*/  IMAD.MOV.U32 R6, RZ, RZ, R5 ;  /* 0x000000ffff067224 */ /* 0x000fce00078e0005 */
.L_x_6881:
[----:B------:R-:W-:Y:S05]  /*84d70*/  BSYNC.RECONVERGENT B1 ;  /* 0x0000000000017941 */ /* 0x000fea0003800200 */
.L_x_6879:
        /* <DEDUP_REMOVED lines=11> */
.L_x_6883:
[----:B------:R-:W-:Y:S01]  /*84e30*/  MOV R4, R7 ;  /* 0x0000000700047202 */ /* 0x000fe20000000f00 */
[----:B------:R-:W-:Y:S02]  /*84e40*/  IMAD.MOV.U32 R53, RZ, RZ, R52 ;  /* 0x000000ffff357224 */ /* 0x000fe400078e0034 */
[----:B------:R-:W-:Y:S02]  /*84e50*/  IMAD.MOV.U32 R5, RZ, RZ, R6 ;  /* 0x000000ffff057224 */ /* 0x000fe400078e0006 */
[----:B------:R-:W-:-:S07]  /*84e60*/  IMAD.MOV.U32 R142, RZ, RZ, R143 ;  /* 0x000000ffff8e7224 */ /* 0x000fce00078e008f */
.L_x_6884:
[----:B------:R-:W-:Y:S05]  /*84e70*/  BSYNC.RECONVERGENT B1 ;  /* 0x0000000000017941 */ /* 0x000fea0003800200 */
.L_x_6882:
        /* <DEDUP_REMOVED lines=11> */
.L_x_6886:
[----:B------:R-:W-:Y:S01]  /*84f30*/  IMAD.MOV.U32 R7, RZ, RZ, R4 ;  /* 0x000000ffff077224 */ /* 0x000fe200078e0004 */
[----:B------:R-:W-:Y:S01]  /*84f40*/  MOV R6, R5 ;  /* 0x0000000500067202 */ /* 0x000fe20000000f00 */
[----:B------:R-:W-:Y:S02]  /*84f50*/  IMAD.MOV.U32 R52, RZ, RZ, R55 ;  /* 0x000000ffff347224 */ /* 0x000fe400078e0037 */
[----:B------:R-:W-:-:S07]  /*84f60*/  IMAD.MOV.U32 R143, RZ, RZ, R140 ;  /* 0x000000ffff8f7224 */ /* 0x000fce00078e008c */
.L_x_6887:
[----:B------:R-:W-:Y:S05]  /*84f70*/  BSYNC.RECONVERGENT B1 ;  /* 0x0000000000017941 */ /* 0x000fea0003800200 */
.L_x_6885:
        /* <DEDUP_REMOVED lines=11> */
.L_x_6889:
[----:B------:R-:W-:Y:S02]  /*85030*/  IMAD.MOV.U32 R4, RZ, RZ, R7 ;  /* 0x000000ffff047224 */ /* 0x000fe400078e0007 */
[----:B------:R-:W-:Y:S02]  /*85040*/  IMAD.MOV.U32 R55, RZ, RZ, R54 ;  /* 0x000000ffff377224 */ /* 0x000fe400078e0036 */
[----:B------:R-:W-:Y:S02]  /*85050*/  IMAD.MOV.U32 R5, RZ, RZ, R6 ;  /* 0x000000ffff057224 */ /* 0x000fe400078e0006 */
[----:B------:R-:W-:-:S07]  /*85060*/  IMAD.MOV.U32 R140, RZ, RZ, R141 ;  /* 0x000000ffff8c7224 */ /* 0x000fce00078e008d */
.L_x_6890:
[----:B------:R-:W-:Y:S05]  /*85070*/  BSYNC.RECONVERGENT B1 ;  /* 0x0000000000017941 */ /* 0x000fea0003800200 */
.L_x_6888:
        /* <DEDUP_REMOVED lines=11> */
.L_x_6892:
[----:B------:R-:W-:Y:S01]  /*85130*/  IMAD.MOV.U32 R7, RZ, RZ, R4 ;  /* 0x000000ffff077224 */ /* 0x000fe200078e0004 */
[----:B------:R-:W-:Y:S01]  /*85140*/  MOV R54, R57 ;  /* 0x0000003900367202 */ /* 0x000fe20000000f00 */
[----:B------:R-:W-:Y:S02]  /*85150*/  IMAD.MOV.U32 R6, RZ, RZ, R5 ;  /* 0x000000ffff067224 */ /* 0x000fe400078e0005 */
[----:B------:R-:W-:-:S07]  /*85160*/  IMAD.MOV.U32 R141, RZ, RZ, R138 ;  /* 0x000000ffff8d7224 */ /* 0x000fce00078e008a */
.L_x_6893:
[----:B------:R-:W-:Y:S05]  /*85170*/  BSYNC.RECONVERGENT B1 ;  /* 0x0000000000017941 */ /* 0x000fea0003800200 */
.L_x_6891:
        /* <DEDUP_REMOVED lines=11> */
.L_x_6895:
[----:B------:R-:W-:Y:S01]  /*85230*/  IMAD.MOV.U32 R4, RZ, RZ, R7 ;  /* 0x000000ffff047224 */ /* 0x000fe200078e0007 */
[----:B------:R-:W-:Y:S01]  /*85240*/  MOV R138, R139 ;  /* 0x0000008b008a7202 */ /* 0x000fe20000000f00 */
[----:B------:R-:W-:Y:S02]  /*85250*/  IMAD.MOV.U32 R57, RZ, RZ, R56 ;  /* 0x000000ffff397224 */ /* 0x000fe400078e0038 */
[----:B------:R-:W-:-:S07]  /*85260*/  IMAD.MOV.U32 R5, RZ, RZ, R6 ;  /* 0x000000ffff057224 */ /* 0x000fce00078e0006 */
.L_x_6896:
[----:B------:R-:W-:Y:S05]  /*85270*/  BSYNC.RECONVERGENT B1 ;  /* 0x0000000000017941 */ /* 0x000fea0003800200 */
.L_x_6894:
        /* <DEDUP_REMOVED lines=11> */
.L_x_6898:
[----:B------:R-:W-:Y:S01]  /*85330*/  MOV R7, R4 ;  /* 0x0000000400077202 */ /* 0x000fe20000000f00 */
[----:B------:R-:W-:Y:S02]  /*85340*/  IMAD.MOV.U32 R56, RZ, RZ, R59 ;  /* 0x000000ffff387224 */ /* 0x000fe400078e003b */
[----:B------:R-:W-:Y:S02]  /*85350*/  IMAD.MOV.U32 R6, RZ, RZ, R5 ;  /* 0x000000ffff067224 */ /* 0x000fe400078e0005 */
[----:B------:R-:W-:-:S07]  /*85360*/  IMAD.MOV.U32 R139, RZ, RZ, R136 ;  /* 0x000000ffff8b7224 */ /* 0x000fce00078e0088 */
.L_x_6899:
[----:B------:R-:W-:Y:S05]  /*85370*/  BSYNC.RECONVERGENT B1 ;  /* 0x0000000000017941 */ /* 0x000fea0003800200 */
.L_x_6897:
        /* <DEDUP_REMOVED lines=11> */
.L_x_6901:
[----:B------:R-:W-:Y:S01]  /*85430*/  IMAD.MOV.U32 R4, RZ, RZ, R7 ;  /* 0x000000ffff047224 */ /* 0x000fe200078e0007 */
[----:B------:R-:W-:Y:S01]  /*85440*/  MOV R5, R6 ;  /* 0x0000000600057202 */ /* 0x000fe20000000f00 */
[----:B------:R-:W-:Y:S02]  /*85450*/  IMAD.MOV.U32 R59, RZ, RZ, R58 ;  /* 0x000000ffff3b7224 */ /* 0x000fe400078e003a */
[----:B------:R-:W-:-:S07]  /*85460*/  IMAD.MOV.U32 R136, RZ, RZ, R137 ;  /* 0x000000ffff887224 */ /* 0x000fce00078e0089 */
.L_x_6902:
[----:B------:R-:W-:Y:S05]  /*85470*/  BSYNC.RECONVERGENT B1 ;  /* 0x0000000000017941 */ /* 0x000fea0003800200 */
.L_x_6900:
        /* <DEDUP_REMOVED lines=11> */
.L_x_6904:
[----:B------:R-:W-:Y:S02]  /*85530*/  IMAD.MOV.U32 R7, RZ, RZ, R4 ;  /* 0x000000ffff077224 */ /* 0x000fe400078e0004 */
[----:B------:R-:W-:Y:S02]  /*85540*/  IMAD.MOV.U32 R58, RZ, RZ, R61 ;  /* 0x000000ffff3a7224 */ /* 0x000fe400078e003d */
[----:B------:R-:W-:Y:S02]  /*85550*/  IMAD.MOV.U32 R6, RZ, RZ, R5 ;  /* 0x000000ffff067224 */ /* 0x000fe400078e0005 */
[----:B------:R-:W-:-:S07]  /*85560*/  IMAD.MOV.U32 R137, RZ, RZ, R134 ;  /* 0x000000ffff897224 */ /* 0x000fce00078e0086 */
.L_x_6905:
[----:B------:R-:W-:Y:S05]  /*85570*/  BSYNC.RECONVERGENT B1 ;  /* 0x0000000000017941 */ /* 0x000fea0003800200 */
.L_x_6903:
        /* <DEDUP_REMOVED lines=11> */
.L_x_6907:
[----:B------:R-:W-:Y:S01]  /*85630*/  IMAD.MOV.U32 R4, RZ, RZ, R7 ;  /* 0x000000ffff047224 */ /* 0x000fe200078e0007 */
[----:B------:R-:W-:Y:S01]  /*85640*/  MOV R61, R60 ;  /* 0x0000003c003d7202 */ /* 0x000fe20000000f00 */
[----:B------:R-:W-:Y:S02]  /*85650*/  IMAD.MOV.U32 R5, RZ, RZ, R6 ;  /* 0x000000ffff057224 */ /* 0x000fe400078e0006 */
[----:B------:R-:W-:-:S07]  /*85660*/  IMAD.MOV.U32 R134, RZ, RZ, R135 ;  /* 0x000000ffff867224 */ /* 0x000fce00078e0087 */
.L_x_6908:
[----:B------:R-:W-:Y:S05]  /*85670*/  BSYNC.RECONVERGENT B1 ;  /* 0x0000000000017941 */ /* 0x000fea0003800200 */
.L_x_6906:
        /* <DEDUP_REMOVED lines=11> */
.L_x_6910:
[----:B------:R-:W-:Y:S01]  /*85730*/  IMAD.MOV.U32 R7, RZ, RZ, R4 ;  /* 0x000000ffff077224 */ /* 0x000fe200078e0004 */
[----:B------:R-:W-:Y:S01]  /*85740*/  MOV R135, R132 ;  /* 0x0000008400877202 */ /* 0x000fe20000000f00 */
[----:B------:R-:W-:Y:S02]  /*85750*/  IMAD.MOV.U32 R60, RZ, RZ, R63 ;  /* 0x000000ffff3c7224 */ /* 0x000fe400078e003f */
[----:B------:R-:W-:-:S07]  /*85760*/  IMAD.MOV.U32 R6, RZ, RZ, R5 ;  /* 0x000000ffff067224 */ /* 0x000fce00078e0005 */
.L_x_6911:
[----:B------:R-:W-:Y:S05]  /*85770*/  BSYNC.RECONVERGENT B1 ;  /* 0x0000000000017941 */ /* 0x000fea0003800200 */
.L_x_6909:
        /* <DEDUP_REMOVED lines=11> */
.L_x_6913:
[----:B------:R-:W-:Y:S01]  /*85830*/  MOV R4, R7 ;  /* 0x0000000700047202 */ /* 0x000fe20000000f00 */
[----:B------:R-:W-:Y:S02]  /*85840*/  IMAD.MOV.U32 R63, RZ, RZ, R62 ;  /* 0x000000ffff3f7224 */ /* 0x000fe400078e003e */
[----:B------:R-:W-:Y:S02]  /*85850*/  IMAD.MOV.U32 R5, RZ, RZ, R6 ;  /* 0x000000ffff057224 */ /* 0x000fe400078e0006 */
[----:B------:R-:W-:-:S07]  /*85860*/  IMAD.MOV.U32 R132, RZ, RZ, R133 ;  /* 0x000000ffff847224 */ /* 0x000fce00078e0085 */
.L_x_6914:
[----:B------:R-:W-:Y:S05]  /*85870*/  BSYNC.RECONVERGENT B1 ;  /* 0x0000000000017941 */ /* 0x000fea0003800200 */
.L_x_6912:
        /* <DEDUP_REMOVED lines=11> */
.L_x_6916:
[----:B------:R-:W-:Y:S01]  /*85930*/  IMAD.MOV.U32 R7, RZ, RZ, R4 ;  /* 0x000000ffff077224 */ /* 0x000fe200078e0004 */
[----:B------:R-:W-:Y:S01]  /*85940*/  MOV R6, R5 ;  /* 0x0000000500067202 */ /* 0x000fe20000000f00 */
[----:B------:R-:W-:Y:S02]  /*85950*/  IMAD.MOV.U32 R62, RZ, RZ, R65 ;  /* 0x000000ffff3e7224 */ /* 0x000fe400078e0041 */
[----:B------:R-:W-:-:S07]  /*85960*/  IMAD.MOV.U32 R133, RZ, RZ, R130 ;  /* 0x000000ffff857224 */ /* 0x000fce00078e0082 */
.L_x_6917:
[----:B------:R-:W-:Y:S05]  /*85970*/  BSYNC.RECONVERGENT B1 ;  /* 0x0000000000017941 */ /* 0x000fea0003800200 */
.L_x_6915:
        /* <DEDUP_REMOVED lines=11> */
.L_x_6919:
[----:B------:R-:W-:Y:S02]  /*85a30*/  IMAD.MOV.U32 R4, RZ, RZ, R7 ;  /* 0x000000ffff047224 */ /* 0x000fe400078e0007 */
[----:B------:R-:W-:Y:S02]  /*85a40*/  IMAD.MOV.U32 R65, RZ, RZ, R64 ;  /* 0x000000ffff417224 */ /* 0x000fe400078e0040 */
[----:B------:R-:W-:Y:S02]  /*85a50*/  IMAD.MOV.U32 R5, RZ, RZ, R6 ;  /* 0x000000ffff057224 */ /* 0x000fe400078e0006 */
[----:B------:R-:W-:-:S07]  /*85a60*/  IMAD.MOV.U32 R130, RZ, RZ, R131 ;  /* 0x000000ffff827224 */ /* 0x000fce00078e0083 */
.L_x_6920:
[----:B------:R-:W-:Y:S05]  /*85a70*/  BSYNC.RECONVERGENT B1 ;  /* 0x0000000000017941 */ /* 0x000fea0003800200 */
.L_x_6918:
        /* <DEDUP_REMOVED lines=11> */
.L_x_6922:
[----:B------:R-:W-:Y:S01]  /*85b30*/  IMAD.MOV.U32 R7, RZ, RZ, R4 ;  /* 0x000000ffff077224 */ /* 0x000fe200078e0004 */
[----:B------:R-:W-:Y:S01]  /*85b40*/  MOV R64, R67 ;  /* 0x0000004300407202 */ /* 0x000fe20000000f00 */
[----:B------:R-:W-:Y:S02]  /*85b50*/  IMAD.MOV.U32 R6, RZ, RZ, R5 ;  /* 0x000000ffff067224 */ /* 0x000fe400078e0005 */
[----:B------:R-:W-:-:S07]  /*85b60*/  IMAD.MOV.U32 R131, RZ, RZ, R128 ;  /* 0x000000ffff837224 */ /* 0x000fce00078e0080 */
.L_x_6923:
[----:B------:R-:W-:Y:S05]  /*85b70*/  BSYNC.RECONVERGENT B1 ;  /* 0x0000000000017941 */ /* 0x000fea0003800200 */
.L_x_6921:
        /* <DEDUP_REMOVED lines=11> */
.L_x_6925:
[----:B------:R-:W-:Y:S01]  /*85c30*/  IMAD.MOV.U32 R4, RZ, RZ, R7 ;  /* 0x000000ffff047224 */ /* 0x000fe200078e0007 */
[----:B------:R-:W-:Y:S01]  /*85c40*/  MOV R128, R129 ;  /* 0x0000008100807202 */ /* 0x000fe20000000f00 */
[----:B------:R-:W-:Y:S02]  /*85c50*/  IMAD.MOV.U32 R67, RZ, RZ, R66 ;  /* 0x000000ffff437224 */ /* 0x000fe400078e0042 */
[----:B------:R-:W-:-:S07]  /*85c60*/  IMAD.MOV.U32 R5, RZ, RZ, R6 ;  /* 0x000000ffff057224 */ /* 0x000fce00078e0006 */
.L_x_6926:
[----:B------:R-:W-:Y:S05]  /*85c70*/  BSYNC.RECONVERGENT B1 ;  /* 0x0000000000017941 */ /* 0x000fea0003800200 */
.L_x_6924:
        /* <DEDUP_REMOVED lines=11> */
.L_x_6928:
[----:B------:R-:W-:Y:S01]  /*85d30*/  MOV R7, R4 ;  /* 0x0000000400077202 */ /* 0x000fe20000000f00 */
[----:B------:R-:W-:Y:S02]  /*85d40*/  IMAD.MOV.U32 R66, RZ, RZ, R69 ;  /* 0x000000ffff427224 */ /* 0x000fe400078e0045 */
[----:B------:R-:W-:Y:S02]  /*85d50*/  IMAD.MOV.U32 R6, RZ, RZ, R5 ;  /* 0x000000ffff067224 */ /* 0x000fe400078e0005 */
[----:B------:R-:W-:-:S07]  /*85d60*/  IMAD.MOV.U32 R129, RZ, RZ, R126 ;  /* 0x000000ffff817224 */ /* 0x000fce00078e007e */
.L_x_6929:
[----:B------:R-:W-:Y:S05]  /*85d70*/  BSYNC.RECONVERGENT B1 ;  /* 0x0000000000017941 */ /* 0x000fea0003800200 */
.L_x_6927:
        /* <DEDUP_REMOVED lines=11> */
.L_x_6931:
[----:B------:R-:W-:Y:S01]  /*85e30*/  IMAD.MOV.U32 R4, RZ, RZ, R7 ;  /* 0x000000ffff047224 */ /* 0x000fe200078e0007 */
[----:B------:R-:W-:Y:S01]  /*85e40*/  MOV R5, R6 ;  /* 0x0000000600057202 */ /* 0x000fe20000000f00 */
[----:B------:R-:W-:Y:S02]  /*85e50*/  IMAD.MOV.U32 R69, RZ, RZ, R68 ;  /* 0x000000ffff457224 */ /* 0x000fe400078e0044 */
[----:B------:R-:W-:-:S07]  /*85e60*/  IMAD.MOV.U32 R126, RZ, RZ, R127 ;  /* 0x000000ffff7e7224 */ /* 0x000fce00078e007f */
.L_x_6932:
[----:B------:R-:W-:Y:S05]  /*85e70*/  BSYNC.RECONVERGENT B1 ;  /* 0x0000000000017941 */ /* 0x000fea0003800200 */
.L_x_6930:
        /* <DEDUP_REMOVED lines=11> */
.L_x_6934:
[----:B------:R-:W-:Y:S02]  /*85f30*/  IMAD.MOV.U32 R7, RZ, RZ, R4 ;  /* 0x000000ffff077224 */ /* 0x000fe400078e0004 */
[----:B------:R-:W-:Y:S02]  /*85f40*/  IMAD.MOV.U32 R68, RZ, RZ, R71 ;  /* 0x000000ffff447224 */ /* 0x000fe400078e0047 */
[----:B------:R-:W-:Y:S02]  /*85f50*/  IMAD.MOV.U32 R6, RZ, RZ, R5 ;  /* 0x000000ffff067224 */ /* 0x000fe400078e0005 */
[----:B------:R-:W-:-:S07]  /*85f60*/  IMAD.MOV.U32 R127, RZ, RZ, R124 ;  /* 0x000000ffff7f7224 */ /* 0x000fce00078e007c */
.L_x_6935:
[----:B------:R-:W-:Y:S05]  /*85f70*/  BSYNC.RECONVERGENT B1 ;  /* 0x0000000000017941 */ /* 0x000fea0003800200 */
.L_x_6933:
        /* <DEDUP_REMOVED lines=11> */
.L_x_6937:
[----:B------:R-:W-:Y:S01]  /*86030*/  IMAD.MOV.U32 R4, RZ, RZ, R7 ;  /* 0x000000ffff047224 */ /* 0x000fe200078e0007 */
[----:B------:R-:W-:Y:S01]  /*86040*/  MOV R71, R70 ;  /* 0x0000004600477202 */ /* 0x000fe20000000f00 */
[----:B------:R-:W-:Y:S02]  /*86050*/  IMAD.MOV.U32 R5, RZ, RZ, R6 ;  /* 0x000000ffff057224 */ /* 0x000fe400078e0006 */
[----:B------:R-:W-:-:S07]  /*86060*/  IMAD.MOV.U32 R124, RZ, RZ, R125 ;  /* 0x000000ffff7c7224 */ /* 0x000fce00078e007d */
.L_x_6938:
[----:B------:R-:W-:Y:S05]  /*86070*/  BSYNC.RECONVERGENT B1 ;  /* 0x0000000000017941 */ /* 0x000fea0003800200 */
.L_x_6936:
        /* <DEDUP_REMOVED lines=11> */
.L_x_6940:
[----:B------:R-:W-:Y:S01]  /*86130*/  IMAD.MOV.U32 R7, RZ, RZ, R4 ;  /* 0x000000ffff077224 */ /* 0x000fe200078e0004 */
[----:B------:R-:W-:Y:S01]  /*86140*/  MOV R125, R122 ;  /* 0x0000007a007d7202 */ /* 0x000fe20000000f00 */
[----:B------:R-:W-:Y:S02]  /*86150*/  IMAD.MOV.U32 R70, RZ, RZ, R73 ;  /* 0x000000ffff467224 */ /* 0x000fe400078e0049 */
[----:B------:R-:W-:-:S07]  /*86160*/  IMAD.MOV.U32 R6, RZ, RZ, R5 ;  /* 0x000000ffff067224 */ /* 0x000fce00078e0005 */
.L_x_6941:
[----:B------:R-:W-:Y:S05]  /*86170*/  BSYNC.RECONVERGENT B1 ;  /* 0x0000000000017941 */ /* 0x000fea0003800200 */
.L_x_6939:
        /* <DEDUP_REMOVED lines=11> */
.L_x_6943:
[----:B------:R-:W-:Y:S01]  /*86230*/  MOV R4, R7 ;  /* 0x0000000700047202 */ /* 0x000fe20000000f00 */
[----:B------:R-:W-:Y:S02]  /*86240*/  IMAD.MOV.U32 R73, RZ, RZ, R72 ;  /* 0x000000ffff497224 */ /* 0x000fe400078e0048 */
[----:B------:R-:W-:Y:S02]  /*86250*/  IMAD.MOV.U32 R5, RZ, RZ, R6 ;  /* 0x000000ffff057224 */ /* 0x000fe400078e0006 */
[----:B------:R-:W-:-:S07]  /*86260*/  IMAD.MOV.U32 R122, RZ, RZ, R123 ;  /* 0x000000ffff7a7224 */ /* 0x000fce00078e007b */
.L_x_6944:
[----:B------:R-:W-:Y:S05]  /*86270*/  BSYNC.RECONVERGENT B1 ;  /* 0x0000000000017941 */ /* 0x000fea0003800200 */
.L_x_6942:
        /* <DEDUP_REMOVED lines=11> */
.L_x_6946:
[----:B------:R-:W-:Y:S01]  /*86330*/  IMAD.MOV.U32 R7, RZ, RZ, R4 ;  /* 0x000000ffff077224 */ /* 0x000fe200078e0004 */
[----:B------:R-:W-:Y:S01]  /*86340*/  MOV R6, R5 ;  /* 0x0000000500067202 */ /* 0x000fe20000000f00 */
[----:B------:R-:W-:Y:S02]  /*86350*/  IMAD.MOV.U32 R72, RZ, RZ, R75 ;  /* 0x000000ffff487224 */ /* 0x000fe400078e004b */
[----:B------:R-:W-:-:S07]  /*86360*/  IMAD.MOV.U32 R123, RZ, RZ, R120 ;  /* 0x000000ffff7b7224 */ /* 0x000fce00078e0078 */
.L_x_6947:
[----:B------:R-:W-:Y:S05]  /*86370*/  BSYNC.RECONVERGENT B1 ;  /* 0x0000000000017941 */ /* 0x000fea0003800200 */
.L_x_6945:
        /* <DEDUP_REMOVED lines=11> */
.L_x_6949:
[----:B------:R-:W-:Y:S02]  /*86430*/  IMAD.MOV.U32 R4, RZ, RZ, R7 ;  /* 0x000000ffff047224 */ /* 0x000fe400078e0007 */
[----:B------:R-:W-:Y:S02]  /*86440*/  IMAD.MOV.U32 R75, RZ, RZ, R74 ;  /* 0x000000ffff4b7224 */ /* 0x000fe400078e004a */
[----:B------:R-:W-:Y:S02]  /*86450*/  IMAD.MOV.U32 R5, RZ, RZ, R6 ;  /* 0x000000ffff057224 */ /* 0x000fe400078e0006 */
[----:B------:R-:W-:-:S07]  /*86460*/  IMAD.MOV.U32 R120, RZ, RZ, R121 ;  /* 0x000000ffff787224 */ /* 0x000fce00078e0079 */
.L_x_6950:
[----:B------:R-:W-:Y:S05]  /*86470*/  BSYNC.RECONVERGENT B1 ;  /* 0x0000000000017941 */ /* 0x000fea0003800200 */
.L_x_6948:
        /* <DEDUP_REMOVED lines=11> */
.L_x_6952:
[----:B------:R-:W-:Y:S01]  /*86530*/  IMAD.MOV.U32 R7, RZ, RZ, R4 ;  /* 0x000000ffff077224 */ /* 0x000fe200078e0004 */
[----:B------:R-:W-:Y:S01]  /*86540*/  MOV R74, R77 ;  /* 0x0000004d004a7202 */ /* 0x000fe20000000f00 */
[----:B------:R-:W-:Y:S02]  /*86550*/  IMAD.MOV.U32 R6, RZ, RZ, R5 ;  /* 0x000000ffff067224 */ /* 0x000fe400078e0005 */
[----:B------:R-:W-:-:S07]  /*86560*/  IMAD.MOV.U32 R121, RZ, RZ, R118 ;  /* 0x000000ffff797224 */ /* 0x000fce00078e0076 */
.L_x_6953:
[----:B------:R-:W-:Y:S05]  /*86570*/  BSYNC.RECONVERGENT B1 ;  /* 0x0000000000017941 */ /* 0x000fea0003800200 */
.L_x_6951:
        /* <DEDUP_REMOVED lines=11> */
.L_x_6955:
[----:B------:R-:W-:Y:S01]  /*86630*/  IMAD.MOV.U32 R4, RZ, RZ, R7 ;  /* 0x000000ffff047224 */ /* 0x000fe200078e0007 */
[----:B------:R-:W-:Y:S01]  /*86640*/  MOV R118, R119 ;  /* 0x0000007700767202 */ /* 0x000fe20000000f00 */
[----:B------:R-:W-:Y:S02]  /*86650*/  IMAD.MOV.U32 R77, RZ, RZ, R76 ;  /* 0x000000ffff4d7224 */ /* 0x000fe400078e004c */
[----:B------:R-:W-:-:S07]  /*86660*/  IMAD.MOV.U32 R5, RZ, RZ, R6 ;  /* 0x000000ffff057224 */ /* 0x000fce00078e0006 */
.L_x_6956:
[----:B------:R-:W-:Y:S05]  /*86670*/  BSYNC.RECONVERGENT B1 ;  /* 0x0000000000017941 */ /* 0x000fea0003800200 */
.L_x_6954:
        /* <DEDUP_REMOVED lines=11> */
.L_x_6958:
[----:B------:R-:W-:Y:S01]  /*86730*/  MOV R7, R4 ;  /* 0x0000000400077202 */ /* 0x000fe20000000f00 */
[----:B------:R-:W-:Y:S02]  /*86740*/  IMAD.MOV.U32 R76, RZ, RZ, R79 ;  /* 0x000000ffff4c7224 */ /* 0x000fe400078e004f */
[----:B------:R-:W-:Y:S02]  /*86750*/  IMAD.MOV.U32 R6, RZ, RZ, R5 ;  /* 0x000000ffff067224 */ /* 0x000fe400078e0005 */
[----:B------:R-:W-:-:S07]  /*86760*/  IMAD.MOV.U32 R119, RZ, RZ, R116 ;  /* 0x000000ffff777224 */ /* 0x000fce00078e0074 */
.L_x_6959:
[----:B------:R-:W-:Y:S05]  /*86770*/  BSYNC.RECONVERGENT B1 ;  /* 0x0000000000017941 */ /* 0x000fea0003800200 */
.L_x_6957:
        /* <DEDUP_REMOVED lines=11> */
.L_x_6961:
[----:B------:R-:W-:Y:S01]  /*86830*/  IMAD.MOV.U32 R4, RZ, RZ, R7 ;  /* 0x000000ffff047224 */ /* 0x000fe200078e0007 */
[----:B------:R-:W-:Y:S01]  /*86840*/  MOV R5, R6 ;  /* 0x0000000600057202 */ /* 0x000fe20000000f00 */
[----:B------:R-:W-:Y:S02]  /*86850*/  IMAD.MOV.U32 R79, RZ, RZ, R78 ;  /* 0x000000ffff4f7224 */ /* 0x000fe400078e004e */
[----:B------:R-:W-:-:S07]  /*86860*/  IMAD.MOV.U32 R116, RZ, RZ, R117 ;  /* 0x000000ffff747224 */ /* 0x000fce00078e0075 */
.L_x_6962:
[----:B------:R-:W-:Y:S05]  /*86870*/  BSYNC.RECONVERGENT B1 ;  /* 0x0000000000017941 */ /* 0x000fea0003800200 */
.L_x_6960:
        /* <DEDUP_REMOVED lines=11> */
.L_x_6964:
[----:B------:R-:W-:Y:S02]  /*86930*/  IMAD.MOV.U32 R7, RZ, RZ, R4 ;  /* 0x000000ffff077224 */ /* 0x000fe400078e0004 */
[----:B------:R-:W-:Y:S02]  /*86940*/  IMAD.MOV.U32 R78, RZ, RZ, R81 ;  /* 0x000000ffff4e7224 */ /* 0x000fe400078e0051 */
[----:B------:R-:W-:Y:S02]  /*86950*/  IMAD.MOV.U32 R6, RZ, RZ, R5 ;  /* 0x000000ffff067224 */ /* 0x000fe400078e0005 */
[----:B------:R-:W-:-:S07]  /*86960*/  IMAD.MOV.U32 R117, RZ, RZ, R114 ;  /* 0x000000ffff757224 */ /* 0x000fce00078e0072 */
.L_x_6965:
[----:B------:R-:W-:Y:S05]  /*86970*/  BSYNC.RECONVERGENT B1 ;  /* 0x0000000000017941 */ /* 0x000fea0003800200 */
.L_x_6963:
        /* <DEDUP_REMOVED lines=11> */
.L_x_6967:
[----:B------:R-:W-:Y:S01]  /*86a30*/  IMAD.MOV.U32 R4, RZ, RZ, R7 ;  /* 0x000000ffff047224 */ /* 0x000fe200078e0007 */
[----:B------:R-:W-:Y:S01]  /*86a40*/  MOV R81, R80 ;  /* 0x0000005000517202 */ /* 0x000fe20000000f00 */
[----:B------:R-:W-:Y:S02]  /*86a50*/  IMAD.MOV.U32 R5, RZ, RZ, R6 ;  /* 0x000000ffff057224 */ /* 0x000fe400078e0006 */
[----:B------:R-:W-:-:S07]  /*86a60*/  IMAD.MOV.U32 R114, RZ, RZ, R115 ;  /* 0x000000ffff727224 */ /* 0x000fce00078e0073 */
.L_x_6968:
[----:B------:R-:W-:Y:S05]  /*86a70*/  BSYNC.RECONVERGENT B1 ;  /* 0x0000000000017941 */ /* 0x000fea0003800200 */
.L_x_6966:
        /* <DEDUP_REMOVED lines=11> */
.L_x_6970:
[----:B------:R-:W-:Y:S01]  /*86b30*/  IMAD.MOV.U32 R7, RZ, RZ, R4 ;  /* 0x000000ffff077224 */ /* 0x000fe200078e0004 */
[----:B------:R-:W-:Y:S01]  /*86b40*/  MOV R115, R112 ;  /* 0x0000007000737202 */ /* 0x000fe20000000f00 */
[----:B------:R-:W-:Y:S02]  /*86b50*/  IMAD.MOV.U32 R80, RZ, RZ, R83 ;  /* 0x000000ffff507224 */ /* 0x000fe400078e0053 */
[----:B------:R-:W-:-:S07]  /*86b60*/  IMAD.MOV.U32 R6, RZ, RZ, R5 ;  /* 0x000000ffff067224 */ /* 0x000fce00078e0005 */
.L_x_6971:
[----:B------:R-:W-:Y:S05]  /*86b70*/  BSYNC.RECONVERGENT B1 ;  /* 0x0000000000017941 */ /* 0x000fea0003800200 */
.L_x_6969:
        /* <DEDUP_REMOVED lines=11> */
.L_x_6973:
[----:B------:R-:W-:Y:S01]  /*86c30*/  MOV R4, R7 ;  /* 0x0000000700047202 */ /* 0x000fe20000000f00 */
[----:B------:R-:W-:Y:S02]  /*86c40*/  IMAD.MOV.U32 R83, RZ, RZ, R82 ;  /* 0x000000ffff537224 */ /* 0x000fe400078e0052 */
[----:B------:R-:W-:Y:S02]  /*86c50*/  IMAD.MOV.U32 R5, RZ, RZ, R6 ;  /* 0x000000ffff057224 */ /* 0x000fe400078e0006 */
[----:B------:R-:W-:-:S07]  /*86c60*/  IMAD.MOV.U32 R112, RZ, RZ, R113 ;  /* 0x000000ffff707224 */ /* 0x000fce00078e0071 */
.L_x_6974:
[----:B------:R-:W-:Y:S05]  /*86c70*/  BSYNC.RECONVERGENT B1 ;  /* 0x0000000000017941 */ /* 0x000fea0003800200 */
.L_x_6972:
        /* <DEDUP_REMOVED lines=11> */
.L_x_6976:
[----:B------:R-:W-:Y:S01]  /*86d30*/  IMAD.MOV.U32 R7, RZ, RZ, R4 ;  /* 0x000000ffff077224 */ /* 0x000fe200078e0004 */
[----:B------:R-:W-:Y:S01]  /*86d40*/  MOV R6, R5 ;  /* 0x0000000500067202 */ /* 0x000fe20000000f00 */
[----:B------:R-:W-:Y:S02]  /*86d50*/  IMAD.MOV.U32 R82, RZ, RZ, R85 ;  /* 0x000000ffff527224 */ /* 0x000fe400078e0055 */
[----:B------:R-:W-:-:S07]  /*86d60*/  IMAD.MOV.U32 R113, RZ, RZ, R110 ;  /* 0x000000ffff717224 */ /* 0x000fce00078e006e */
.L_x_6977:
[----:B------:R-:W-:Y:S05]  /*86d70*/  BSYNC.RECONVERGENT B1 ;  /* 0x0000000000017941 */ /* 0x000fea0003800200 */
.L_x_6975:
        /* <DEDUP_REMOVED lines=11> */
.L_x_6979:
[----:B------:R-:W-:Y:S02]  /*86e30*/  IMAD.MOV.U32 R4, RZ, RZ, R7 ;  /* 0x000000ffff047224 */ /* 0x000fe400078e0007 */
[----:B------:R-:W-:Y:S02]  /*86e40*/  IMAD.MOV.U32 R85, RZ, RZ, R84 ;  /* 0x000000ffff557224 */ /* 0x000fe400078e0054 */
[----:B------:R-:W-:Y:S02]  /*86e50*/  IMAD.MOV.U32 R5, RZ, RZ, R6 ;  /* 0x000000ffff057224 */ /* 0x000fe400078e0006 */
[----:B------:R-:W-:-:S07]  /*86e60*/  IMAD.MOV.U32 R110, RZ, RZ, R111 ;  /* 0x000000ffff6e7224 */ /* 0x000fce00078e006f */
.L_x_6980:
[----:B------:R-:W-:Y:S05]  /*86e70*/  BSYNC.RECONVERGENT B1 ;  /* 0x0000000000017941 */ /* 0x000fea0003800200 */
.L_x_6978:
        /* <DEDUP_REMOVED lines=11> */
.L_x_6982:
[----:B------:R-:W-:Y:S01]  /*86f30*/  IMAD.MOV.U32 R7, RZ, RZ, R4 ;  /* 0x000000ffff077224 */ /* 0x000fe200078e0004 */
[----:B------:R-:W-:Y:S01]  /*86f40*/  MOV R84, R87 ;  /* 0x0000005700547202 */ /* 0x000fe20000000f00 */
[----:B------:R-:W-:Y:S02]  /*86f50*/  IMAD.MOV.U32 R6, RZ, RZ, R5 ;  /* 0x000000ffff067224 */ /* 0x000fe400078e0005 */
[----:B------:R-:W-:-:S07]  /*86f60*/  IMAD.MOV.U32 R111, RZ, RZ, R108 ;  /* 0x000000ffff6f7224 */ /* 0x000fce00078e006c */
.L_x_6983:
[----:B------:R-:W-:Y:S05]  /*86f70*/  BSYNC.RECONVERGENT B1 ;  /* 0x0000000000017941 */ /* 0x000fea0003800200 */
.L_x_6981:
        /* <DEDUP_REMOVED lines=11> */
.L_x_6985:
[----:B------:R-:W-:Y:S01]  /*87030*/  IMAD.MOV.U32 R4, RZ, RZ, R7 ;  /* 0x000000ffff047224 */ /* 0x000fe200078e0007 */
[----:B------:R-:W-:Y:S01]  /*87040*/  MOV R108, R109 ;  /* 0x0000006d006c7202 */ /* 0x000fe20000000f00 */
[----:B------:R-:W-:Y:S02]  /*87050*/  IMAD.MOV.U32 R87, RZ, RZ, R86 ;  /* 0x000000ffff577224 */ /* 0x000fe400078e0056 */
[----:B------:R-:W-:-:S07]  /*87060*/  IMAD.MOV.U32 R5, RZ, RZ, R6 ;  /* 0x000000ffff057224 */ /* 0x000fce00078e0006 */
.L_x_6986:
[----:B------:R-:W-:Y:S05]  /*87070*/  BSYNC.RECONVERGENT B1 ;  /* 0x0000000000017941 */ /* 0x000fea0003800200 */
.L_x_6984:
        /* <DEDUP_REMOVED lines=11> */
.L_x_6988:
[----:B------:R-:W-:Y:S01]  /*87130*/  MOV R7, R4 ;  /* 0x0000000400077202 */ /* 0x000fe20000000f00 */
[----:B------:R-:W-:Y:S02]  /*87140*/  IMAD.MOV.U32 R86, RZ, RZ, R89 ;  /* 0x000000ffff567224 */ /* 0x000fe400078e0059 */
[----:B------:R-:W-:Y:S02]  /*87150*/  IMAD.MOV.U32 R6, RZ, RZ, R5 ;  /* 0x000000ffff067224 */ /* 0x000fe400078e0005 */
[----:B------:R-:W-:-:S07]  /*87160*/  IMAD.MOV.U32 R109, RZ, RZ, R106 ;  /* 0x000000ffff6d7224 */ /* 0x000fce00078e006a */
.L_x_6989:
[----:B------:R-:W-:Y:S05]  /*87170*/  BSYNC.RECONVERGENT B1 ;  /* 0x0000000000017941 */ /* 0x000fea0003800200 */
.L_x_6987:
        /* <DEDUP_REMOVED lines=11> */
.L_x_6991:
[----:B------:R-:W-:Y:S01]  /*87230*/  IMAD.MOV.U32 R4, RZ, RZ, R7 ;  /* 0x000000ffff047224 */ /* 0x000fe200078e0007 */
[----:B------:R-:W-:Y:S01]  /*87240*/  MOV R5, R6 ;  /* 0x0000000600057202 */ /* 0x000fe20000000f00 */
[----:B------:R-:W-:Y:S02]  /*87250*/  IMAD.MOV.U32 R89, RZ, RZ, R88 ;  /* 0x000000ffff597224 */ /* 0x000fe400078e0058 */
[----:B------:R-:W-:-:S07]  /*87260*/  IMAD.MOV.U32 R106, RZ, RZ, R107 ;  /* 0x000000ffff6a7224 */ /* 0x000fce00078e006b */
.L_x_6992:
[----:B------:R-:W-:Y:S05]  /*87270*/  BSYNC.RECONVERGENT B1 ;  /* 0x0000000000017941 */ /* 0x000fea0003800200 */
.L_x_6990:
        /* <DEDUP_REMOVED lines=11> */
.L_x_6994:
[----:B------:R-:W-:Y:S02]  /*87330*/  IMAD.MOV.U32 R7, RZ, RZ, R4 ;  /* 0x000000ffff077224 */ /* 0x000fe400078e0004 */
[----:B------:R-:W-:Y:S02]  /*87340*/  IMAD.MOV.U32 R88, RZ, RZ, R91 ;  /* 0x000000ffff587224 */ /* 0x000fe400078e005b */
[----:B------:R-:W-:Y:S02]  /*87350*/  IMAD.MOV.U32 R6, RZ, RZ, R5 ;  /* 0x000000ffff067224 */ /* 0x000fe400078e0005 */
[----:B------:R-:W-:-:S07]  /*87360*/  IMAD.MOV.U32 R107, RZ, RZ, R104 ;  /* 0x000000ffff6b7224 */ /* 0x000fce00078e0068 */
.L_x_6995:
[----:B------:R-:W-:Y:S05]  /*87370*/  BSYNC.RECONVERGENT B1 ;  /* 0x0000000000017941 */ /* 0x000fea0003800200 */
.L_x_6993:
        /* <DEDUP_REMOVED lines=11> */
.L_x_6997:
[----:B------:R-:W-:Y:S01]  /*87430*/  IMAD.MOV.U32 R4, RZ, RZ, R7 ;  /* 0x000000ffff047224 */ /* 0x000fe200078e0007 */
[----:B------:R-:W-:Y:S01]  /*87440*/  MOV R91, R90 ;  /* 0x0000005a005b7202 */ /* 0x000fe20000000f00 */
[----:B------:R-:W-:Y:S02]  /*87450*/  IMAD.MOV.U32 R5, RZ, RZ, R6 ;  /* 0x000000ffff057224 */ /* 0x000fe400078e0006 */
[----:B------:R-:W-:-:S07]  /*87460*/  IMAD.MOV.U32 R104, RZ, RZ, R105 ;  /* 0x000000ffff687224 */ /* 0x000fce00078e0069 */
.L_x_6998:
[----:B------:R-:W-:Y:S05]  /*87470*/  BSYNC.RECONVERGENT B1 ;  /* 0x0000000000017941 */ /* 0x000fea0003800200 */
.L_x_6996:
        /* <DEDUP_REMOVED lines=11> */
.L_x_7000:
[----:B------:R-:W-:Y:S01]  /*87530*/  IMAD.MOV.U32 R7, RZ, RZ, R4 ;  /* 0x000000ffff077224 */ /* 0x000fe200078e0004 */
[----:B------:R-:W-:Y:S01]  /*87540*/  MOV R105, R102 ;  /* 0x0000006600697202 */ /* 0x000fe20000000f00 */
[----:B------:R-:W-:Y:S02]  /*87550*/  IMAD.MOV.U32 R90, RZ, RZ, R93 ;  /* 0x000000ffff5a7224 */ /* 0x000fe400078e005d */
[----:B------:R-:W-:-:S07]  /*87560*/  IMAD.MOV.U32 R6, RZ, RZ, R5 ;  /* 0x000000ffff067224 */ /* 0x000fce00078e0005 */
.L_x_7001:
[----:B------:R-:W-:Y:S05]  /*87570*/  BSYNC.RECONVERGENT B1 ;  /* 0x0000000000017941 */ /* 0x000fea0003800200 */
.L_x_6999:
        /* <DEDUP_REMOVED lines=11> */
.L_x_7003:
[----:B------:R-:W-:Y:S01]  /*87630*/  MOV R4, R7 ;  /* 0x0000000700047202 */ /* 0x000fe20000000f00 */
[----:B------:R-:W-:Y:S02]  /*87640*/  IMAD.MOV.U32 R93, RZ, RZ, R92 ;  /* 0x000000ffff5d7224 */ /* 0x000fe400078e005c */
[----:B------:R-:W-:Y:S02]  /*87650*/  IMAD.MOV.U32 R5, RZ, RZ, R6 ;  /* 0x000000ffff057224 */ /* 0x000fe400078e0006 */
[----:B------:R-:W-:-:S07]  /*87660*/  IMAD.MOV.U32 R102, RZ, RZ, R103 ;  /* 0x000000ffff667224 */ /* 0x000fce00078e0067 */
.L_x_7004:
[----:B------:R-:W-:Y:S05]  /*87670*/  BSYNC.RECONVERGENT B1 ;  /* 0x0000000000017941 */ /* 0x000fea0003800200 */
.L_x_7002:
        /* <DEDUP_REMOVED lines=11> */
.L_x_7006:
[----:B------:R-:W-:Y:S01]  /*87730*/  IMAD.MOV.U32 R7, RZ, RZ, R4 ;  /* 0x000000ffff077224 */ /* 0x000fe200078e0004 */
[----:B------:R-:W-:Y:S01]  /*87740*/  MOV R6, R5 ;  /* 0x0000000500067202 */ /* 0x000fe20000000f00 */
[----:B------:R-:W-:Y:S02]  /*87750*/  IMAD.MOV.U32 R92, RZ, RZ, R95 ;  /* 0x000000ffff5c7224 */ /* 0x000fe400078e005f */
[----:B------:R-:W-:-:S07]  /*87760*/  IMAD.MOV.U32 R103, RZ, RZ, R100 ;  /* 0x000000ffff677224 */ /* 0x000fce00078e0064 */
.L_x_7007:
[----:B------:R-:W-:Y:S05]  /*87770*/  BSYNC.RECONVERGENT B1 ;  /* 0x0000000000017941 */ /* 0x000fea0003800200 */
.L_x_7005:
        /* <DEDUP_REMOVED lines=11> */
.L_x_7009:
[----:B------:R-:W-:Y:S02]  /*87830*/  IMAD.MOV.U32 R4, RZ, RZ, R7 ;  /* 0x000000ffff047224 */ /* 0x000fe400078e0007 */
[----:B------:R-:W-:Y:S02]  /*87840*/  IMAD.MOV.U32 R95, RZ, RZ, R94 ;  /* 0x000000ffff5f7224 */ /* 0x000fe400078e005e */
[----:B------:R-:W-:Y:S02]  /*87850*/  IMAD.MOV.U32 R5, RZ, RZ, R6 ;  /* 0x000000ffff057224 */ /* 0x000fe400078e0006 */
[----:B------:R-:W-:-:S07]  /*87860*/  IMAD.MOV.U32 R100, RZ, RZ, R101 ;  /* 0x000000ffff647224 */ /* 0x000fce00078e0065 */
.L_x_7010:
[----:B------:R-:W-:Y:S05]  /*87870*/  BSYNC.RECONVERGENT B1 ;  /* 0x0000000000017941 */ /* 0x000fea0003800200 */
.L_x_7008:
        /* <DEDUP_REMOVED lines=11> */
.L_x_7012:
[----:B------:R-:W-:Y:S01]  /*87930*/  IMAD.MOV.U32 R7, RZ, RZ, R4 ;  /* 0x000000ffff077224 */ /* 0x000fe200078e0004 */
[----:B------:R-:W-:Y:S01]  /*87940*/  MOV R94, R97 ;  /* 0x00000061005e7202 */ /* 0x000fe20000000f00 */
[----:B------:R-:W-:Y:S02]  /*87950*/  IMAD.MOV.U32 R6, RZ, RZ, R5 ;  /* 0x000000ffff067224 */ /* 0x000fe400078e0005 */
[----:B------:R-:W-:-:S07]  /*87960*/  IMAD.MOV.U32 R101, RZ, RZ, R0 ;  /* 0x000000ffff657224 */ /* 0x000fce00078e0000 */
.L_x_7013:
[----:B------:R-:W-:Y:S05]  /*87970*/  BSYNC.RECONVERGENT B1 ;  /* 0x0000000000017941 */ /* 0x000fea0003800200 */
.L_x_7011:
        /* <DEDUP_REMOVED lines=11> */
.L_x_7015:
[----:B------:R-:W-:Y:S01]  /*87a30*/  IMAD.MOV.U32 R4, RZ, RZ, R7 ;  /* 0x000000ffff047224 */ /* 0x000fe200078e0007 */
[----:B------:R-:W-:Y:S01]  /*87a40*/  MOV R0, R35 ;  /* 0x0000002300007202 */ /* 0x000fe20000000f00 */
[----:B------:R-:W-:Y:S02]  /*87a50*/  IMAD.MOV.U32 R97, RZ, RZ, R96 ;  /* 0x000000ffff617224 */ /* 0x000fe400078e0060 */
[----:B------:R-:W-:-:S07]  /*87a60*/  IMAD.MOV.U32 R5, RZ, RZ, R6 ;  /* 0x000000ffff057224 */ /* 0x000fce00078e0006 */
.L_x_7016:
[----:B------:R-:W-:Y:S05]  /*87a70*/  BSYNC.RECONVERGENT B1 ;  /* 0x0000000000017941 */ /* 0x000fea0003800200 */
.L_x_7014:
        /* <DEDUP_REMOVED lines=11> */
.L_x_7018:
[----:B------:R-:W-:Y:S01]  /*87b30*/  MOV R6, R4 ;  /* 0x0000000400067202 */ /* 0x000fe20000000f00 */
[----:B------:R-:W-:Y:S02]  /*87b40*/  IMAD.MOV.U32 R96, RZ, RZ, R99 ;  /* 0x000000ffff607224 */ /* 0x000fe400078e0063 */
[----:B------:R-:W-:Y:S02]  /*87b50*/  IMAD.MOV.U32 R8, RZ, RZ, R5 ;  /* 0x000000ffff087224 */ /* 0x000fe400078e0005 */
[----:B------:R-:W-:-:S07]  /*87b60*/  IMAD.MOV.U32 R35, RZ, RZ, R34 ;  /* 0x000000ffff237224 */ /* 0x000fce00078e0022 */
.L_x_7019:
[----:B------:R-:W-:Y:S05]  /*87b70*/  BSYNC.RECONVERGENT B1 ;  /* 0x0000000000017941 */ /* 0x000fea0003800200 */
.L_x_7017:
        /* <DEDUP_REMOVED lines=8> */
[----:B------:R-:W-:-:S13]  /*87c00*/  ISETP.GE.OR P0, PT, R6, R3, P0 ;  /* 0x000000030600720c */ /* 0x000fda0000706670 */
[----:B------:R-:W-:Y:S05]  /*87c10*/  @P0 BRA `(.L_x_7022) ;  /* 0x0000000000140947 */ /* 0x000fea0003800000 */
.L_x_7021:
[----:B------:R-:W-:Y:S02]  /*87c20*/  IMAD.MOV.U32 R99, RZ, RZ, R3 ;  /* 0x000000ffff637224 */ /* 0x000fe400078e0003 */
[----:B------:R-:W-:Y:S01]  /*87c30*/  IMAD.MOV.U32 R34, RZ, RZ, R37 ;  /* 0x000000ffff227224 */ /* 0x000fe200078e0025 */
[----:B------:R-:W-:Y:S01]  /*87c40*/  MOV R37, R8 ;  /* 0x0000000800257202 */ /* 0x000fe20000000f00 */
[--C-:B------:R-:W-:Y:S02]  /*87c50*/  IMAD.MOV.U32 R98, RZ, RZ, R6.reuse ;  /* 0x000000ffff627224 */ /* 0x100fe400078e0006 */
[----:B------:R-:W-:-:S07]  /*87c60*/  IMAD.MOV.U32 R3, RZ, RZ, R6 ;  /* 0x000000ffff037224 */ /* 0x000fce00078e0006 */
.L_x_7022:
[----:B------:R-:W-:Y:S05]  /*87c70*/  BSYNC.RECONVERGENT B1 ;  /* 0x0000000000017941 */ /* 0x000fea0003800200 */
.L_x_7020:
[----:B------:R-:W-:Y:S01]  /*87c80*/  VIADD R32, R32, 0x4 ;  /* 0x0000000420207836 */ /* 0x000fe20000000000 */
[----:B------:R-:W-:Y:S06]  /*87c90*/  @P2 BRA `(.L_x_7023) ;  /* 0xffffffc000142947 */ /* 0x000fec000383ffff */
.L_x_6833:
[----:B------:R-:W-:Y:S05]  /*87ca0*/  BSYNC.RECONVERGENT B0 ;  /* 0x0000000000007941 */ /* 0x000fea0003800200 */
.L_x_6832:
[----:B------:R-:W1:Y:S01]  /*87cb0*/  S2R R0, SR_TID.X ;  /* 0x0000000000007919 */ /* 0x000e620000002100 */
[----:B------:R-:W-:Y:S01]  /*87cc0*/  BAR.SYNC.DEFER_BLOCKING 0x0 ;  /* 0x0000000000007b1d */ /* 0x000fe20000010000 */
[----:B-1----:R-:W-:-:S13]  /*87cd0*/  ISETP.NE.AND P0, PT, R0, RZ, PT ;  /* 0x000000ff0000720c */ /* 0x002fda0003f05270 */
[----:B------:R-:W-:Y:S05]  /*87ce0*/  @P0 EXIT ;  /* 0x000000000000094d */ /* 0x000fea0003800000 */
[----:B0-----:R-:W0:Y:S01]  /*87cf0*/  S2R R5, SR_CTAID.X ;  /* 0x0000000000057919 */ /* 0x001e220000002500 */
[----:B------:R-:W1:Y:S01]  /*87d00*/  LDC.64 R2, c[0x0][0x390] ;  /* 0x0000e400ff027b82 */ /* 0x000e620000000a00 */
[----:B0-----:R-:W-:-:S04]  /*87d10*/  IMAD.SHL.U32 R5, R5, 0x40, RZ ;  /* 0x0000004005057824 */ /* 0x001fc800078e00ff */
[----:B-1----:R-:W-:-:S05]  /*87d20*/  IMAD.WIDE.U32 R2, R5, 0x4, R2 ;  /* 0x0000000405027825 */ /* 0x002fca00078e0002 */
[----:B------:R-:W-:Y:S04]  /*87d30*/  STG.E desc[UR6][R2.64], R98 ;  /* 0x0000006202007986 */ /* 0x000fe8000c101906 */
        /* <DEDUP_REMOVED lines=62> */
[----:B------:R-:W-:Y:S01]  /*88120*/  STG.E desc[UR6][R2.64+0xfc], R161 ;  /* 0x0000fca102007986 */ /* 0x000fe2000c101906 */
[----:B------:R-:W-:Y:S05]  /*88130*/  EXIT ;  /* 0x000000000000794d */ /* 0x000fea0003800000 */
.L_x_7024:
        /* <DEDUP_REMOVED lines=12> */
.L_x_12922:


//--------------------- .text._ZN17fastertransformer17batch_topK_kernelIfLi64ELi256EEEvPiPT_S1_ --------------------------
	.section	.text._ZN17fastertransformer17batch_topK_kernelIfLi64ELi256EEEvPiPT_S1_,"ax",@progbits
	.align	128
        .global         _ZN17fastertransformer17batch_topK_kernelIfLi64ELi256EEEvPiPT_S1_
        .type           _ZN17fastertransformer17batch_topK_kernelIfLi64ELi256EEEvPiPT_S1_,@function
        .size           _ZN17fastertransformer17batch_topK_kernelIfLi64ELi256EEEvPiPT_S1_,(.L_x_12923 - _ZN17fastertransformer17batch_topK_kernelIfLi64ELi256EEEvPiPT_S1_)
        .other          _ZN17fastertransformer17batch_topK_kernelIfLi64ELi256EEEvPiPT_S1_,@"STO_CUDA_ENTRY STV_DEFAULT"
_ZN17fastertransformer17batch_topK_kernelIfLi64ELi256EEEvPiPT_S1_:
.text._ZN17fastertransformer17batch_topK_kernelIfLi64ELi256EEEvPiPT_S1_:
[----:B------:R-:W-:Y:S01]  /*0000*/  LDC R1, c[0x0][0x37c] ;  /* 0x0000df00ff017b82 */ /* 0x000fe20000000800 */
[----:B------:R-:W0:Y:S02]  /*0010*/  S2R R0, SR_TID.X ;  /* 0x0000000000007919 */ /* 0x000e240000002100 */
[----:B0-----:R-:W-:-:S13]  /*0020*/  ISETP.NE.AND P0, PT, R0, RZ, PT ;  /* 0x000000ff0000720c */ /* 0x001fda0003f05270 */
[----:B------:R-:W-:Y:S05]  /*0030*/  @P0 EXIT ;  /* 0x000000000000094d */ /* 0x000fea0003800000 */
[----:B------:R-:W0:Y:S01]  /*0040*/  S2UR UR5, SR_CTAID.X ;  /* 0x00000000000579c3 */ /* 0x000e220000002500 */
[----:B------:R-:W1:Y:S01]  /*0050*/  LDCU.128 UR8, c[0x0][0x380] ;  /* 0x00007000ff0877ac */ /* 0x000e620008000c00 */
        /* <DEDUP_REMOVED lines=22> */
[----:B0-----:R-:W-:Y:S01]  /*01c0*/  USHF.L.U32 UR5, UR5, 0xc, URZ ;  /* 0x0000000c05057899 */ /* 0x001fe200080006ff */
[----:B------:R-:W-:Y:S01]  /*01d0*/  IMAD.MOV.U32 R89, RZ, RZ, -0x800001 ;  /* 0xff7fffffff597424 */ /* 0x000fe200078e00ff */
[----:B------:R-:W-:Y:S01]  /*01e0*/  MOV R56, 0xffffffff ;  /* 0xffffffff00387802 */ /* 0x000fe20000000f00 */
[----:B------:R-:W-:Y:S01]  /*01f0*/  IMAD.MOV.U32 R87, RZ, RZ, -0x800001 ;  /* 0xff7fffffff577424 */ /* 0x000fe200078e00ff */
[----:B-1----:R-:W-:Y:S01]  /*0200*/  UIMAD.WIDE.U32 UR6, UR5, 0x4, UR8 ;  /* 0x00000004050678a5 */ /* 0x002fe2000f8e0008 */
        /* <DEDUP_REMOVED lines=25> */
[----:B------:R-:W-:Y:S01]  /*03a0*/  UIMAD.WIDE.U32 UR8, UR5, 0x4, UR10 ;  /* 0x00000004050878a5 */ /* 0x000fe2000f8e000a */
[----:B------:R-:W-:Y:S01]  /*03b0*/  IMAD.MOV.U32 R69, RZ, RZ, -0x800001 ;  /* 0xff7fffffff457424 */ /* 0x000fe200078e00ff */
[----:B------:R-:W-:Y:S01]  /*03c0*/  UMOV UR4, URZ ;  /* 0x000000ff00047c82 */ /* 0x000fe20008000000 */
[----:B------:R-:W-:Y:S01]  /*03d0*/  IMAD.MOV.U32 R67, RZ, RZ, -0x800001 ;  /* 0xff7fffffff437424 */ /* 0x000fe200078e00ff */
[----:B------:R-:W-:Y:S01]  /*03e0*/  UMOV UR5, 0xffffffff ;  /* 0xffffffff00057882 */ /* 0x000fe20000000000 */
        /* <DEDUP_REMOVED lines=57> */
[----:B------:R-:W0:Y:S01]  /*0780*/  LDCU.64 UR38, c[0x0][0x358] ;  /* 0x00006b00ff2677ac */ /* 0x000e220008000a00 */
[----:B------:R-:W-:-:S02]  /*0790*/  IMAD.MOV.U32 R27, RZ, RZ, -0x1 ;  /* 0xffffffffff1b7424 */ /* 0x000fc400078e00ff */
[----:B------:R-:W-:Y:S01]  /*07a0*/  IMAD.MOV.U32 R26, RZ, RZ, -0x1 ;  /* 0xffffffffff1a7424 */ /* 0x000fe200078e00ff */
[----:B------:R-:W-:Y:S01]  /*07b0*/  UMOV UR40, UR6 ;  /* 0x0000000600287c82 */ /* 0x000fe20008000000 */
[----:B------:R-:W-:Y:S01]  /*07c0*/  IMAD.MOV.U32 R25, RZ, RZ, -0x1 ;  /* 0xffffffffff197424 */ /* 0x000fe200078e00ff */
[----:B------:R-:W-:Y:S01]  /*07d0*/  UMOV UR41, UR7 ;  /* 0x0000000700297c82 */ /* 0x000fe20008000000 */
        /* <DEDUP_REMOVED lines=15> */
.L_x_7153:
[----:B------:R-:W-:Y:S01]  /*08d0*/  MOV R2, UR8 ;  /* 0x0000000800027c02 */ /* 0x000fe20008000f00 */
[----:B------:R-:W-:-:S05]  /*08e0*/  IMAD.U32 R3, RZ, RZ, UR9 ;  /* 0x00000009ff037e24 */ /* 0x000fca000f8e00ff */
[----:B------:R-:W2:Y:S01]  /*08f0*/  LDG.E R2, desc[UR38][R2.64] ;  /* 0x0000002602027981 */ /* 0x000ea2000c1e1900 */
[----:B------:R-:W-:Y:S02]  /*0900*/  IMAD.U32 R4, RZ, RZ, UR40 ;  /* 0x00000028ff047e24 */ /* 0x000fe4000f8e00ff */
[----:B------:R-:W-:-:S05]  /*0910*/  IMAD.U32 R5, RZ, RZ, UR41 ;  /* 0x00000029ff057e24 */ /* 0x000fca000f8e00ff */
[----:B------:R0:W5:Y:S01]  /*0920*/  LDG.E R4, desc[UR38][R4.64] ;  /* 0x0000002604047981 */ /* 0x000162000c1e1900 */
[----:B------:R-:W-:-:S04]  /*0930*/  UIADD3 UR4, UPT, UPT, UR4, 0x1, URZ ;  /* 0x0000000104047890 */ /* 0x000fc8000fffe0ff */
[----:B------:R-:W-:Y:S01]  /*0940*/  UISETP.NE.AND UP1, UPT, UR4, 0x1000, UPT ;  /* 0x000010000400788c */ /* 0x000fe2000bf25270 */
[----:B--2---:R-:W-:-:S13]  /*0950*/  FSETP.GT.FTZ.AND P0, PT, R2, R103, PT ;  /* 0x000000670200720b */ /* 0x004fda0003f14000 */
[----:B------:R-:W-:Y:S01]  /*0960*/  VOTEU.ANY UP0, P0 ;  /* 0x0000000000ff7886 */ /* 0x000fe20000000100 */
[----:B------:R-:W-:-:S09]  /*0970*/  UISETP.EQ.OR UP0, UPT, UR5, -0x1, UP0 ;  /* 0xffffffff0500788c */ /* 0x000fd20008702670 */
[----:B0-----:R-:W-:Y:S05]  /*0980*/  BRA.U UP0, `(.L_x_7025) ;  /* 0x0000000100147547 */ /* 0x001fea000b800000 */
[-C--:B------:R-:W-:Y:S01]  /*0990*/  FSETP.NEU.FTZ.AND P0, PT, R2, R103.reuse, PT ;  /* 0x000000670200720b */ /* 0x080fe20003f1d000 */
[----:B------:R-:W-:Y:S01]  /*09a0*/  UMOV UR6, UR5 ;  /* 0x0000000500067c82 */ /* 0x000fe20008000000 */
[----:B------:R-:W-:Y:S02]  /*09b0*/  MOV R3, R103 ;  /* 0x0000006700037202 */ /* 0x000fe40000000f00 */
[----:B-----5:R-:W-:-:S13]  /*09c0*/  ISETP.GE.OR P0, PT, R4, UR5, P0 ;  /* 0x0000000504007c0c */ /* 0x020fda0008706670 */
[----:B------:R-:W-:Y:S05]  /*09d0*/  @P0 BRA `(.L_x_7026) ;  /* 0x0000000000080947 */ /* 0x000fea0003800000 */
.L_x_7025:
[----:B-----5:R-:W-:Y:S01]  /*09e0*/  R2UR UR6, R4 ;  /* 0x00000000040672ca */ /* 0x020fe200000e0000 */
[----:B------:R-:W-:-:S14]  /*09f0*/  IMAD.MOV.U32 R3, RZ, RZ, R2 ;  /* 0x000000ffff037224 */ /* 0x000fdc00078e0002 */
.L_x_7026:
[----:B------:R-:W-:-:S13]  /*0a00*/  FSETP.GT.FTZ.AND P0, PT, R3, R102, PT ;  /* 0x000000660300720b */ /* 0x000fda0003f14000 */
[----:B------:R-:W-:Y:S01]  /*0a10*/  VOTEU.ANY UP0, P0 ;  /* 0x0000000000ff7886 */ /* 0x000fe20000000100 */
[----:B------:R-:W-:-:S09]  /*0a20*/  UISETP.EQ.OR UP0, UPT, UR28, -0x1, UP0 ;  /* 0xffffffff1c00788c */ /* 0x000fd20008702670 */
[----:B------:R-:W-:Y:S05]  /*0a30*/  BRA.U UP0, `(.L_x_7027) ;  /* 0x0000000100207547 */ /* 0x000fea000b800000 */
[----:B------:R-:W-:Y:S01]  /*0a40*/  FSETP.NEU.FTZ.AND P0, PT, R3, R102, PT ;  /* 0x000000660300720b */ /* 0x000fe20003f1d000 */
[----:B------:R-:W-:Y:S01]  /*0a50*/  IMAD.MOV.U32 R103, RZ, RZ, R3 ;  /* 0x000000ffff677224 */ /* 0x000fe200078e0003 */
[----:B------:R-:W-:Y:S01]  /*0a60*/  UMOV UR5, UR6 ;  /* 0x0000000600057c82 */ /* 0x000fe20008000000 */
[----:B------:R-:W-:Y:S01]  /*0a70*/  IMAD.MOV.U32 R2, RZ, RZ, R102 ;  /* 0x000000ffff027224 */ /* 0x000fe200078e0066 */
[----:B------:R-:W-:-:S09]  /*0a80*/  UMOV UR7, UR28 ;  /* 0x0000001c00077c82 */ /* 0x000fd20008000000 */
[----:B------:R-:W-:Y:S01]  /*0a90*/  VOTEU.ANY UP0, P0 ;  /* 0x0000000000ff7886 */ /* 0x000fe20000000100 */
[----:B------:R-:W-:-:S09]  /*0aa0*/  UISETP.GE.OR UP0, UPT, UR6, UR28, UP0 ;  /* 0x0000001c0600728c */ /* 0x000fd20008706670 */
[----:B------:R-:W-:Y:S05]  /*0ab0*/  BRA.U UP0, `(.L_x_7028) ;  /* 0x0000000100107547 */ /* 0x000fea000b800000 */
.L_x_7027:
[----:B------:R-:W-:Y:S01]  /*0ac0*/  MOV R103, R102 ;  /* 0x0000006600677202 */ /* 0x000fe20000000f00 */
[----:B------:R-:W-:Y:S01]  /*0ad0*/  IMAD.MOV.U32 R2, RZ, RZ, R3 ;  /* 0x000000ffff027224 */ /* 0x000fe200078e0003 */
[----:B------:R-:W-:Y:S01]  /*0ae0*/  UMOV UR5, UR28 ;  /* 0x0000001c00057c82 */ /* 0x000fe20008000000 */
[----:B------:R-:W-:-:S05]  /*0af0*/  UMOV UR7, UR6 ;  /* 0x0000000600077c82 */ /* 0x000fca0008000000 */
.L_x_7028:
        /* <DEDUP_REMOVED lines=12> */
.L_x_7029:
[----:B------:R-:W-:Y:S01]  /*0bc0*/  MOV R102, R101 ;  /* 0x0000006500667202 */ /* 0x000fe20000000f00 */
[----:B------:R-:W-:Y:S01]  /*0bd0*/  IMAD.MOV.U32 R3, RZ, RZ, R2 ;  /* 0x000000ffff037224 */ /* 0x000fe200078e0002 */
[----:B------:R-:W-:Y:S01]  /*0be0*/  UMOV UR28, UR29 ;  /* 0x0000001d001c7c82 */ /* 0x000fe20008000000 */
[----:B------:R-:W-:-:S05]  /*0bf0*/  UMOV UR6, UR7 ;  /* 0x0000000700067c82 */ /* 0x000fca0008000000 */
.L_x_7030:
        /* <DEDUP_REMOVED lines=12> */
.L_x_7031:
[----:B------:R-:W-:Y:S01]  /*0cc0*/  MOV R101, R100 ;  /* 0x0000006400657202 */ /* 0x000fe20000000f00 */
[----:B------:R-:W-:Y:S01]  /*0cd0*/  IMAD.MOV.U32 R2, RZ, RZ, R3 ;  /* 0x000000ffff027224 */ /* 0x000fe200078e0003 */
[----:B------:R-:W-:Y:S01]  /*0ce0*/  UMOV UR29, UR30 ;  /* 0x0000001e001d7c82 */ /* 0x000fe20008000000 */
[----:B------:R-:W-:-:S05]  /*0cf0*/  UMOV UR7, UR6 ;  /* 0x0000000600077c82 */ /* 0x000fca0008000000 */
.L_x_7032:
        /* <DEDUP_REMOVED lines=12> */
.L_x_7033:
[----:B------:R-:W-:Y:S01]  /*0dc0*/  MOV R100, R99 ;  /* 0x0000006300647202 */ /* 0x000fe20000000f00 */
[----:B------:R-:W-:Y:S01]  /*0dd0*/  IMAD.MOV.U32 R3, RZ, RZ, R2 ;  /* 0x000000ffff037224 */ /* 0x000fe200078e0002 */
[----:B------:R-:W-:Y:S01]  /*0de0*/  UMOV UR30, UR31 ;  /* 0x0000001f001e7c82 */ /* 0x000fe20008000000 */
[----:B------:R-:W-:-:S05]  /*0df0*/  UMOV UR6, UR7 ;  /* 0x0000000700067c82 */ /* 0x000fca0008000000 */
.L_x_7034:
        /* <DEDUP_REMOVED lines=12> */
.L_x_7035:
[----:B------:R-:W-:Y:S01]  /*0ec0*/  MOV R99, R98 ;  /* 0x0000006200637202 */ /* 0x000fe20000000f00 */
[----:B------:R-:W-:Y:S01]  /*0ed0*/  IMAD.MOV.U32 R2, RZ, RZ, R3 ;  /* 0x000000ffff027224 */ /* 0x000fe200078e0003 */
[----:B------:R-:W-:Y:S01]  /*0ee0*/  UMOV UR31, UR32 ;  /* 0x00000020001f7c82 */ /* 0x000fe20008000000 */
[----:B------:R-:W-:-:S05]  /*0ef0*/  UMOV UR7, UR6 ;  /* 0x0000000600077c82 */ /* 0x000fca0008000000 */
.L_x_7036:
        /* <DEDUP_REMOVED lines=12> */
.L_x_7037:
[----:B------:R-:W-:Y:S01]  /*0fc0*/  MOV R98, R97 ;  /* 0x0000006100627202 */ /* 0x000fe20000000f00 */
[----:B------:R-:W-:Y:S01]  /*0fd0*/  IMAD.MOV.U32 R3, RZ, RZ, R2 ;  /* 0x000000ffff037224 */ /* 0x000fe200078e0002 */
[----:B------:R-:W-:Y:S01]  /*0fe0*/  UMOV UR32, UR33 ;  /* 0x0000002100207c82 */ /* 0x000fe20008000000 */
[----:B------:R-:W-:-:S05]  /*0ff0*/  UMOV UR6, UR7 ;  /* 0x0000000700067c82 */ /* 0x000fca0008000000 */
.L_x_7038:
        /* <DEDUP_REMOVED lines=12> */
.L_x_7039:
[----:B------:R-:W-:Y:S01]  /*10c0*/  MOV R97, R96 ;  /* 0x0000006000617202 */ /* 0x000fe20000000f00 */
[----:B------:R-:W-:Y:S01]  /*10d0*/  IMAD.MOV.U32 R2, RZ, RZ, R3 ;  /* 0x000000ffff027224 */ /* 0x000fe200078e0003 */
[----:B------:R-:W-:Y:S01]  /*10e0*/  UMOV UR33, UR34 ;  /* 0x0000002200217c82 */ /* 0x000fe20008000000 */
[----:B------:R-:W-:-:S05]  /*10f0*/  UMOV UR7, UR6 ;  /* 0x0000000600077c82 */ /* 0x000fca0008000000 */
.L_x_7040:
        /* <DEDUP_REMOVED lines=12> */
.L_x_7041:
[----:B------:R-:W-:Y:S01]  /*11c0*/  MOV R96, R95 ;  /* 0x0000005f00607202 */ /* 0x000fe20000000f00 */
[----:B------:R-:W-:Y:S01]  /*11d0*/  IMAD.MOV.U32 R3, RZ, RZ, R2 ;  /* 0x000000ffff037224 */ /* 0x000fe200078e0002 */
[----:B------:R-:W-:Y:S01]  /*11e0*/  UMOV UR34, UR35 ;  /* 0x0000002300227c82 */ /* 0x000fe20008000000 */
[----:B------:R-:W-:-:S05]  /*11f0*/  UMOV UR6, UR7 ;  /* 0x0000000700067c82 */ /* 0x000fca0008000000 */
.L_x_7042:
[----:B------:R-:W-:-:S13]  /*1200*/  FSETP.GT.FTZ.AND P0, PT, R3, R94, PT ;  /* 0x0000005e0300720b */ /* 0x000fda0003f14000 */
[----:B------:R-:W-:Y:S01]  /*1210*/  VOTEU.ANY UP0, P0 ;  /* 0x0000000000ff7886 */ /* 0x000fe20000000100 */
[----:B------:R-:W-:-:S09]  /*1220*/  UISETP.EQ.OR UP0, UPT, UR36, -0x1, UP0 ;  /* 0xffffffff2400788c */ /* 0x000fd20008702670 */
[----:B------:R-:W-:Y:S05]  /*1230*/  BRA.U UP0, `(.L_x_7043) ;  /* 0x00000001001c7547 */ /* 0x000fea000b800000 */
[----:B------:R-:W-:Y:S01]  /*1240*/  FSETP.NEU.FTZ.AND P0, PT, R3, R94, PT ;  /* 0x0000005e0300720b */ /* 0x000fe20003f1d000 */
[----:B------:R-:W-:Y:S01]  /*1250*/  IMAD.MOV.U32 R95, RZ, RZ, R3 ;  /* 0x000000ffff5f7224 */ /* 0x000fe200078e0003 */
[----:B------:R-:W-:Y:S01]  /*1260*/  UMOV UR35, UR6 ;  /* 0x0000000600237c82 */ /* 0x000fe20008000000 */
[----:B------:R-:W-:-:S10]  /*1270*/  IMAD.MOV.U32 R2, RZ, RZ, R94 ;  /* 0x000000ffff027224 */ /* 0x000fd400078e005e */
[----:B------:R-:W-:Y:S01]  /*1280*/  VOTEU.ANY UP0, P0 ;  /* 0x0000000000ff7886 */ /* 0x000fe20000000100 */
[----:B------:R-:W-:-:S09]  /*1290*/  UISETP.GE.OR UP0, UPT, UR6, UR36, UP0 ;  /* 0x000000240600728c */ /* 0x000fd20008706670 */
[----:B------:R-:W-:Y:S05]  /*12a0*/  BRA.U UP0, `(.L_x_7044) ;  /* 0x0000000100107547 */ /* 0x000fea000b800000 */
.L_x_7043:
[----:B------:R-:W-:Y:S01]  /*12b0*/  MOV R95, R94 ;  /* 0x0000005e005f7202 */ /* 0x000fe20000000f00 */
[----:B------:R-:W-:Y:S01]  /*12c0*/  IMAD.MOV.U32 R2, RZ, RZ, R3 ;  /* 0x000000ffff027224 */ /* 0x000fe200078e0003 */
[----:B------:R-:W-:Y:S01]  /*12d0*/  UMOV UR35, UR36 ;  /* 0x0000002400237c82 */ /* 0x000fe20008000000 */
[----:B------:R-:W-:-:S05]  /*12e0*/  UMOV UR36, UR6 ;  /* 0x0000000600247c82 */ /* 0x000fca0008000000 */
.L_x_7044:
[----:B------:R-:W-:Y:S01]  /*12f0*/  IMAD.U32 R3, RZ, RZ, UR37 ;  /* 0x00000025ff037e24 */ /* 0x000fe2000f8e00ff */
[----:B------:R-:W-:-:S04]  /*1300*/  FSETP.GT.FTZ.AND P0, PT, R2, R93, PT ;  /* 0x0000005d0200720b */ /* 0x000fc80003f14000 */
[----:B------:R-:W-:-:S13]  /*1310*/  ISETP.EQ.OR P0, PT, R3, -0x1, P0 ;  /* 0xffffffff0300780c */ /* 0x000fda0000702670 */
[----:B------:R-:W-:Y:S05]  /*1320*/  @P0 BRA `(.L_x_7045) ;  /* 0x00000000001c0947 */ /* 0x000fea0003800000 */
[----:B------:R-:W-:Y:S01]  /*1330*/  IMAD.U32 R3, RZ, RZ, UR36 ;  /* 0x00000024ff037e24 */ /* 0x000fe2000f8e00ff */
[----:B------:R-:W-:Y:S01]  /*1340*/  FSETP.NEU.FTZ.AND P0, PT, R2, R93, PT ;  /* 0x0000005d0200720b */ /* 0x000fe20003f1d000 */
[----:B------:R-:W-:Y:S01]  /*1350*/  IMAD.U32 R4, RZ, RZ, UR37 ;  /* 0x00000025ff047e24 */ /* 0x000fe2000f8e00ff */
[----:B------:R-:W-:Y:S02]  /*1360*/  MOV R94, R2 ;  /* 0x00000002005e7202 */ /* 0x000fe40000000f00 */
[----:B------:R-:W-:Y:S01]  /*1370*/  ISETP.GE.OR P0, PT, R3, UR37, P0 ;  /* 0x0000002503007c0c */ /* 0x000fe20008706670 */
[----:B------:R-:W-:-:S12]  /*1380*/  IMAD.MOV.U32 R3, RZ, RZ, R93 ;  /* 0x000000ffff037224 */ /* 0x000fd800078e005d */
[----:B------:R-:W-:Y:S05]  /*1390*/  @P0 BRA `(.L_x_7046) ;  /* 0x0000000000100947 */ /* 0x000fea0003800000 */
.L_x_7045:
[----:B------:R-:W-:Y:S01]  /*13a0*/  IMAD.MOV.U32 R94, RZ, RZ, R93 ;  /* 0x000000ffff5e7224 */ /* 0x000fe200078e005d */
[----:B------:R-:W-:Y:S01]  /*13b0*/  MOV R3, R2 ;  /* 0x0000000200037202 */ /* 0x000fe20000000f00 */
[----:B------:R-:W-:Y:S01]  /*13c0*/  IMAD.U32 R4, RZ, RZ, UR36 ;  /* 0x00000024ff047e24 */ /* 0x000fe2000f8e00ff */
[----:B------:R-:W-:-:S06]  /*13d0*/  UMOV UR36, UR37 ;  /* 0x0000002500247c82 */ /* 0x000fcc0008000000 */
.L_x_7046:
[----:B------:R-:W-:-:S04]  /*13e0*/  FSETP.GT.FTZ.AND P0, PT, R3, R92, PT ;  /* 0x0000005c0300720b */ /* 0x000fc80003f14000 */
[----:B------:R-:W-:-:S13]  /*13f0*/  ISETP.EQ.OR P0, PT, R57, -0x1, P0 ;  /* 0xffffffff3900780c */ /* 0x000fda0000702670 */
[----:B------:R-:W-:Y:S05]  /*1400*/  @P0 BRA `(.L_x_7047) ;  /* 0x00000000001c0947 */ /* 0x000fea0003800000 */
[----:B------:R-:W-:Y:S01]  /*1410*/  FSETP.NEU.FTZ.AND P0, PT, R3, R92, PT ;  /* 0x0000005c0300720b */ /* 0x000fe20003f1d000 */
[----:B------:R-:W-:Y:S01]  /*1420*/  IMAD.MOV.U32 R93, RZ, RZ, R3 ;  /* 0x000000ffff5d7224 */ /* 0x000fe200078e0003 */
[C---:B------:R-:W-:Y:S01]  /*1430*/  R2UR UR37, R4.reuse ;  /* 0x00000000042572ca */ /* 0x040fe200000e0000 */
[----:B------:R-:W-:Y:S01]  /*1440*/  IMAD.MOV.U32 R2, RZ, RZ, R92 ;  /* 0x000000ffff027224 */ /* 0x000fe200078e005c */
[-C--:B------:R-:W-:Y:S02]  /*1450*/  ISETP.GE.OR P0, PT, R4, R57.reuse, P0 ;  /* 0x000000390400720c */ /* 0x080fe40000706670 */
[----:B------:R-:W-:-:S11]  /*1460*/  MOV R5, R57 ;  /* 0x0000003900057202 */ /* 0x000fd60000000f00 */
[----:B------:R-:W-:Y:S05]  /*1470*/  @P0 BRA `(.L_x_7048) ;  /* 0x0000000000100947 */ /* 0x000fea0003800000 */
.L_x_7047:
[----:B------:R-:W-:Y:S01]  /*1480*/  R2UR UR37, R57 ;  /* 0x00000000392572ca */ /* 0x000fe200000e0000 */
[----:B------:R-:W-:Y:S02]  /*1490*/  IMAD.MOV.U32 R93, RZ, RZ, R92 ;  /* 0x000000ffff5d7224 */ /* 0x000fe400078e005c */
[----:B------:R-:W-:Y:S02]  /*14a0*/  IMAD.MOV.U32 R2, RZ, RZ, R3 ;  /* 0x000000ffff027224 */ /* 0x000fe400078e0003 */
[----:B------:R-:W-:-:S10]  /*14b0*/  IMAD.MOV.U32 R5, RZ, RZ, R4 ;  /* 0x000000ffff057224 */ /* 0x000fd400078e0004 */
.L_x_7048:
[----:B------:R-:W-:-:S04]  /*14c0*/  FSETP.GT.FTZ.AND P0, PT, R2, R91, PT ;  /* 0x0000005b0200720b */ /* 0x000fc80003f14000 */
        /* <DEDUP_REMOVED lines=9> */
.L_x_7049:
[----:B------:R-:W-:Y:S01]  /*1560*/  MOV R92, R91 ;  /* 0x0000005b005c7202 */ /* 0x000fe20000000f00 */
[----:B------:R-:W-:Y:S02]  /*1570*/  IMAD.MOV.U32 R3, RZ, RZ, R2 ;  /* 0x000000ffff037224 */ /* 0x000fe400078e0002 */
[----:B------:R-:W-:Y:S02]  /*1580*/  IMAD.MOV.U32 R57, RZ, RZ, R56 ;  /* 0x000000ffff397224 */ /* 0x000fe400078e0038 */
[----:B------:R-:W-:-:S07]  /*1590*/  IMAD.MOV.U32 R4, RZ, RZ, R5 ;  /* 0x000000ffff047224 */ /* 0x000fce00078e0005 */
.L_x_7050:
        /* <DEDUP_REMOVED lines=10> */
.L_x_7051:
[----:B------:R-:W-:Y:S01]  /*1640*/  MOV R91, R90 ;  /* 0x0000005a005b7202 */ /* 0x000fe20000000f00 */
[----:B------:R-:W-:Y:S02]  /*1650*/  IMAD.MOV.U32 R2, RZ, RZ, R3 ;  /* 0x000000ffff027224 */ /* 0x000fe400078e0003 */
[----:B------:R-:W-:Y:S02]  /*1660*/  IMAD.MOV.U32 R56, RZ, RZ, R55 ;  /* 0x000000ffff387224 */ /* 0x000fe400078e0037 */
[----:B------:R-:W-:-:S07]  /*1670*/  IMAD.MOV.U32 R5, RZ, RZ, R4 ;  /* 0x000000ffff057224 */ /* 0x000fce00078e0004 */
.L_x_7052:
        /* <DEDUP_REMOVED lines=10> */
.L_x_7053:
[----:B------:R-:W-:Y:S01]  /*1720*/  MOV R90, R89 ;  /* 0x00000059005a7202 */ /* 0x000fe20000000f00 */
[----:B------:R-:W-:Y:S02]  /*1730*/  IMAD.MOV.U32 R3, RZ, RZ, R2 ;  /* 0x000000ffff037224 */ /* 0x000fe400078e0002 */
[----:B------:R-:W-:Y:S02]  /*1740*/  IMAD.MOV.U32 R55, RZ, RZ, R54 ;  /* 0x000000ffff377224 */ /* 0x000fe400078e0036 */
[----:B------:R-:W-:-:S07]  /*1750*/  IMAD.MOV.U32 R4, RZ, RZ, R5 ;  /* 0x000000ffff047224 */ /* 0x000fce00078e0005 */
.L_x_7054:
        /* <DEDUP_REMOVED lines=10> */
.L_x_7055:
[----:B------:R-:W-:Y:S01]  /*1800*/  MOV R89, R88 ;  /* 0x0000005800597202 */ /* 0x000fe20000000f00 */
[----:B------:R-:W-:Y:S02]  /*1810*/  IMAD.MOV.U32 R2, RZ, RZ, R3 ;  /* 0x000000ffff027224 */ /* 0x000fe400078e0003 */
[----:B------:R-:W-:Y:S02]  /*1820*/  IMAD.MOV.U32 R54, RZ, RZ, R53 ;  /* 0x000000ffff367224 */ /* 0x000fe400078e0035 */
[----:B------:R-:W-:-:S07]  /*1830*/  IMAD.MOV.U32 R5, RZ, RZ, R4 ;  /* 0x000000ffff057224 */ /* 0x000fce00078e0004 */
.L_x_7056:
        /* <DEDUP_REMOVED lines=10> */
.L_x_7057:
[----:B------:R-:W-:Y:S01]  /*18e0*/  MOV R88, R87 ;  /* 0x0000005700587202 */ /* 0x000fe20000000f00 */
[----:B------:R-:W-:Y:S02]  /*18f0*/  IMAD.MOV.U32 R3, RZ, RZ, R2 ;  /* 0x000000ffff037224 */ /* 0x000fe400078e0002 */
[----:B------:R-:W-:Y:S02]  /*1900*/  IMAD.MOV.U32 R53, RZ, RZ, R52 ;  /* 0x000000ffff357224 */ /* 0x000fe400078e0034 */
[----:B------:R-:W-:-:S07]  /*1910*/  IMAD.MOV.U32 R4, RZ, RZ, R5 ;  /* 0x000000ffff047224 */ /* 0x000fce00078e0005 */
.L_x_7058:
        /* <DEDUP_REMOVED lines=10> */
.L_x_7059:
[----:B------:R-:W-:Y:S01]  /*19c0*/  MOV R87, R86 ;  /* 0x0000005600577202 */ /* 0x000fe20000000f00 */
[----:B------:R-:W-:Y:S02]  /*19d0*/  IMAD.MOV.U32 R2, RZ, RZ, R3 ;  /* 0x000000ffff027224 */ /* 0x000fe400078e0003 */
[----:B------:R-:W-:Y:S02]  /*19e0*/  IMAD.MOV.U32 R52, RZ, RZ, R51 ;  /* 0x000000ffff347224 */ /* 0x000fe400078e0033 */
[----:B------:R-:W-:-:S07]  /*19f0*/  IMAD.MOV.U32 R5, RZ, RZ, R4 ;  /* 0x000000ffff057224 */ /* 0x000fce00078e0004 */
.L_x_7060:
        /* <DEDUP_REMOVED lines=10> */
.L_x_7061:
[----:B------:R-:W-:Y:S01]  /*1aa0*/  MOV R86, R85 ;  /* 0x0000005500567202 */ /* 0x000fe20000000f00 */
[----:B------:R-:W-:Y:S02]  /*1ab0*/  IMAD.MOV.U32 R3, RZ, RZ, R2 ;  /* 0x000000ffff037224 */ /* 0x000fe400078e0002 */
[----:B------:R-:W-:Y:S02]  /*1ac0*/  IMAD.MOV.U32 R51, RZ, RZ, R50 ;  /* 0x000000ffff337224 */ /* 0x000fe400078e0032 */
[----:B------:R-:W-:-:S07]  /*1ad0*/  IMAD.MOV.U32 R4, RZ, RZ, R5 ;  /* 0x000000ffff047224 */ /* 0x000fce00078e0005 */
.L_x_7062:
        /* <DEDUP_REMOVED lines=10> */
.L_x_7063:
[----:B------:R-:W-:Y:S01]  /*1b80*/  MOV R85, R84 ;  /* 0x0000005400557202 */ /* 0x000fe20000000f00 */
[----:B------:R-:W-:Y:S02]  /*1b90*/  IMAD.MOV.U32 R2, RZ, RZ, R3 ;  /* 0x000000ffff027224 */ /* 0x000fe400078e0003 */
[----:B------:R-:W-:Y:S02]  /*1ba0*/  IMAD.MOV.U32 R50, RZ, RZ, R49 ;  /* 0x000000ffff327224 */ /* 0x000fe400078e0031 */
[----:B------:R-:W-:-:S07]  /*1bb0*/  IMAD.MOV.U32 R5, RZ, RZ, R4 ;  /* 0x000000ffff057224 */ /* 0x000fce00078e0004 */
.L_x_7064:
        /* <DEDUP_REMOVED lines=10> */
.L_x_7065:
[----:B------:R-:W-:Y:S01]  /*1c60*/  MOV R84, R83 ;  /* 0x0000005300547202 */ /* 0x000fe20000000f00 */
[----:B------:R-:W-:Y:S02]  /*1c70*/  IMAD.MOV.U32 R3, RZ, RZ, R2 ;  /* 0x000000ffff037224 */ /* 0x000fe400078e0002 */
[----:B------:R-:W-:Y:S02]  /*1c80*/  IMAD.MOV.U32 R49, RZ, RZ, R48 ;  /* 0x000000ffff317224 */ /* 0x000fe400078e0030 */
[----:B------:R-:W-:-:S07]  /*1c90*/  IMAD.MOV.U32 R4, RZ, RZ, R5 ;  /* 0x000000ffff047224 */ /* 0x000fce00078e0005 */
.L_x_7066:
        /* <DEDUP_REMOVED lines=10> */
.L_x_7067:
[----:B------:R-:W-:Y:S01]  /*1d40*/  MOV R83, R82 ;  /* 0x0000005200537202 */ /* 0x000fe20000000f00 */
[----:B------:R-:W-:Y:S02]  /*1d50*/  IMAD.MOV.U32 R2, RZ, RZ, R3 ;  /* 0x000000ffff027224 */ /* 0x000fe400078e0003 */
[----:B------:R-:W-:Y:S02]  /*1d60*/  IMAD.MOV.U32 R48, RZ, RZ, R47 ;  /* 0x000000ffff307224 */ /* 0x000fe400078e002f */
[----:B------:R-:W-:-:S07]  /*1d70*/  IMAD.MOV.U32 R5, RZ, RZ, R4 ;  /* 0x000000ffff057224 */ /* 0x000fce00078e0004 */
.L_x_7068:
        /* <DEDUP_REMOVED lines=10> */
.L_x_7069:
[----:B------:R-:W-:Y:S01]  /*1e20*/  MOV R82, R81 ;  /* 0x0000005100527202 */ /* 0x000fe20000000f00 */
[----:B------:R-:W-:Y:S02]  /*1e30*/  IMAD.MOV.U32 R3, RZ, RZ, R2 ;  /* 0x000000ffff037224 */ /* 0x000fe400078e0002 */
[----:B------:R-:W-:Y:S02]  /*1e40*/  IMAD.MOV.U32 R47, RZ, RZ, R46 ;  /* 0x000000ffff2f7224 */ /* 0x000fe400078e002e */
[----:B------:R-:W-:-:S07]  /*1e50*/  IMAD.MOV.U32 R4, RZ, RZ, R5 ;  /* 0x000000ffff047224 */ /* 0x000fce00078e0005 */
.L_x_7070:
        /* <DEDUP_REMOVED lines=10> */
.L_x_7071:
[----:B------:R-:W-:Y:S01]  /*1f00*/  MOV R81, R80 ;  /* 0x0000005000517202 */ /* 0x000fe20000000f00 */
[----:B------:R-:W-:Y:S02]  /*1f10*/  IMAD.MOV.U32 R2, RZ, RZ, R3 ;  /* 0x000000ffff027224 */ /* 0x000fe400078e0003 */
[----:B------:R-:W-:Y:S02]  /*1f20*/  IMAD.MOV.U32 R46, RZ, RZ, R45 ;  /* 0x000000ffff2e7224 */ /* 0x000fe400078e002d */
[----:B------:R-:W-:-:S07]  /*1f30*/  IMAD.MOV.U32 R5, RZ, RZ, R4 ;  /* 0x000000ffff057224 */ /* 0x000fce00078e0004 */
.L_x_7072:
        /* <DEDUP_REMOVED lines=10> */
.L_x_7073:
[----:B------:R-:W-:Y:S01]  /*1fe0*/  MOV R80, R79 ;  /* 0x0000004f00507202 */ /* 0x000fe20000000f00 */
[----:B------:R-:W-:Y:S02]  /*1ff0*/  IMAD.MOV.U32 R3, RZ, RZ, R2 ;  /* 0x000000ffff037224 */ /* 0x000fe400078e0002 */
[----:B------:R-:W-:Y:S02]  /*2000*/  IMAD.MOV.U32 R45, RZ, RZ, R44 ;  /* 0x000000ffff2d7224 */ /* 0x000fe400078e002c */
[----:B------:R-:W-:-:S07]  /*2010*/  IMAD.MOV.U32 R4, RZ, RZ, R5 ;  /* 0x000000ffff047224 */ /* 0x000fce00078e0005 */
.L_x_7074:
        /* <DEDUP_REMOVED lines=10> */
.L_x_7075:
[----:B------:R-:W-:Y:S01]  /*20c0*/  MOV R79, R78 ;  /* 0x0000004e004f7202 */ /* 0x000fe20000000f00 */
[----:B------:R-:W-:Y:S02]  /*20d0*/  IMAD.MOV.U32 R2, RZ, RZ, R3 ;  /* 0x000000ffff027224 */ /* 0x000fe400078e0003 */
[----:B------:R-:W-:Y:S02]  /*20e0*/  IMAD.MOV.U32 R44, RZ, RZ, R43 ;  /* 0x000000ffff2c7224 */ /* 0x000fe400078e002b */
[----:B------:R-:W-:-:S07]  /*20f0*/  IMAD.MOV.U32 R5, RZ, RZ, R4 ;  /* 0x000000ffff057224 */ /* 0x000fce00078e0004 */
.L_x_7076:
        /* <DEDUP_REMOVED lines=10> */
.L_x_7077:
[----:B------:R-:W-:Y:S01]  /*21a0*/  MOV R78, R77 ;  /* 0x0000004d004e7202 */ /* 0x000fe20000000f00 */
[----:B------:R-:W-:Y:S02]  /*21b0*/  IMAD.MOV.U32 R3, RZ, RZ, R2 ;  /* 0x000000ffff037224 */ /* 0x000fe400078e0002 */
[----:B------:R-:W-:Y:S02]  /*21c0*/  IMAD.MOV.U32 R43, RZ, RZ, R42 ;  /* 0x000000ffff2b7224 */ /* 0x000fe400078e002a */
[----:B------:R-:W-:-:S07]  /*21d0*/  IMAD.MOV.U32 R4, RZ, RZ, R5 ;  /* 0x000000ffff047224 */ /* 0x000fce00078e0005 */
.L_x_7078:
        /* <DEDUP_REMOVED lines=10> */
.L_x_7079:
[----:B------:R-:W-:Y:S01]  /*2280*/  MOV R77, R76 ;  /* 0x0000004c004d7202 */ /* 0x000fe20000000f00 */
[----:B------:R-:W-:Y:S02]  /*2290*/  IMAD.MOV.U32 R2, RZ, RZ, R3 ;  /* 0x000000ffff027224 */ /* 0x000fe400078e0003 */
[----:B------:R-:W-:Y:S02]  /*22a0*/  IMAD.MOV.U32 R42, RZ, RZ, R41 ;  /* 0x000000ffff2a7224 */ /* 0x000fe400078e0029 */
[----:B------:R-:W-:-:S07]  /*22b0*/  IMAD.MOV.U32 R5, RZ, RZ, R4 ;  /* 0x000000ffff057224 */ /* 0x000fce00078e0004 */
.L_x_7080:
        /* <DEDUP_REMOVED lines=10> */
.L_x_7081:
[----:B------:R-:W-:Y:S01]  /*2360*/  MOV R76, R75 ;  /* 0x0000004b004c7202 */ /* 0x000fe20000000f00 */
[----:B------:R-:W-:Y:S02]  /*2370*/  IMAD.MOV.U32 R3, RZ, RZ, R2 ;  /* 0x000000ffff037224 */ /* 0x000fe400078e0002 */
[----:B------:R-:W-:Y:S02]  /*2380*/  IMAD.MOV.U32 R41, RZ, RZ, R40 ;  /* 0x000000ffff297224 */ /* 0x000fe400078e0028 */
[----:B------:R-:W-:-:S07]  /*2390*/  IMAD.MOV.U32 R4, RZ, RZ, R5 ;  /* 0x000000ffff047224 */ /* 0x000fce00078e0005 */
.L_x_7082:
        /* <DEDUP_REMOVED lines=10> */
.L_x_7083:
[----:B------:R-:W-:Y:S01]  /*2440*/  MOV R75, R74 ;  /* 0x0000004a004b7202 */ /* 0x000fe20000000f00 */
[----:B------:R-:W-:Y:S02]  /*2450*/  IMAD.MOV.U32 R2, RZ, RZ, R3 ;  /* 0x000000ffff027224 */ /* 0x000fe400078e0003 */
[----:B------:R-:W-:Y:S02]  /*2460*/  IMAD.MOV.U32 R40, RZ, RZ, R39 ;  /* 0x000000ffff287224 */ /* 0x000fe400078e0027 */
[----:B------:R-:W-:-:S07]  /*2470*/  IMAD.MOV.U32 R5, RZ, RZ, R4 ;  /* 0x000000ffff057224 */ /* 0x000fce00078e0004 */
.L_x_7084:
        /* <DEDUP_REMOVED lines=10> */
.L_x_7085:
[----:B------:R-:W-:Y:S01]  /*2520*/  MOV R74, R73 ;  /* 0x00000049004a7202 */ /* 0x000fe20000000f00 */
[----:B------:R-:W-:Y:S02]  /*2530*/  IMAD.MOV.U32 R3, RZ, RZ, R2 ;  /* 0x000000ffff037224 */ /* 0x000fe400078e0002 */
[----:B------:R-:W-:Y:S02]  /*2540*/  IMAD.MOV.U32 R39, RZ, RZ, R38 ;  /* 0x000000ffff277224 */ /* 0x000fe400078e0026 */
[----:B------:R-:W-:-:S07]  /*2550*/  IMAD.MOV.U32 R4, RZ, RZ, R5 ;  /* 0x000000ffff047224 */ /* 0x000fce00078e0005 */
.L_x_7086:
        /* <DEDUP_REMOVED lines=10> */
.L_x_7087:
[----:B------:R-:W-:Y:S01]  /*2600*/  MOV R73, R72 ;  /* 0x0000004800497202 */ /* 0x000fe20000000f00 */
[----:B------:R-:W-:Y:S02]  /*2610*/  IMAD.MOV.U32 R2, RZ, RZ, R3 ;  /* 0x000000ffff027224 */ /* 0x000fe400078e0003 */
[----:B------:R-:W-:Y:S02]  /*2620*/  IMAD.MOV.U32 R38, RZ, RZ, R37 ;  /* 0x000000ffff267224 */ /* 0x000fe400078e0025 */
[----:B------:R-:W-:-:S07]  /*2630*/  IMAD.MOV.U32 R5, RZ, RZ, R4 ;  /* 0x000000ffff057224 */ /* 0x000fce00078e0004 */
.L_x_7088:
        /* <DEDUP_REMOVED lines=10> */
.L_x_7089:
[----:B------:R-:W-:Y:S01]  /*26e0*/  MOV R72, R71 ;  /* 0x0000004700487202 */ /* 0x000fe20000000f00 */
[----:B------:R-:W-:Y:S02]  /*26f0*/  IMAD.MOV.U32 R3, RZ, RZ, R2 ;  /* 0x000000ffff037224 */ /* 0x000fe400078e0002 */
[----:B------:R-:W-:Y:S02]  /*2700*/  IMAD.MOV.U32 R37, RZ, RZ, R36 ;  /* 0x000000ffff257224 */ /* 0x000fe400078e0024 */
[----:B------:R-:W-:-:S07]  /*2710*/  IMAD.MOV.U32 R4, RZ, RZ, R5 ;  /* 0x000000ffff047224 */ /* 0x000fce00078e0005 */
.L_x_7090:
        /* <DEDUP_REMOVED lines=10> */
.L_x_7091:
[----:B------:R-:W-:Y:S01]  /*27c0*/  MOV R71, R70 ;  /* 0x0000004600477202 */ /* 0x000fe20000000f00 */
[----:B------:R-:W-:Y:S02]  /*27d0*/  IMAD.MOV.U32 R2, RZ, RZ, R3 ;  /* 0x000000ffff027224 */ /* 0x000fe400078e0003 */
[----:B------:R-:W-:Y:S02]  /*27e0*/  IMAD.MOV.U32 R36, RZ, RZ, R35 ;  /* 0x000000ffff247224 */ /* 0x000fe400078e0023 */
[----:B------:R-:W-:-:S07]  /*27f0*/  IMAD.MOV.U32 R5, RZ, RZ, R4 ;  /* 0x000000ffff057224 */ /* 0x000fce00078e0004 */
.L_x_7092:
        /* <DEDUP_REMOVED lines=10> */
.L_x_7093:
[----:B------:R-:W-:Y:S01]  /*28a0*/  MOV R70, R69 ;  /* 0x0000004500467202 */ /* 0x000fe20000000f00 */
[----:B------:R-:W-:Y:S02]  /*28b0*/  IMAD.MOV.U32 R3, RZ, RZ, R2 ;  /* 0x000000ffff037224 */ /* 0x000fe400078e0002 */
[----:B------:R-:W-:Y:S02]  /*28c0*/  IMAD.MOV.U32 R35, RZ, RZ, R34 ;  /* 0x000000ffff237224 */ /* 0x000fe400078e0022 */
[----:B------:R-:W-:-:S07]  /*28d0*/  IMAD.MOV.U32 R4, RZ, RZ, R5 ;  /* 0x000000ffff047224 */ /* 0x000fce00078e0005 */
.L_x_7094:
        /* <DEDUP_REMOVED lines=10> */
.L_x_7095:
[----:B------:R-:W-:Y:S01]  /*2980*/  MOV R69, R68 ;  /* 0x0000004400457202 */ /* 0x000fe20000000f00 */
[----:B------:R-:W-:Y:S02]  /*2990*/  IMAD.MOV.U32 R2, RZ, RZ, R3 ;  /* 0x000000ffff027224 */ /* 0x000fe400078e0003 */
[----:B------:R-:W-:Y:S02]  /*29a0*/  IMAD.MOV.U32 R34, RZ, RZ, R33 ;  /* 0x000000ffff227224 */ /* 0x000fe400078e0021 */
[----:B------:R-:W-:-:S07]  /*29b0*/  IMAD.MOV.U32 R5, RZ, RZ, R4 ;  /* 0x000000ffff057224 */ /* 0x000fce00078e0004 */
.L_x_7096:
[----:B------:R-:W-:-:S04]  /*29c0*/  FSETP.GT.FTZ.AND P0, PT, R2, R67, PT ;  /* 0x000000430200720b */ /* 0x000fc80003f14000 */
[----:B------:R-:W-:-:S13]  /*29d0*/  ISETP.EQ.OR P0, PT, R32, -0x1, P0 ;  /* 0xffffffff2000780c */ /* 0x000fda0000702670 */
[----:B------:R-:W-:Y:S05]  /*29e0*/  @P0 BRA `(.L_x_7097) ;  /* 0x00000000001c0947 */ /* 0x000fea0003800000 */
[----:B------:R-:W-:Y:S01]  /*29f0*/  FSETP.NEU.FTZ.AND P0, PT, R2, R67, PT ;  /* 0x000000430200720b */ /* 0x000fe20003f1d000 */
[----:B------:R-:W-:Y:S01]  /*2a00*/  IMAD.MOV.U32 R3, RZ, RZ, R67 ;  /* 0x000000ffff037224 */ /* 0x000fe200078e0043 */
[----:B------:R-:W-:Y:S01]  /*2a10*/  MOV R68, R2 ;  /* 0x0000000200447202 */ /* 0x000fe20000000f00 */
[----:B------:R-:W-:Y:S01]  /*2a20*/  IMAD.MOV.U32 R33, RZ, RZ, R5 ;  /* 0x000000ffff217224 */ /* 0x000fe200078e0005 */
[-C--:B------:R-:W-:Y:S02]  /*2a30*/  ISETP.GE.OR P0, PT, R5, R32.reuse, P0 ;  /* 0x000000200500720c */ /* 0x080fe40000706670 */
[----:B------:R-:W-:-:S11]  /*2a40*/  MOV R4, R32 ;  /* 0x0000002000047202 */ /* 0x000fd60000000f00 */
[----:B------:R-:W-:Y:S05]  /*2a50*/  @P0 BRA `(.L_x_7098) ;  /* 0x0000000000100947 */ /* 0x000fea0003800000 */
.L_x_7097:
[----:B------:R-:W-:Y:S01]  /*2a60*/  IMAD.MOV.U32 R68, RZ, RZ, R67 ;  /* 0x000000ffff447224 */ /* 0x000fe200078e0043 */
[----:B------:R-:W-:Y:S01]  /*2a70*/  MOV R33, R32 ;  /* 0x0000002000217202 */ /* 0x000fe20000000f00 */
[----:B------:R-:W-:Y:S02]  /*2a80*/  IMAD.MOV.U32 R3, RZ, RZ, R2 ;  /* 0x000000ffff037224 */ /* 0x000fe400078e0002 */
[----:B------:R-:W-:-:S07]  /*2a90*/  IMAD.MOV.U32 R4, RZ, RZ, R5 ;  /* 0x000000ffff047224 */ /* 0x000fce00078e0005 */
.L_x_7098:
[----:B------:R-:W-:-:S04]  /*2aa0*/  FSETP.GT.FTZ.AND P0, PT, R3, R66, PT ;  /* 0x000000420300720b */ /* 0x000fc80003f14000 */
        /* <DEDUP_REMOVED lines=9> */
.L_x_7099:
[----:B------:R-:W-:Y:S01]  /*2b40*/  MOV R67, R66 ;  /* 0x0000004200437202 */ /* 0x000fe20000000f00 */
[----:B------:R-:W-:Y:S01]  /*2b50*/  IMAD.MOV.U32 R2, RZ, RZ, R3 ;  /* 0x000000ffff027224 */ /* 0x000fe200078e0003 */
[----:B------:R-:W-:Y:S01]  /*2b60*/  MOV R5, R4 ;  /* 0x0000000400057202 */ /* 0x000fe20000000f00 */
[----:B------:R-:W-:-:S07]  /*2b70*/  IMAD.MOV.U32 R32, RZ, RZ, R31 ;  /* 0x000000ffff207224 */ /* 0x000fce00078e001f */
.L_x_7100:
        /* <DEDUP_REMOVED lines=10> */
.L_x_7101:
[----:B------:R-:W-:Y:S01]  /*2c20*/  IMAD.MOV.U32 R66, RZ, RZ, R65 ;  /* 0x000000ffff427224 */ /* 0x000fe200078e0041 */
[----:B------:R-:W-:Y:S01]  /*2c30*/  MOV R3, R2 ;  /* 0x0000000200037202 */ /* 0x000fe20000000f00 */
[----:B------:R-:W-:Y:S02]  /*2c40*/  IMAD.MOV.U32 R31, RZ, RZ, R30 ;  /* 0x000000ffff1f7224 */ /* 0x000fe400078e001e */
[----:B------:R-:W-:-:S07]  /*2c50*/  IMAD.MOV.U32 R4, RZ, RZ, R5 ;  /* 0x000000ffff047224 */ /* 0x000fce00078e0005 */
.L_x_7102:
        /* <DEDUP_REMOVED lines=10> */
.L_x_7103:
[----:B------:R-:W-:Y:S01]  /*2d00*/  IMAD.MOV.U32 R65, RZ, RZ, R64 ;  /* 0x000000ffff417224 */ /* 0x000fe200078e0040 */
[----:B------:R-:W-:Y:S01]  /*2d10*/  MOV R30, R29 ;  /* 0x0000001d001e7202 */ /* 0x000fe20000000f00 */
[----:B------:R-:W-:Y:S02]  /*2d20*/  IMAD.MOV.U32 R2, RZ, RZ, R3 ;  /* 0x000000ffff027224 */ /* 0x000fe400078e0003 */
[----:B------:R-:W-:-:S07]  /*2d30*/  IMAD.MOV.U32 R5, RZ, RZ, R4 ;  /* 0x000000ffff057224 */ /* 0x000fce00078e0004 */
.L_x_7104:
        /* <DEDUP_REMOVED lines=10> */
.L_x_7105:
[----:B------:R-:W-:Y:S01]  /*2de0*/  MOV R64, R63 ;  /* 0x0000003f00407202 */ /* 0x000fe20000000f00 */
[----:B------:R-:W-:Y:S01]  /*2df0*/  IMAD.MOV.U32 R3, RZ, RZ, R2 ;  /* 0x000000ffff037224 */ /* 0x000fe200078e0002 */
[----:B------:R-:W-:Y:S01]  /*2e00*/  MOV R4, R5 ;  /* 0x0000000500047202 */ /* 0x000fe20000000f00 */
[----:B------:R-:W-:-:S07]  /*2e10*/  IMAD.MOV.U32 R29, RZ, RZ, R28 ;  /* 0x000000ffff1d7224 */ /* 0x000fce00078e001c */
.L_x_7106:
        /* <DEDUP_REMOVED lines=10> */
.L_x_7107:
[----:B------:R-:W-:Y:S01]  /*2ec0*/  IMAD.MOV.U32 R63, RZ, RZ, R62 ;  /* 0x000000ffff3f7224 */ /* 0x000fe200078e003e */
[----:B------:R-:W-:Y:S01]  /*2ed0*/  MOV R2, R3 ;  /* 0x0000000300027202 */ /* 0x000fe20000000f00 */
[----:B------:R-:W-:Y:S02]  /*2ee0*/  IMAD.MOV.U32 R28, RZ, RZ, R27 ;  /* 0x000000ffff1c7224 */ /* 0x000fe400078e001b */
[----:B------:R-:W-:-:S07]  /*2ef0*/  IMAD.MOV.U32 R5, RZ, RZ, R4 ;  /* 0x000000ffff057224 */ /* 0x000fce00078e0004 */
.L_x_7108:
        /* <DEDUP_REMOVED lines=10> */
.L_x_7109:
[----:B------:R-:W-:Y:S01]  /*2fa0*/  IMAD.MOV.U32 R62, RZ, RZ, R61 ;  /* 0x000000ffff3e7224 */ /* 0x000fe200078e003d */
[----:B------:R-:W-:Y:S01]  /*2fb0*/  MOV R27, R26 ;  /* 0x0000001a001b7202 */ /* 0x000fe20000000f00 */
[----:B------:R-:W-:Y:S02]  /*2fc0*/  IMAD.MOV.U32 R3, RZ, RZ, R2 ;  /* 0x000000ffff037224 */ /* 0x000fe400078e0002 */
[----:B------:R-:W-:-:S07]  /*2fd0*/  IMAD.MOV.U32 R4, RZ, RZ, R5 ;  /* 0x000000ffff047224 */ /* 0x000fce00078e0005 */
.L_x_7110:
        /* <DEDUP_REMOVED lines=10> */
.L_x_7111:
[----:B------:R-:W-:Y:S01]  /*3080*/  MOV R61, R60 ;  /* 0x0000003c003d7202 */ /* 0x000fe20000000f00 */
[----:B------:R-:W-:Y:S01]  /*3090*/  IMAD.MOV.U32 R2, RZ, RZ, R3 ;  /* 0x000000ffff027224 */ /* 0x000fe200078e0003 */
[----:B------:R-:W-:Y:S01]  /*30a0*/  MOV R5, R4 ;  /* 0x0000000400057202 */ /* 0x000fe20000000f00 */
[----:B------:R-:W-:-:S07]  /*30b0*/  IMAD.MOV.U32 R26, RZ, RZ, R25 ;  /* 0x000000ffff1a7224 */ /* 0x000fce00078e0019 */
.L_x_7112:
[----:B------:R-:W-:-:S04]  /*30c0*/  FSETP.GT.FTZ.AND P0, PT, R2, R59, PT ;  /* 0x0000003b0200720b */ /* 0x000fc80003f14000 */
[----:B------:R-:W-:-:S13]  /*30d0*/  ISETP.EQ.OR P0, PT, R24, -0x1, P0 ;  /* 0xffffffff1800780c */ /* 0x000fda0000702670 */
[----:B------:R-:W-:Y:S05]  /*30e0*/  @P0 BRA `(.L_x_7113) ;  /* 0x0000000000180947 */ /* 0x000fea0003800000 */
[----:B------:R-:W-:Y:S01]  /*30f0*/  FSETP.NEU.FTZ.AND P0, PT, R2, R59, PT ;  /* 0x0000003b0200720b */ /* 0x000fe20003f1d000 */
[----:B------:R-:W-:Y:S01]  /*3100*/  IMAD.MOV.U32 R60, RZ, RZ, R2 ;  /* 0x000000ffff3c7224 */ /* 0x000fe200078e0002 */
[-C--:B------:R-:W-:Y:S01]  /*3110*/  MOV R4, R24.reuse ;  /* 0x0000001800047202 */ /* 0x080fe20000000f00 */
[----:B------:R-:W-:Y:S01]  /*3120*/  IMAD.MOV.U32 R25, RZ, RZ, R5 ;  /* 0x000000ffff197224 */ /* 0x000fe200078e0005 */
[----:B------:R-:W-:-:S13]  /*3130*/  ISETP.GE.OR P0, PT, R5, R24, P0 ;  /* 0x000000180500720c */ /* 0x000fda0000706670 */
[----:B------:R-:W-:Y:S05]  /*3140*/  @P0 BRA `(.L_x_7114) ;  /* 0x0000000000100947 */ /* 0x000fea0003800000 */
.L_x_7113:
[----:B------:R-:W-:Y:S01]  /*3150*/  IMAD.MOV.U32 R60, RZ, RZ, R59 ;  /* 0x000000ffff3c7224 */ /* 0x000fe200078e003b */
[----:B------:R-:W-:Y:S01]  /*3160*/  MOV R25, R24 ;  /* 0x0000001800197202 */ /* 0x000fe20000000f00 */
[----:B------:R-:W-:Y:S02]  /*3170*/  IMAD.MOV.U32 R59, RZ, RZ, R2 ;  /* 0x000000ffff3b7224 */ /* 0x000fe400078e0002 */
[----:B------:R-:W-:-:S07]  /*3180*/  IMAD.MOV.U32 R4, RZ, RZ, R5 ;  /* 0x000000ffff047224 */ /* 0x000fce00078e0005 */
.L_x_7114:
[----:B------:R-:W-:-:S04]  /*3190*/  FSETP.GT.FTZ.AND P0, PT, R59, R58, PT ;  /* 0x0000003a3b00720b */ /* 0x000fc80003f14000 */
[----:B------:R-:W-:-:S13]  /*31a0*/  ISETP.EQ.OR P0, PT, R23, -0x1, P0 ;  /* 0xffffffff1700780c */ /* 0x000fda0000702670 */
[----:B------:R-:W-:Y:S05]  /*31b0*/  @P0 BRA `(.L_x_7115) ;  /* 0x0000000000180947 */ /* 0x000fea0003800000 */
[----:B------:R-:W-:Y:S01]  /*31c0*/  FSETP.NEU.FTZ.AND P0, PT, R59, R58, PT ;  /* 0x0000003a3b00720b */ /* 0x000fe20003f1d000 */
[----:B------:R-:W-:Y:S01]  /*31d0*/  IMAD.MOV.U32 R24, RZ, RZ, R4 ;  /* 0x000000ffff187224 */ /* 0x000fe200078e0004 */
[----:B------:R-:W-:Y:S02]  /*31e0*/  R2UR UR6, R58 ;  /* 0x000000003a0672ca */ /* 0x000fe400000e0000 */
[-C--:B------:R-:W-:Y:S02]  /*31f0*/  ISETP.GE.OR P0, PT, R4, R23.reuse, P0 ;  /* 0x000000170400720c */ /* 0x080fe40000706670 */
[----:B------:R-:W-:-:S11]  /*3200*/  MOV R3, R23 ;  /* 0x0000001700037202 */ /* 0x000fd60000000f00 */
[----:B------:R-:W-:Y:S05]  /*3210*/  @P0 BRA `(.L_x_7116) ;  /* 0x0000000000100947 */ /* 0x000fea0003800000 */
.L_x_7115:
[----:B------:R-:W-:Y:S01]  /*3220*/  R2UR UR6, R59 ;  /* 0x000000003b0672ca */ /* 0x000fe200000e0000 */
[----:B------:R-:W-:Y:S01]  /*3230*/  IMAD.MOV.U32 R59, RZ, RZ, R58 ;  /* 0x000000ffff3b7224 */ /* 0x000fe200078e003a */
[----:B------:R-:W-:Y:S01]  /*3240*/  MOV R3, R4 ;  /* 0x0000000400037202 */ /* 0x000fe20000000f00 */
[----:B------:R-:W-:-:S12]  /*3250*/  IMAD.MOV.U32 R24, RZ, RZ, R23 ;  /* 0x000000ffff187224 */ /* 0x000fd800078e0017 */
.L_x_7116:
[----:B------:R-:W-:-:S05]  /*3260*/  IMAD.U32 R2, RZ, RZ, UR6 ;  /* 0x00000006ff027e24 */ /* 0x000fca000f8e00ff */
[----:B------:R-:W-:-:S04]  /*3270*/  FSETP.GT.FTZ.AND P0, PT, R2, UR10, PT ;  /* 0x0000000a02007c0b */ /* 0x000fc8000bf14000 */
[----:B------:R-:W-:-:S13]  /*3280*/  ISETP.EQ.OR P0, PT, R22, -0x1, P0 ;  /* 0xffffffff1600780c */ /* 0x000fda0000702670 */
[----:B------:R-:W-:Y:S05]  /*3290*/  @P0 BRA `(.L_x_7117) ;  /* 0x0000000000200947 */ /* 0x000fea0003800000 */
[----:B------:R-:W-:Y:S01]  /*32a0*/  IMAD.U32 R2, RZ, RZ, UR6 ;  /* 0x00000006ff027e24 */ /* 0x000fe2000f8e00ff */
[----:B------:R-:W-:Y:S01]  /*32b0*/  MOV R58, UR6 ;  /* 0x00000006003a7c02 */ /* 0x000fe20008000f00 */
[----:B------:R-:W-:Y:S01]  /*32c0*/  UMOV UR7, UR10 ;  /* 0x0000000a00077c82 */ /* 0x000fe20008000000 */
[----:B------:R-:W-:Y:S02]  /*32d0*/  IMAD.MOV.U32 R23, RZ, RZ, R3 ;  /* 0x000000ffff177224 */ /* 0x000fe400078e0003 */
[----:B------:R-:W-:Y:S01]  /*32e0*/  FSETP.NEU.FTZ.AND P0, PT, R2, UR10, PT ;  /* 0x0000000a02007c0b */ /* 0x000fe2000bf1d000 */
[----:B------:R-:W-:-:S03]  /*32f0*/  IMAD.MOV.U32 R2, RZ, RZ, R22 ;  /* 0x000000ffff027224 */ /* 0x000fc600078e0016 */
[----:B------:R-:W-:-:S13]  /*3300*/  ISETP.GE.OR P0, PT, R3, R22, P0 ;  /* 0x000000160300720c */ /* 0x000fda0000706670 */
[----:B------:R-:W-:Y:S05]  /*3310*/  @P0 BRA `(.L_x_7118) ;  /* 0x0000000000100947 */ /* 0x000fea0003800000 */
.L_x_7117:
[----:B------:R-:W-:Y:S01]  /*3320*/  MOV R23, R22 ;  /* 0x0000001600177202 */ /* 0x000fe20000000f00 */
[----:B------:R-:W-:Y:S01]  /*3330*/  IMAD.MOV.U32 R2, RZ, RZ, R3 ;  /* 0x000000ffff027224 */ /* 0x000fe200078e0003 */
[----:B------:R-:W-:Y:S01]  /*3340*/  UMOV UR7, UR6 ;  /* 0x0000000600077c82 */ /* 0x000fe20008000000 */
[----:B------:R-:W-:-:S07]  /*3350*/  IMAD.U32 R58, RZ, RZ, UR10 ;  /* 0x0000000aff3a7e24 */ /* 0x000fce000f8e00ff */
.L_x_7118:
[----:B------:R-:W-:-:S04]  /*3360*/  MOV R3, UR7 ;  /* 0x0000000700037c02 */ /* 0x000fc80008000f00 */
[----:B------:R-:W-:-:S04]  /*3370*/  FSETP.GT.FTZ.AND P0, PT, R3, UR11, PT ;  /* 0x0000000b03007c0b */ /* 0x000fc8000bf14000 */
[----:B------:R-:W-:-:S13]  /*3380*/  ISETP.EQ.OR P0, PT, R21, -0x1, P0 ;  /* 0xffffffff1500780c */ /* 0x000fda0000702670 */
[----:B------:R-:W-:Y:S05]  /*3390*/  @P0 BRA `(.L_x_7119) ;  /* 0x0000000000200947 */ /* 0x000fea0003800000 */
[----:B------:R-:W-:Y:S01]  /*33a0*/  IMAD.U32 R3, RZ, RZ, UR7 ;  /* 0x00000007ff037e24 */ /* 0x000fe2000f8e00ff */
[----:B------:R-:W-:Y:S01]  /*33b0*/  UMOV UR10, UR7 ;  /* 0x00000007000a7c82 */ /* 0x000fe20008000000 */
[----:B------:R-:W-:Y:S01]  /*33c0*/  UMOV UR6, UR11 ;  /* 0x0000000b00067c82 */ /* 0x000fe20008000000 */
[----:B------:R-:W-:Y:S02]  /*33d0*/  IMAD.MOV.U32 R22, RZ, RZ, R2 ;  /* 0x000000ffff167224 */ /* 0x000fe400078e0002 */
[----:B------:R-:W-:Y:S02]  /*33e0*/  FSETP.NEU.FTZ.AND P0, PT, R3, UR11, PT ;  /* 0x0000000b03007c0b */ /* 0x000fe4000bf1d000 */
[-C--:B------:R-:W-:Y:S02]  /*33f0*/  MOV R3, R21.reuse ;  /* 0x0000001500037202 */ /* 0x080fe40000000f00 */
[----:B------:R-:W-:-:S13]  /*3400*/  ISETP.GE.OR P0, PT, R2, R21, P0 ;  /* 0x000000150200720c */ /* 0x000fda0000706670 */
[----:B------:R-:W-:Y:S05]  /*3410*/  @P0 BRA `(.L_x_7120) ;  /* 0x0000000000100947 */ /* 0x000fea0003800000 */
.L_x_7119:
[----:B------:R-:W-:Y:S01]  /*3420*/  IMAD.MOV.U32 R22, RZ, RZ, R21 ;  /* 0x000000ffff167224 */ /* 0x000fe200078e0015 */
[----:B------:R-:W-:Y:S01]  /*3430*/  UMOV UR10, UR11 ;  /* 0x0000000b000a7c82 */ /* 0x000fe20008000000 */
[----:B------:R-:W-:Y:S01]  /*3440*/  IMAD.MOV.U32 R3, RZ, RZ, R2 ;  /* 0x000000ffff037224 */ /* 0x000fe200078e0002 */
[----:B------:R-:W-:-:S06]  /*3450*/  UMOV UR6, UR7 ;  /* 0x0000000700067c82 */ /* 0x000fcc0008000000 */
.L_x_7120:
        /* <DEDUP_REMOVED lines=12> */
.L_x_7121:
[----:B------:R-:W-:Y:S01]  /*3520*/  IMAD.MOV.U32 R21, RZ, RZ, R20 ;  /* 0x000000ffff157224 */ /* 0x000fe200078e0014 */
[----:B------:R-:W-:Y:S01]  /*3530*/  UMOV UR11, UR12 ;  /* 0x0000000c000b7c82 */ /* 0x000fe20008000000 */
[----:B------:R-:W-:Y:S01]  /*3540*/  IMAD.MOV.U32 R2, RZ, RZ, R3 ;  /* 0x000000ffff027224 */ /* 0x000fe200078e0003 */
[----:B------:R-:W-:-:S06]  /*3550*/  UMOV UR7, UR6 ;  /* 0x0000000600077c82 */ /* 0x000fcc0008000000 */
.L_x_7122:
        /* <DEDUP_REMOVED lines=12> */
.L_x_7123:
[----:B------:R-:W-:Y:S01]  /*3620*/  IMAD.MOV.U32 R20, RZ, RZ, R19 ;  /* 0x000000ffff147224 */ /* 0x000fe200078e0013 */
[----:B------:R-:W-:Y:S01]  /*3630*/  UMOV UR12, UR13 ;  /* 0x0000000d000c7c82 */ /* 0x000fe20008000000 */
[----:B------:R-:W-:Y:S01]  /*3640*/  IMAD.MOV.U32 R3, RZ, RZ, R2 ;  /* 0x000000ffff037224 */ /* 0x000fe200078e0002 */
[----:B------:R-:W-:-:S06]  /*3650*/  UMOV UR6, UR7 ;  /* 0x0000000700067c82 */ /* 0x000fcc0008000000 */
.L_x_7124:
        /* <DEDUP_REMOVED lines=12> */
.L_x_7125:
[----:B------:R-:W-:Y:S01]  /*3720*/  IMAD.MOV.U32 R19, RZ, RZ, R18 ;  /* 0x000000ffff137224 */ /* 0x000fe200078e0012 */
[----:B------:R-:W-:Y:S01]  /*3730*/  UMOV UR13, UR14 ;  /* 0x0000000e000d7c82 */ /* 0x000fe20008000000 */
[----:B------:R-:W-:Y:S01]  /*3740*/  IMAD.MOV.U32 R2, RZ, RZ, R3 ;  /* 0x000000ffff027224 */ /* 0x000fe200078e0003 */
[----:B------:R-:W-:-:S06]  /*3750*/  UMOV UR7, UR6 ;  /* 0x0000000600077c82 */ /* 0x000fcc0008000000 */
.L_x_7126:
        /* <DEDUP_REMOVED lines=12> */
.L_x_7127:
[----:B------:R-:W-:Y:S01]  /*3820*/  IMAD.MOV.U32 R18, RZ, RZ, R17 ;  /* 0x000000ffff127224 */ /* 0x000fe200078e0011 */
[----:B------:R-:W-:Y:S01]  /*3830*/  UMOV UR14, UR15 ;  /* 0x0000000f000e7c82 */ /* 0x000fe20008000000 */
[----:B------:R-:W-:Y:S01]  /*3840*/  IMAD.MOV.U32 R3, RZ, RZ, R2 ;  /* 0x000000ffff037224 */ /* 0x000fe200078e0002 */
[----:B------:R-:W-:-:S06]  /*3850*/  UMOV UR6, UR7 ;  /* 0x0000000700067c82 */ /* 0x000fcc0008000000 */
.L_x_7128:
        /* <DEDUP_REMOVED lines=12> */
.L_x_7129:
[----:B------:R-:W-:Y:S01]  /*3920*/  IMAD.MOV.U32 R17, RZ, RZ, R16 ;  /* 0x000000ffff117224 */ /* 0x000fe200078e0010 */
[----:B------:R-:W-:Y:S01]  /*3930*/  UMOV UR15, UR16 ;  /* 0x00000010000f7c82 */ /* 0x000fe20008000000 */
[----:B------:R-:W-:Y:S01]  /*3940*/  IMAD.MOV.U32 R2, RZ, RZ, R3 ;  /* 0x000000ffff027224 */ /* 0x000fe200078e0003 */
[----:B------:R-:W-:-:S06]  /*3950*/  UMOV UR7, UR6 ;  /* 0x0000000600077c82 */ /* 0x000fcc0008000000 */
.L_x_7130:
        /* <DEDUP_REMOVED lines=12> */
.L_x_7131:
[----:B------:R-:W-:Y:S01]  /*3a20*/  IMAD.MOV.U32 R16, RZ, RZ, R15 ;  /* 0x000000ffff107224 */ /* 0x000fe200078e000f */
[----:B------:R-:W-:Y:S01]  /*3a30*/  UMOV UR16, UR17 ;  /* 0x0000001100107c82 */ /* 0x000fe20008000000 */
[----:B------:R-:W-:Y:S01]  /*3a40*/  IMAD.MOV.U32 R3, RZ, RZ, R2 ;  /* 0x000000ffff037224 */ /* 0x000fe200078e0002 */
[----:B------:R-:W-:-:S06]  /*3a50*/  UMOV UR6, UR7 ;  /* 0x0000000700067c82 */ /* 0x000fcc0008000000 */
.L_x_7132:
        /* <DEDUP_REMOVED lines=12> */
.L_x_7133:
[----:B------:R-:W-:Y:S01]  /*3b20*/  IMAD.MOV.U32 R15, RZ, RZ, R14 ;  /* 0x000000ffff0f7224 */ /* 0x000fe200078e000e */
[----:B------:R-:W-:Y:S01]  /*3b30*/  UMOV UR17, UR18 ;  /* 0x0000001200117c82 */ /* 0x000fe20008000000 */
[----:B------:R-:W-:Y:S01]  /*3b40*/  IMAD.MOV.U32 R2, RZ, RZ, R3 ;  /* 0x000000ffff027224 */ /* 0x000fe200078e0003 */
[----:B------:R-:W-:-:S06]  /*3b50*/  UMOV UR7, UR6 ;  /* 0x0000000600077c82 */ /* 0x000fcc0008000000 */
.L_x_7134:
        /* <DEDUP_REMOVED lines=12> */
.L_x_7135:
[----:B------:R-:W-:Y:S01]  /*3c20*/  IMAD.MOV.U32 R14, RZ, RZ, R13 ;  /* 0x000000ffff0e7224 */ /* 0x000fe200078e000d */
[----:B------:R-:W-:Y:S01]  /*3c30*/  UMOV UR18, UR19 ;  /* 0x0000001300127c82 */ /* 0x000fe20008000000 */
[----:B------:R-:W-:Y:S01]  /*3c40*/  IMAD.MOV.U32 R3, RZ, RZ, R2 ;  /* 0x000000ffff037224 */ /* 0x000fe200078e0002 */
[----:B------:R-:W-:-:S06]  /*3c50*/  UMOV UR6, UR7 ;  /* 0x0000000700067c82 */ /* 0x000fcc0008000000 */
.L_x_7136:
        /* <DEDUP_REMOVED lines=12> */
.L_x_7137:
[----:B------:R-:W-:Y:S01]  /*3d20*/  IMAD.MOV.U32 R13, RZ, RZ, R12 ;  /* 0x000000ffff0d7224 */ /* 0x000fe200078e000c */
[----:B------:R-:W-:Y:S01]  /*3d30*/  UMOV UR19, UR20 ;  /* 0x0000001400137c82 */ /* 0x000fe20008000000 */
[----:B------:R-:W-:Y:S01]  /*3d40*/  IMAD.MOV.U32 R2, RZ, RZ, R3 ;  /* 0x000000ffff027224 */ /* 0x000fe200078e0003 */
[----:B------:R-:W-:-:S06]  /*3d50*/  UMOV UR7, UR6 ;  /* 0x0000000600077c82 */ /* 0x000fcc0008000000 */
.L_x_7138:
        /* <DEDUP_REMOVED lines=12> */
.L_x_7139:
[----:B------:R-:W-:Y:S01]  /*3e20*/  IMAD.MOV.U32 R12, RZ, RZ, R11 ;  /* 0x000000ffff0c7224 */ /* 0x000fe200078e000b */
[----:B------:R-:W-:Y:S01]  /*3e30*/  UMOV UR20, UR21 ;  /* 0x0000001500147c82 */ /* 0x000fe20008000000 */
[----:B------:R-:W-:Y:S01]  /*3e40*/  IMAD.MOV.U32 R3, RZ, RZ, R2 ;  /* 0x000000ffff037224 */ /* 0x000fe200078e0002 */
[----:B------:R-:W-:-:S06]  /*3e50*/  UMOV UR6, UR7 ;  /* 0x0000000700067c82 */ /* 0x000fcc0008000000 */
.L_x_7140:
        /* <DEDUP_REMOVED lines=12> */
.L_x_7141:
[----:B------:R-:W-:Y:S01]  /*3f20*/  IMAD.MOV.U32 R11, RZ, RZ, R10 ;  /* 0x000000ffff0b7224 */ /* 0x000fe200078e000a */
[----:B------:R-:W-:Y:S01]  /*3f30*/  UMOV UR21, UR22 ;  /* 0x0000001600157c82 */ /* 0x000fe20008000000 */
[----:B------:R-:W-:Y:S01]  /*3f40*/  IMAD.MOV.U32 R2, RZ, RZ, R3 ;  /* 0x000000ffff027224 */ /* 0x000fe200078e0003 */
[----:B------:R-:W-:-:S06]  /*3f50*/  UMOV UR7, UR6 ;  /* 0x0000000600077c82 */ /* 0x000fcc0008000000 */
.L_x_7142:
        /* <DEDUP_REMOVED lines=12> */
.L_x_7143:
[----:B------:R-:W-:Y:S01]  /*4020*/  IMAD.MOV.U32 R10, RZ, RZ, R9 ;  /* 0x000000ffff0a7224 */ /* 0x000fe200078e0009 */
[----:B------:R-:W-:Y:S01]  /*4030*/  UMOV UR22, UR23 ;  /* 0x0000001700167c82 */ /* 0x000fe20008000000 */
[----:B------:R-:W-:Y:S01]  /*4040*/  IMAD.MOV.U32 R3, RZ, RZ, R2 ;  /* 0x000000ffff037224 */ /* 0x000fe200078e0002 */
[----:B------:R-:W-:-:S06]  /*4050*/  UMOV UR6, UR7 ;  /* 0x0000000700067c82 */ /* 0x000fcc0008000000 */
.L_x_7144:
        /* <DEDUP_REMOVED lines=12> */
.L_x_7145:
[----:B------:R-:W-:Y:S01]  /*4120*/  IMAD.MOV.U32 R9, RZ, RZ, R8 ;  /* 0x000000ffff097224 */ /* 0x000fe200078e0008 */
[----:B------:R-:W-:Y:S01]  /*4130*/  UMOV UR23, UR24 ;  /* 0x0000001800177c82 */ /* 0x000fe20008000000 */
[----:B------:R-:W-:Y:S01]  /*4140*/  IMAD.MOV.U32 R2, RZ, RZ, R3 ;  /* 0x000000ffff027224 */ /* 0x000fe200078e0003 */
[----:B------:R-:W-:-:S06]  /*4150*/  UMOV UR7, UR6 ;  /* 0x0000000600077c82 */ /* 0x000fcc0008000000 */
.L_x_7146:
        /* <DEDUP_REMOVED lines=12> */
.L_x_7147:
[----:B------:R-:W-:Y:S01]  /*4220*/  IMAD.MOV.U32 R8, RZ, RZ, R7 ;  /* 0x000000ffff087224 */ /* 0x000fe200078e0007 */
[----:B------:R-:W-:Y:S01]  /*4230*/  UMOV UR24, UR25 ;  /* 0x0000001900187c82 */ /* 0x000fe20008000000 */
[----:B------:R-:W-:Y:S01]  /*4240*/  IMAD.MOV.U32 R3, RZ, RZ, R2 ;  /* 0x000000ffff037224 */ /* 0x000fe200078e0002 */
[----:B------:R-:W-:-:S06]  /*4250*/  UMOV UR6, UR7 ;  /* 0x0000000700067c82 */ /* 0x000fcc0008000000 */
.L_x_7148:
[----:B------:R-:W-:-:S04]  /*4260*/  MOV R2, UR6 ;  /* 0x0000000600027c02 */ /* 0x000fc80008000f00 */
[----:B------:R-:W-:-:S04]  /*4270*/  FSETP.GT.FTZ.AND P0, PT, R2, UR26, PT ;  /* 0x0000001a02007c0b */ /* 0x000fc8000bf14000 */
[----:B------:R-:W-:-:S13]  /*4280*/  ISETP.EQ.OR P0, PT, R6, -0x1, P0 ;  /* 0xffffffff0600780c */ /* 0x000fda0000702670 */
[----:B------:R-:W-:Y:S05]  /*4290*/  @P0 BRA `(.L_x_7149) ;  /* 0x0000000000200947 */ /* 0x000fea0003800000 */
[----:B------:R-:W-:Y:S01]  /*42a0*/  IMAD.U32 R2, RZ, RZ, UR6 ;  /* 0x00000006ff027e24 */ /* 0x000fe2000f8e00ff */
[----:B------:R-:W-:Y:S01]  /*42b0*/  UMOV UR25, UR6 ;  /* 0x0000000600197c82 */ /* 0x000fe20008000000 */
[----:B------:R-:W-:Y:S01]  /*42c0*/  UMOV UR7, UR26 ;  /* 0x0000001a00077c82 */ /* 0x000fe20008000000 */
[----:B------:R-:W-:Y:S01]  /*42d0*/  IMAD.MOV.U32 R7, RZ, RZ, R3 ;  /* 0x000000ffff077224 */ /* 0x000fe200078e0003 */
[----:B------:R-:W-:Y:S02]  /*42e0*/  MOV R5, R6 ;  /* 0x0000000600057202 */ /* 0x000fe40000000f00 */
[----:B------:R-:W-:-:S04]  /*42f0*/  FSETP.NEU.FTZ.AND P0, PT, R2, UR26, PT ;  /* 0x0000001a02007c0b */ /* 0x000fc8000bf1d000 */
[----:B------:R-:W-:-:S13]  /*4300*/  ISETP.GE.OR P0, PT, R3, R6, P0 ;  /* 0x000000060300720c */ /* 0x000fda0000706670 */
[----:B------:R-:W-:Y:S05]  /*4310*/  @P0 BRA `(.L_x_7150) ;  /* 0x0000000000100947 */ /* 0x000fea0003800000 */
.L_x_7149:
[----:B------:R-:W-:Y:S01]  /*4320*/  IMAD.MOV.U32 R7, RZ, RZ, R6 ;  /* 0x000000ffff077224 */ /* 0x000fe200078e0006 */
[----:B------:R-:W-:Y:S01]  /*4330*/  UMOV UR25, UR26 ;  /* 0x0000001a00197c82 */ /* 0x000fe20008000000 */
[----:B------:R-:W-:Y:S01]  /*4340*/  IMAD.MOV.U32 R5, RZ, RZ, R3 ;  /* 0x000000ffff057224 */ /* 0x000fe200078e0003 */
[----:B------:R-:W-:-:S06]  /*4350*/  UMOV UR7, UR6 ;  /* 0x0000000600077c82 */ /* 0x000fcc0008000000 */
.L_x_7150:
[----:B------:R-:W-:-:S04]  /*4360*/  MOV R2, UR7 ;  /* 0x0000000700027c02 */ /* 0x000fc80008000f00 */
[----:B------:R-:W-:-:S04]  /*4370*/  FSETP.GT.FTZ.AND P0, PT, R2, UR27, PT ;  /* 0x0000001b02007c0b */ /* 0x000fc8000bf14000 */
[----:B------:R-:W-:-:S13]  /*4380*/  ISETP.EQ.OR P0, PT, R0, -0x1, P0 ;  /* 0xffffffff0000780c */ /* 0x000fda0000702670 */
[----:B------:R-:W-:Y:S05]  /*4390*/  @P0 BRA `(.L_x_7151) ;  /* 0x0000000000180947 */ /* 0x000fea0003800000 */
[----:B------:R-:W-:Y:S01]  /*43a0*/  IMAD.U32 R2, RZ, RZ, UR7 ;  /* 0x00000007ff027e24 */ /* 0x000fe2000f8e00ff */
[----:B------:R-:W-:Y:S01]  /*43b0*/  UMOV UR26, UR7 ;  /* 0x00000007001a7c82 */ /* 0x000fe20008000000 */
[----:B------:R-:W-:-:S03]  /*43c0*/  IMAD.MOV.U32 R6, RZ, RZ, R5 ;  /* 0x000000ffff067224 */ /* 0x000fc600078e0005 */
[----:B------:R-:W-:-:S04]  /*43d0*/  FSETP.NEU.FTZ.AND P0, PT, R2, UR27, PT ;  /* 0x0000001b02007c0b */ /* 0x000fc8000bf1d000 */
[----:B------:R-:W-:-:S13]  /*43e0*/  ISETP.GE.OR P0, PT, R5, R0, P0 ;  /* 0x000000000500720c */ /* 0x000fda0000706670 */
[----:B------:R-:W-:Y:S05]  /*43f0*/  @P0 BRA `(.L_x_7152) ;  /* 0x0000000000100947 */ /* 0x000fea0003800000 */
.L_x_7151:
[----:B------:R-:W-:Y:S01]  /*4400*/  MOV R6, R0 ;  /* 0x0000000000067202 */ /* 0x000fe20000000f00 */
[----:B------:R-:W-:Y:S01]  /*4410*/  IMAD.MOV.U32 R0, RZ, RZ, R5 ;  /* 0x000000ffff007224 */ /* 0x000fe200078e0005 */
[----:B------:R-:W-:Y:S01]  /*4420*/  UMOV UR26, UR27 ;  /* 0x0000001b001a7c82 */ /* 0x000fe20008000000 */
[----:B------:R-:W-:-:S05]  /*4430*/  UMOV UR27, UR7 ;  /* 0x00000007001b7c82 */ /* 0x000fca0008000000 */
.L_x_7152:
[----:B------:R-:W-:Y:S02]  /*4440*/  UIADD3 UR40, UP0, UPT, UR40, 0x4, URZ ;  /* 0x0000000428287890 */ /* 0x000fe4000ff1e0ff */
[----:B------:R-:W-:Y:S02]  /*4450*/  UIADD3 UR8, UP2, UPT, UR8, 0x4, URZ ;  /* 0x0000000408087890 */ /* 0x000fe4000ff5e0ff */
[----:B------:R-:W-:Y:S02]  /*4460*/  UIADD3.X UR41, UPT, UPT, URZ, UR41, URZ, UP0, !UPT ;  /* 0x00000029ff297290 */ /* 0x000fe400087fe4ff */
[----:B------:R-:W-:Y:S01]  /*4470*/  UIADD3.X UR9, UPT, UPT, URZ, UR9, URZ, UP2, !UPT ;  /* 0x00000009ff097290 */ /* 0x000fe200097fe4ff */
[----:B------:R-:W-:Y:S11]  /*4480*/  BRA.U UP1, `(.L_x_7153) ;  /* 0xffffffc501107547 */ /* 0x000ff6000b83ffff */
[----:B------:R-:W0:Y:S01]  /*4490*/  S2R R5, SR_CTAID.X ;  /* 0x0000000000057919 */ /* 0x000e220000002500 */
[----:B------:R-:W1:Y:S01]  /*44a0*/  LDC.64 R2, c[0x0][0x390] ;  /* 0x0000e400ff027b82 */ /* 0x000e620000000a00 */
[----:B0-----:R-:W-:-:S04]  /*44b0*/  IMAD.SHL.U32 R5, R5, 0x40, RZ ;  /* 0x0000004005057824 */ /* 0x001fc800078e00ff */
[----:B-1----:R-:W-:Y:S01]  /*44c0*/  IMAD.WIDE.U32 R2, R5, 0x4, R2 ;  /* 0x0000000405027825 */ /* 0x002fe200078e0002 */
[----:B------:R-:W-:-:S04]  /*44d0*/  MOV R5, UR37 ;  /* 0x0000002500057c02 */ /* 0x000fc80008000f00 */
[----:B------:R0:W-:Y:S04]  /*44e0*/  STG.E desc[UR38][R2.64+0x8], R7 ;  /* 0x0000080702007986 */ /* 0x0001e8000c101926 */
[----:B------:R1:W-:Y:S04]  /*44f0*/  STG.E desc[UR38][R2.64+0x10], R9 ;  /* 0x0000100902007986 */ /* 0x0003e8000c101926 */
[----:B------:R2:W-:Y:S04]  /*4500*/  STG.E desc[UR38][R2.64+0x18], R11 ;  /* 0x0000180b02007986 */ /* 0x0005e8000c101926 */
[----:B------:R3:W-:Y:S01]  /*4510*/  STG.E desc[UR38][R2.64+0x20], R13 ;  /* 0x0000200d02007986 */ /* 0x0007e2000c101926 */
[----:B0-----:R-:W-:-:S03]  /*4520*/  IMAD.U32 R7, RZ, RZ, UR36 ;  /* 0x00000024ff077e24 */ /* 0x001fc6000f8e00ff */
[----:B------:R0:W-:Y:S01]  /*4530*/  STG.E desc[UR38][R2.64+0x28], R15 ;  /* 0x0000280f02007986 */ /* 0x0001e2000c101926 */
[----:B-1----:R-:W-:-:S03]  /*4540*/  IMAD.U32 R9, RZ, RZ, UR35 ;  /* 0x00000023ff097e24 */ /* 0x002fc6000f8e00ff */
[----:B------:R1:W-:Y:S01]  /*4550*/  STG.E desc[UR38][R2.64+0x30], R17 ;  /* 0x0000301102007986 */ /* 0x0003e2000c101926 */
[----:B--2---:R-:W-:-:S03]  /*4560*/  MOV R11, UR34 ;  /* 0x00000022000b7c02 */ /* 0x004fc60008000f00 */
[----:B------:R2:W-:Y:S01]  /*4570*/  STG.E desc[UR38][R2.64+0x38], R19 ;  /* 0x0000381302007986 */ /* 0x0005e2000c101926 */
[----:B---3--:R-:W-:-:S03]  /*4580*/  IMAD.U32 R13, RZ, RZ, UR33 ;  /* 0x00000021ff0d7e24 */ /* 0x008fc6000f8e00ff */
[----:B------:R3:W-:Y:S01]  /*4590*/  STG.E desc[UR38][R2.64+0x40], R21 ;  /* 0x0000401502007986 */ /* 0x0007e2000c101926 */
[----:B0-----:R-:W-:-:S03]  /*45a0*/  IMAD.U32 R15, RZ, RZ, UR32 ;  /* 0x00000020ff0f7e24 */ /* 0x001fc6000f8e00ff */
[----:B------:R0:W-:Y:S01]  /*45b0*/  STG.E desc[UR38][R2.64+0x48], R23 ;  /* 0x0000481702007986 */ /* 0x0001e2000c101926 */
[----:B-1----:R-:W-:-:S03]  /*45c0*/  IMAD.U32 R17, RZ, RZ, UR30 ;  /* 0x0000001eff117e24 */ /* 0x002fc6000f8e00ff */
[----:B------:R1:W-:Y:S01]  /*45d0*/  STG.E desc[UR38][R2.64+0xd4], R5 ;  /* 0x0000d40502007986 */ /* 0x0003e2000c101926 */
[----:B--2---:R-:W-:Y:S01]  /*45e0*/  IMAD.U32 R19, RZ, RZ, UR29 ;  /* 0x0000001dff137e24 */ /* 0x004fe2000f8e00ff */
[----:B---3--:R-:W-:Y:S02]  /*45f0*/  MOV R21, UR28 ;  /* 0x0000001c00157c02 */ /* 0x008fe40008000f00 */
[----:B------:R-:W-:Y:S01]  /*4600*/  STG.E desc[UR38][R2.64], R0 ;  /* 0x0000000002007986 */ /* 0x000fe2000c101926 */
[----:B0-----:R-:W-:-:S03]  /*4610*/  IMAD.U32 R23, RZ, RZ, UR5 ;  /* 0x00000005ff177e24 */ /* 0x001fc6000f8e00ff */
[----:B------:R-:W-:Y:S01]  /*4620*/  STG.E desc[UR38][R2.64+0x4], R6 ;  /* 0x0000040602007986 */ /* 0x000fe2000c101926 */
[----:B-1----:R-:W-:-:S03]  /*4630*/  MOV R5, UR31 ;  /* 0x0000001f00057c02 */ /* 0x002fc60008000f00 */
        /* <DEDUP_REMOVED lines=53> */
.L_x_7154:
        /* <DEDUP_REMOVED lines=15> */
.L_x_12923:


//--------------------- .text._ZN17fastertransformer16beam_topK_kernelIfLi64ELi64EEEvPKT_PiPS1_PKbPKiiS1_f --------------------------
	.section	.text._ZN17fastertransformer16beam_topK_kernelIfLi64ELi64EEEvPKT_PiPS1_PKbPKiiS1_f,"ax",@progbits
	.align	128
        .global         _ZN17fastertransformer16beam_topK_kernelIfLi64ELi64EEEvPKT_PiPS1_PKbPKiiS1_f
        .type           _ZN17fastertransformer16beam_topK_kernelIfLi64ELi64EEEvPKT_PiPS1_PKbPKiiS1_f,@function
        .size           _ZN17fastertransformer16beam_topK_kernelIfLi64ELi64EEEvPKT_PiPS1_PKbPKiiS1_f,(.L_x_12924 - _ZN17fastertransformer16beam_topK_kernelIfLi64ELi64EEEvPKT_PiPS1_PKbPKiiS1_f)
        .other          _ZN17fastertransformer16beam_topK_kernelIfLi64ELi64EEEvPKT_PiPS1_PKbPKiiS1_f,@"STO_CUDA_ENTRY STV_DEFAULT"
_ZN17fastertransformer16beam_topK_kernelIfLi64ELi64EEEvPKT_PiPS1_PKbPKiiS1_f:
.text._ZN17fastertransformer16beam_topK_kernelIfLi64ELi64EEEvPKT_PiPS1_PKbPKiiS1_f:
[----:B------:R-:W0:Y:S01]  /*0000*/  LDC R1, c[0x0][0x37c] ;  /* 0x0000df00ff017b82 */ /* 0x000e220000000800 */
[----:B------:R-:W1:Y:S01]  /*0010*/  S2R R8, SR_TID.X ;  /* 0x0000000000087919 */ /* 0x000e620000002100 */
[----:B------:R-:W1:Y:S01]  /*0020*/  LDCU UR5, c[0x0][0x3a8] ;  /* 0x00007500ff0577ac */ /* 0x000e620008000800 */
[----:B0-----:R-:W-:Y:S01]  /*0030*/  VIADD R1, R1, 0xfffffe00 ;  /* 0xfffffe0001017836 */ /* 0x001fe20000000000 */
[----:B------:R-:W-:Y:S01]  /*0040*/  BSSY.RECONVERGENT B0, `(.L_x_7155) ;  /* 0x000049c000007945 */ /* 0x000fe20003800200 */
[----:B------:R-:W-:Y:S01]  /*0050*/  IMAD.MOV.U32 R156, RZ, RZ, -0x800001 ;  /* 0xff7fffffff9c7424 */ /* 0x000fe200078e00ff */
[----:B------:R-:W0:Y:S01]  /*0060*/  LDCU UR4, c[0x0][0x2f8] ;  /* 0x00005f00ff0477ac */ /* 0x000e220008000800 */
[----:B------:R-:W-:Y:S01]  /*0070*/  IMAD.MOV.U32 R0, RZ, RZ, -0x1 ;  /* 0xffffffffff007424 */ /* 0x000fe200078e00ff */
[----:B------:R-:W-:Y:S01]  /*0080*/  MOV R3, 0xffffffff ;  /* 0xffffffff00037802 */ /* 0x000fe20000000f00 */
[----:B------:R-:W-:Y:S01]  /*0090*/  IMAD.MOV.U32 R2, RZ, RZ, -0x1 ;  /* 0xffffffffff027424 */ /* 0x000fe200078e00ff */
[----:B------:R-:W2:Y:S01]  /*00a0*/  LDCU.64 UR6, c[0x0][0x358] ;  /* 0x00006b00ff0677ac */ /* 0x000ea20008000a00 */
[----:B------:R-:W-:Y:S01]  /*00b0*/  IMAD.MOV.U32 R92, RZ, RZ, -0x1 ;  /* 0xffffffffff5c7424 */ /* 0x000fe200078e00ff */
[----:B------:R-:W-:Y:S01]  /*00c0*/  MOV R34, 0xff7fffff ;  /* 0xff7fffff00227802 */ /* 0x000fe20000000f00 */
[----:B------:R-:W-:Y:S01]  /*00d0*/  IMAD.MOV.U32 R35, RZ, RZ, -0x800001 ;  /* 0xff7fffffff237424 */ /* 0x000fe200078e00ff */
[----:B------:R-:W3:Y:S01]  /*00e0*/  LDCU UR10, c[0x0][0x3a8] ;  /* 0x00007500ff0a77ac */ /* 0x000ee20008000800 */
        /* <DEDUP_REMOVED lines=10> */
[----:B0-----:R-:W-:Y:S01]  /*0190*/  VIADD R157, R1, UR4 ;  /* 0x00000004019d7c36 */ /* 0x001fe20008000000 */
        /* <DEDUP_REMOVED lines=8> */
[----:B-1----:R-:W-:Y:S01]  /*0220*/  ISETP.GE.AND P0, PT, R8, UR5, PT ;  /* 0x0000000508007c0c */ /* 0x002fe2000bf06270 */
        /* <DEDUP_REMOVED lines=102> */
[----:B------:R-:W-:Y:S01]  /*0890*/  IMAD.MOV.U32 R152, RZ, RZ, -0x1 ;  /* 0xffffffffff987424 */ /* 0x000fe200078e00ff */
[----:B--23--:R-:W-:Y:S06]  /*08a0*/  @P0 BRA `(.L_x_7156) ;  /* 0x0000004000540947 */ /* 0x00cfec0003800000 */
[----:B------:R-:W0:Y:S01]  /*08b0*/  S2R R9, SR_CTAID.X ;  /* 0x0000000000097919 */ /* 0x000e220000002500 */
[----:B------:R-:W1:Y:S01]  /*08c0*/  LDC.64 R6, c[0x0][0x3a0] ;  /* 0x0000e800ff067b82 */ /* 0x000e620000000a00 */
[----:B------:R-:W0:Y:S01]  /*08d0*/  LDCU.64 UR8, c[0x0][0x398] ;  /* 0x00007300ff0877ac */ /* 0x000e220008000a00 */
[----:B------:R-:W-:Y:S01]  /*08e0*/  MOV R156, 0xff7fffff ;  /* 0xff7fffff009c7802 */ /* 0x000fe20000000f00 */
[----:B------:R-:W-:Y:S01]  /*08f0*/  IMAD.MOV.U32 R92, RZ, RZ, -0x1 ;  /* 0xffffffffff5c7424 */ /* 0x000fe200078e00ff */
[----:B------:R-:W2:Y:S02]  /*0900*/  LDCU UR4, c[0x0][0x3b0] ;  /* 0x00007600ff0477ac */ /* 0x000ea40008000800 */
[----:B--2---:R-:W-:Y:S02]  /*0910*/  FSETP.NEU.FTZ.AND P1, PT, RZ, UR4, PT ;  /* 0x00000004ff007c0b */ /* 0x004fe4000bf3d000 */
[C---:B0-----:R-:W-:Y:S01]  /*0920*/  IADD3 R4, P0, PT, R9.reuse, UR8, RZ ;  /* 0x0000000809047c10 */ /* 0x041fe2000ff1e0ff */
[----:B-1----:R-:W-:-:S04]  /*0930*/  IMAD.WIDE.U32 R6, R9, 0x4, R6 ;  /* 0x0000000409067825 */ /* 0x002fc800078e0006 */
[----:B------:R-:W-:Y:S02]  /*0940*/  IMAD.X R5, RZ, RZ, UR9, P0 ;  /* 0x00000009ff057e24 */ /* 0x000fe400080e06ff */
[----:B------:R-:W-:-:S07]  /*0950*/  IMAD R9, R9, UR5, R8 ;  /* 0x0000000509097c24 */ /* 0x000fce000f8e0208 */
.L_x_7350:
[----:B------:R-:W0:Y:S02]  /*0960*/  LDC.64 R10, c[0x0][0x380] ;  /* 0x0000e000ff0a7b82 */ /* 0x000e240000000a00 */
[----:B0-----:R-:W-:-:S05]  /*0970*/  IMAD.WIDE R10, R9, 0x4, R10 ;  /* 0x00000004090a7825 */ /* 0x001fca00078e020a */
[----:B------:R0:W5:Y:S01]  /*0980*/  @!P1 LDG.E R13, desc[UR6][R10.64] ;  /* 0x000000060a0d9981 */ /* 0x000162000c1e1900 */
[----:B------:R-:W-:Y:S01]  /*0990*/  VIADD R8, R8, 0x40 ;  /* 0x0000004008087836 */ /* 0x000fe20000000000 */
[----:B------:R-:W-:Y:S06]  /*09a0*/  @!P1 BRA `(.L_x_7157) ;  /* 0x0000000000309947 */ /* 0x000fec0003800000 */
[----:B------:R-:W2:Y:S04]  /*09b0*/  LDG.E.U8 R14, desc[UR6][R4.64] ;  /* 0x00000006040e7981 */ /* 0x000ea8000c1e1100 */
[----:B------:R-:W3:Y:S04]  /*09c0*/  LDG.E R12, desc[UR6][R6.64] ;  /* 0x00000006060c7981 */ /* 0x000ee8000c1e1900 */
[----:B-----5:R-:W4:Y:S01]  /*09d0*/  LDG.E R13, desc[UR6][R10.64] ;  /* 0x000000060a0d7981 */ /* 0x020f22000c1e1900 */
[----:B--2---:R-:W-:-:S13]  /*09e0*/  ISETP.NE.AND P0, PT, R14, RZ, PT ;  /* 0x000000ff0e00720c */ /* 0x004fda0003f05270 */
[----:B---3--:R-:W-:-:S05]  /*09f0*/  @!P0 VIADD R12, R12, 0x1 ;  /* 0x000000010c0c8836 */ /* 0x008fca0000000000 */
[----:B------:R-:W-:-:S13]  /*0a00*/  ISETP.NE.AND P0, PT, R12, 0x1, PT ;  /* 0x000000010c00780c */ /* 0x000fda0003f05270 */
[----:B------:R-:W1:Y:S01]  /*0a10*/  @P0 LDC R15, c[0x0][0x3b0] ;  /* 0x0000ec00ff0f0b82 */ /* 0x000e620000000800 */
[----:B------:R-:W-:-:S06]  /*0a20*/  @P0 I2FP.F32.S32 R12, R12 ;  /* 0x0000000c000c0245 */ /* 0x000fcc0000201400 */
[----:B------:R-:W1:Y:S02]  /*0a30*/  @P0 MUFU.LG2 R12, R12 ;  /* 0x0000000c000c0308 */ /* 0x000e640000000c00 */
[----:B-1----:R-:W-:-:S06]  /*0a40*/  @P0 FMUL.FTZ R14, R12, R15 ;  /* 0x0000000f0c0e0220 */ /* 0x002fcc0000410000 */
[----:B------:R-:W4:Y:S02]  /*0a50*/  @P0 MUFU.EX2 R14, -R14 ;  /* 0x8000000e000e0308 */ /* 0x000f240000000800 */
[----:B----4-:R-:W-:-:S07]  /*0a60*/  @P0 FMUL.FTZ R13, R13, R14 ;  /* 0x0000000e0d0d0220 */ /* 0x010fce0000410000 */
.L_x_7157:
[----:B-----5:R-:W-:Y:S01]  /*0a70*/  FSETP.GT.FTZ.AND P0, PT, R13, R156, PT ;  /* 0x0000009c0d00720b */ /* 0x020fe20003f14000 */
[----:B------:R-:W-:Y:S01]  /*0a80*/  BSSY.RECONVERGENT B1, `(.L_x_7158) ;  /* 0x000000a000017945 */ /* 0x000fe20003800200 */
[----:B------:R-:W-:Y:S02]  /*0a90*/  ISETP.GE.AND P2, PT, R8, UR10, PT ;  /* 0x0000000a08007c0c */ /* 0x000fe4000bf46270 */
[----:B------:R-:W-:-:S13]  /*0aa0*/  ISETP.EQ.OR P0, PT, R92, -0x1, P0 ;  /* 0xffffffff5c00780c */ /* 0x000fda0000702670 */
[----:B------:R-:W-:Y:S05]  /*0ab0*/  @P0 BRA `(.L_x_7159) ;  /* 0x0000000000100947 */ /* 0x000fea0003800000 */
[-C--:B------:R-:W-:Y:S02]  /*0ac0*/  FSETP.NEU.FTZ.AND P0, PT, R13, R156.reuse, PT ;  /* 0x0000009c0d00720b */ /* 0x080fe40003f1d000 */
[----:B0-----:R-:W-:Y:S02]  /*0ad0*/  MOV R10, R156 ;  /* 0x0000009c000a7202 */ /* 0x001fe40000000f00 */
[----:B------:R-:W-:-:S13]  /*0ae0*/  ISETP.GE.OR P0, PT, R9, R92, P0 ;  /* 0x0000005c0900720c */ /* 0x000fda0000706670 */
[----:B------:R-:W-:Y:S05]  /*0af0*/  @P0 BRA `(.L_x_7160) ;  /* 0x0000000000080947 */ /* 0x000fea0003800000 */
.L_x_7159:
[----:B0-----:R-:W-:Y:S02]  /*0b00*/  IMAD.MOV.U32 R10, RZ, RZ, R13 ;  /* 0x000000ffff0a7224 */ /* 0x001fe400078e000d */
[----:B------:R-:W-:-:S07]  /*0b10*/  IMAD.MOV.U32 R92, RZ, RZ, R9 ;  /* 0x000000ffff5c7224 */ /* 0x000fce00078e0009 */
.L_x_7160:
[----:B------:R-:W-:Y:S05]  /*0b20*/  BSYNC.RECONVERGENT B1 ;  /* 0x0000000000017941 */ /* 0x000fea0003800200 */
.L_x_7158:
[----:B------:R-:W-:Y:S01]  /*0b30*/  FSETP.GT.FTZ.AND P0, PT, R10, R35, PT ;  /* 0x000000230a00720b */ /* 0x000fe20003f14000 */
[----:B------:R-:W-:Y:S03]  /*0b40*/  BSSY.RECONVERGENT B1, `(.L_x_7161) ;  /* 0x000000c000017945 */ /* 0x000fe60003800200 */
[----:B------:R-:W-:-:S13]  /*0b50*/  ISETP.EQ.OR P0, PT, R99, -0x1, P0 ;  /* 0xffffffff6300780c */ /* 0x000fda0000702670 */
[----:B------:R-:W-:Y:S05]  /*0b60*/  @P0 BRA `(.L_x_7162) ;  /* 0x0000000000140947 */ /* 0x000fea0003800000 */
[----:B------:R-:W-:Y:S01]  /*0b70*/  FSETP.NEU.FTZ.AND P0, PT, R10, R35, PT ;  /* 0x000000230a00720b */ /* 0x000fe20003f1d000 */
[----:B------:R-:W-:Y:S01]  /*0b80*/  IMAD.MOV.U32 R156, RZ, RZ, R10 ;  /* 0x000000ffff9c7224 */ /* 0x000fe200078e000a */
[-C--:B------:R-:W-:Y:S02]  /*0b90*/  MOV R11, R99.reuse ;  /* 0x00000063000b7202 */ /* 0x080fe40000000f00 */
[----:B------:R-:W-:-:S13]  /*0ba0*/  ISETP.GE.OR P0, PT, R92, R99, P0 ;  /* 0x000000635c00720c */ /* 0x000fda0000706670 */
[----:B------:R-:W-:Y:S05]  /*0bb0*/  @P0 BRA `(.L_x_7163) ;  /* 0x0000000000100947 */ /* 0x000fea0003800000 */
.L_x_7162:
[----:B------:R-:W-:Y:S02]  /*0bc0*/  IMAD.MOV.U32 R156, RZ, RZ, R35 ;  /* 0x000000ffff9c7224 */ /* 0x000fe400078e0023 */
[----:B------:R-:W-:Y:S01]  /*0bd0*/  IMAD.MOV.U32 R11, RZ, RZ, R92 ;  /* 0x000000ffff0b7224 */ /* 0x000fe200078e005c */
[----:B------:R-:W-:Y:S01]  /*0be0*/  MOV R92, R99 ;  /* 0x00000063005c7202 */ /* 0x000fe20000000f00 */
[----:B------:R-:W-:-:S07]  /*0bf0*/  IMAD.MOV.U32 R35, RZ, RZ, R10 ;  /* 0x000000ffff237224 */ /* 0x000fce00078e000a */
.L_x_7163:
[----:B------:R-:W-:Y:S05]  /*0c00*/  BSYNC.RECONVERGENT B1 ;  /* 0x0000000000017941 */ /* 0x000fea0003800200 */
.L_x_7161:
        /* <DEDUP_REMOVED lines=8> */
[----:B------:R-:W-:-:S12]  /*0c90*/  IMAD.MOV.U32 R99, RZ, RZ, R11 ;  /* 0x000000ffff637224 */ /* 0x000fd800078e000b */
[----:B------:R-:W-:Y:S05]  /*0ca0*/  @P0 BRA `(.L_x_7166) ;  /* 0x0000000000100947 */ /* 0x000fea0003800000 */
.L_x_7165:
[----:B------:R-:W-:Y:S01]  /*0cb0*/  MOV R10, R35 ;  /* 0x00000023000a7202 */ /* 0x000fe20000000f00 */
[----:B------:R-:W-:Y:S02]  /*0cc0*/  IMAD.MOV.U32 R12, RZ, RZ, R11 ;  /* 0x000000ffff0c7224 */ /* 0x000fe400078e000b */
[----:B------:R-:W-:Y:S02]  /*0cd0*/  IMAD.MOV.U32 R35, RZ, RZ, R34 ;  /* 0x000000ffff237224 */ /* 0x000fe400078e0022 */
[----:B------:R-:W-:-:S07]  /*0ce0*/  IMAD.MOV.U32 R99, RZ, RZ, R98 ;  /* 0x000000ffff637224 */ /* 0x000fce00078e0062 */
.L_x_7166:
[----:B------:R-:W-:Y:S05]  /*0cf0*/  BSYNC.RECONVERGENT B1 ;  /* 0x0000000000017941 */ /* 0x000fea0003800200 */
.L_x_7164:
        /* <DEDUP_REMOVED lines=11> */
.L_x_7168:
[----:B------:R-:W-:Y:S01]  /*0db0*/  MOV R11, R10 ;  /* 0x0000000a000b7202 */ /* 0x000fe20000000f00 */
[----:B------:R-:W-:Y:S02]  /*0dc0*/  IMAD.MOV.U32 R13, RZ, RZ, R12 ;  /* 0x000000ffff0d7224 */ /* 0x000fe400078e000c */
[----:B------:R-:W-:Y:S02]  /*0dd0*/  IMAD.MOV.U32 R34, RZ, RZ, R33 ;  /* 0x000000ffff227224 */ /* 0x000fe400078e0021 */
[----:B------:R-:W-:-:S07]  /*0de0*/  IMAD.MOV.U32 R98, RZ, RZ, R97 ;  /* 0x000000ffff627224 */ /* 0x000fce00078e0061 */
.L_x_7169:
[----:B------:R-:W-:Y:S05]  /*0df0*/  BSYNC.RECONVERGENT B1 ;  /* 0x0000000000017941 */ /* 0x000fea0003800200 */
.L_x_7167:
        /* <DEDUP_REMOVED lines=11> */
.L_x_7171:
[----:B------:R-:W-:Y:S01]  /*0eb0*/  MOV R10, R11 ;  /* 0x0000000b000a7202 */ /* 0x000fe20000000f00 */
[----:B------:R-:W-:Y:S02]  /*0ec0*/  IMAD.MOV.U32 R12, RZ, RZ, R13 ;  /* 0x000000ffff0c7224 */ /* 0x000fe400078e000d */
[----:B------:R-:W-:Y:S02]  /*0ed0*/  IMAD.MOV.U32 R33, RZ, RZ, R32 ;  /* 0x000000ffff217224 */ /* 0x000fe400078e0020 */
[----:B------:R-:W-:-:S07]  /*0ee0*/  IMAD.MOV.U32 R97, RZ, RZ, R96 ;  /* 0x000000ffff617224 */ /* 0x000fce00078e0060 */
.L_x_7172:
[----:B------:R-:W-:Y:S05]  /*0ef0*/  BSYNC.RECONVERGENT B1 ;  /* 0x0000000000017941 */ /* 0x000fea0003800200 */
.L_x_7170:
        /* <DEDUP_REMOVED lines=11> */
.L_x_7174:
[----:B------:R-:W-:Y:S01]  /*0fb0*/  MOV R11, R10 ;  /* 0x0000000a000b7202 */ /* 0x000fe20000000f00 */
[----:B------:R-:W-:Y:S02]  /*0fc0*/  IMAD.MOV.U32 R13, RZ, RZ, R12 ;  /* 0x000000ffff0d7224 */ /* 0x000fe400078e000c */
[----:B------:R-:W-:Y:S02]  /*0fd0*/  IMAD.MOV.U32 R32, RZ, RZ, R39 ;  /* 0x000000ffff207224 */ /* 0x000fe400078e0027 */
[----:B------:R-:W-:-:S07]  /*0fe0*/  IMAD.MOV.U32 R96, RZ, RZ, R103 ;  /* 0x000000ffff607224 */ /* 0x000fce00078e0067 */
.L_x_7175:
[----:B------:R-:W-:Y:S05]  /*0ff0*/  BSYNC.RECONVERGENT B1 ;  /* 0x0000000000017941 */ /* 0x000fea0003800200 */
.L_x_7173:
        /* <DEDUP_REMOVED lines=11> */
.L_x_7177:
[----:B------:R-:W-:Y:S01]  /*10b0*/  MOV R10, R11 ;  /* 0x0000000b000a7202 */ /* 0x000fe20000000f00 */
[----:B------:R-:W-:Y:S02]  /*10c0*/  IMAD.MOV.U32 R12, RZ, RZ, R13 ;  /* 0x000000ffff0c7224 */ /* 0x000fe400078e000d */
[----:B------:R-:W-:Y:S02]  /*10d0*/  IMAD.MOV.U32 R39, RZ, RZ, R38 ;  /* 0x000000ffff277224 */ /* 0x000fe400078e0026 */
[----:B------:R-:W-:-:S07]  /*10e0*/  IMAD.MOV.U32 R103, RZ, RZ, R102 ;  /* 0x000000ffff677224 */ /* 0x000fce00078e0066 */
.L_x_7178:
[----:B------:R-:W-:Y:S05]  /*10f0*/  BSYNC.RECONVERGENT B1 ;  /* 0x0000000000017941 */ /* 0x000fea0003800200 */
.L_x_7176:
        /* <DEDUP_REMOVED lines=11> */
.L_x_7180:
[----:B------:R-:W-:Y:S01]  /*11b0*/  MOV R11, R10 ;  /* 0x0000000a000b7202 */ /* 0x000fe20000000f00 */
[----:B------:R-:W-:Y:S02]  /*11c0*/  IMAD.MOV.U32 R13, RZ, RZ, R12 ;  /* 0x000000ffff0d7224 */ /* 0x000fe400078e000c */
[----:B------:R-:W-:Y:S02]  /*11d0*/  IMAD.MOV.U32 R38, RZ, RZ, R37 ;  /* 0x000000ffff267224 */ /* 0x000fe400078e0025 */
[----:B------:R-:W-:-:S07]  /*11e0*/  IMAD.MOV.U32 R102, RZ, RZ, R101 ;  /* 0x000000ffff667224 */ /* 0x000fce00078e0065 */
.L_x_7181:
[----:B------:R-:W-:Y:S05]  /*11f0*/  BSYNC.RECONVERGENT B1 ;  /* 0x0000000000017941 */ /* 0x000fea0003800200 */
.L_x_7179:
        /* <DEDUP_REMOVED lines=11> */
.L_x_7183:
[----:B------:R-:W-:Y:S01]  /*12b0*/  MOV R10, R11 ;  /* 0x0000000b000a7202 */ /* 0x000fe20000000f00 */
[----:B------:R-:W-:Y:S02]  /*12c0*/  IMAD.MOV.U32 R12, RZ, RZ, R13 ;  /* 0x000000ffff0c7224 */ /* 0x000fe400078e000d */
[----:B------:R-:W-:Y:S02]  /*12d0*/  IMAD.MOV.U32 R37, RZ, RZ, R36 ;  /* 0x000000ffff257224 */ /* 0x000fe400078e0024 */
[----:B------:R-:W-:-:S07]  /*12e0*/  IMAD.MOV.U32 R101, RZ, RZ, R100 ;  /* 0x000000ffff657224 */ /* 0x000fce00078e0064 */
.L_x_7184:
[----:B------:R-:W-:Y:S05]  /*12f0*/  BSYNC.RECONVERGENT B1 ;  /* 0x0000000000017941 */ /* 0x000fea0003800200 */
.L_x_7182:
        /* <DEDUP_REMOVED lines=11> */
.L_x_7186:
[----:B------:R-:W-:Y:S01]  /*13b0*/  MOV R11, R10 ;  /* 0x0000000a000b7202 */ /* 0x000fe20000000f00 */
[----:B------:R-:W-:Y:S02]  /*13c0*/  IMAD.MOV.U32 R13, RZ, RZ, R12 ;  /* 0x000000ffff0d7224 */ /* 0x000fe400078e000c */
[----:B------:R-:W-:Y:S02]  /*13d0*/  IMAD.MOV.U32 R36, RZ, RZ, R43 ;  /* 0x000000ffff247224 */ /* 0x000fe400078e002b */
[----:B------:R-:W-:-:S07]  /*13e0*/  IMAD.MOV.U32 R100, RZ, RZ, R107 ;  /* 0x000000ffff647224 */ /* 0x000fce00078e006b */
.L_x_7187:
[----:B------:R-:W-:Y:S05]  /*13f0*/  BSYNC.RECONVERGENT B1 ;  /* 0x0000000000017941 */ /* 0x000fea0003800200 */
.L_x_7185:
        /* <DEDUP_REMOVED lines=11> */
.L_x_7189:
[----:B------:R-:W-:Y:S01]  /*14b0*/  MOV R10, R11 ;  /* 0x0000000b000a7202 */ /* 0x000fe20000000f00 */
[----:B------:R-:W-:Y:S02]  /*14c0*/  IMAD.MOV.U32 R12, RZ, RZ, R13 ;  /* 0x000000ffff0c7224 */ /* 0x000fe400078e000d */
[----:B------:R-:W-:Y:S02]  /*14d0*/  IMAD.MOV.U32 R43, RZ, RZ, R42 ;  /* 0x000000ffff2b7224 */ /* 0x000fe400078e002a */
[----:B------:R-:W-:-:S07]  /*14e0*/  IMAD.MOV.U32 R107, RZ, RZ, R106 ;  /* 0x000000ffff6b7224 */ /* 0x000fce00078e006a */
.L_x_7190:
[----:B------:R-:W-:Y:S05]  /*14f0*/  BSYNC.RECONVERGENT B1 ;  /* 0x0000000000017941 */ /* 0x000fea0003800200 */
.L_x_7188:
        /* <DEDUP_REMOVED lines=11> */
.L_x_7192:
[----:B------:R-:W-:Y:S01]  /*15b0*/  MOV R11, R10 ;  /* 0x0000000a000b7202 */ /* 0x000fe20000000f00 */
[----:B------:R-:W-:Y:S02]  /*15c0*/  IMAD.MOV.U32 R13, RZ, RZ, R12 ;  /* 0x000000ffff0d7224 */ /* 0x000fe400078e000c */
[----:B------:R-:W-:Y:S02]  /*15d0*/  IMAD.MOV.U32 R42, RZ, RZ, R41 ;  /* 0x000000ffff2a7224 */ /* 0x000fe400078e0029 */
[----:B------:R-:W-:-:S07]  /*15e0*/  IMAD.MOV.U32 R106, RZ, RZ, R105 ;  /* 0x000000ffff6a7224 */ /* 0x000fce00078e0069 */
.L_x_7193:
[----:B------:R-:W-:Y:S05]  /*15f0*/  BSYNC.RECONVERGENT B1 ;  /* 0x0000000000017941 */ /* 0x000fea0003800200 */
.L_x_7191:
        /* <DEDUP_REMOVED lines=11> */
.L_x_7195:
[----:B------:R-:W-:Y:S01]  /*16b0*/  MOV R10, R11 ;  /* 0x0000000b000a7202 */ /* 0x000fe20000000f00 */
[----:B------:R-:W-:Y:S02]  /*16c0*/  IMAD.MOV.U32 R12, RZ, RZ, R13 ;  /* 0x000000ffff0c7224 */ /* 0x000fe400078e000d */
[----:B------:R-:W-:Y:S02]  /*16d0*/  IMAD.MOV.U32 R41, RZ, RZ, R40 ;  /* 0x000000ffff297224 */ /* 0x000fe400078e0028 */
[----:B------:R-:W-:-:S07]  /*16e0*/  IMAD.MOV.U32 R105, RZ, RZ, R104 ;  /* 0x000000ffff697224 */ /* 0x000fce00078e0068 */
.L_x_7196:
[----:B------:R-:W-:Y:S05]  /*16f0*/  BSYNC.RECONVERGENT B1 ;  /* 0x0000000000017941 */ /* 0x000fea0003800200 */
.L_x_7194:
        /* <DEDUP_REMOVED lines=11> */
.L_x_7198:
[----:B------:R-:W-:Y:S01]  /*17b0*/  MOV R11, R10 ;  /* 0x0000000a000b7202 */ /* 0x000fe20000000f00 */
[----:B------:R-:W-:Y:S02]  /*17c0*/  IMAD.MOV.U32 R13, RZ, RZ, R12 ;  /* 0x000000ffff0d7224 */ /* 0x000fe400078e000c */
[----:B------:R-:W-:Y:S02]  /*17d0*/  IMAD.MOV.U32 R40, RZ, RZ, R47 ;  /* 0x000000ffff287224 */ /* 0x000fe400078e002f */
[----:B------:R-:W-:-:S07]  /*17e0*/  IMAD.MOV.U32 R104, RZ, RZ, R111 ;  /* 0x000000ffff687224 */ /* 0x000fce00078e006f */
.L_x_7199:
[----:B------:R-:W-:Y:S05]  /*17f0*/  BSYNC.RECONVERGENT B1 ;  /* 0x0000000000017941 */ /* 0x000fea0003800200 */
.L_x_7197:
        /* <DEDUP_REMOVED lines=11> */
.L_x_7201:
[----:B------:R-:W-:Y:S01]  /*18b0*/  MOV R10, R11 ;  /* 0x0000000b000a7202 */ /* 0x000fe20000000f00 */
[----:B------:R-:W-:Y:S02]  /*18c0*/  IMAD.MOV.U32 R12, RZ, RZ, R13 ;  /* 0x000000ffff0c7224 */ /* 0x000fe400078e000d */
[----:B------:R-:W-:Y:S02]  /*18d0*/  IMAD.MOV.U32 R47, RZ, RZ, R46 ;  /* 0x000000ffff2f7224 */ /* 0x000fe400078e002e */
[----:B------:R-:W-:-:S07]  /*18e0*/  IMAD.MOV.U32 R111, RZ, RZ, R110 ;  /* 0x000000ffff6f7224 */ /* 0x000fce00078e006e */
.L_x_7202:
[----:B------:R-:W-:Y:S05]  /*18f0*/  BSYNC.RECONVERGENT B1 ;  /* 0x0000000000017941 */ /* 0x000fea0003800200 */
.L_x_7200:
        /* <DEDUP_REMOVED lines=11> */
.L_x_7204:
[----:B------:R-:W-:Y:S01]  /*19b0*/  MOV R11, R10 ;  /* 0x0000000a000b7202 */ /* 0x000fe20000000f00 */
[----:B------:R-:W-:Y:S02]  /*19c0*/  IMAD.MOV.U32 R13, RZ, RZ, R12 ;  /* 0x000000ffff0d7224 */ /* 0x000fe400078e000c */
[----:B------:R-:W-:Y:S02]  /*19d0*/  IMAD.MOV.U32 R46, RZ, RZ, R45 ;  /* 0x000000ffff2e7224 */ /* 0x000fe400078e002d */
[----:B------:R-:W-:-:S07]  /*19e0*/  IMAD.MOV.U32 R110, RZ, RZ, R109 ;  /* 0x000000ffff6e7224 */ /* 0x000fce00078e006d */
.L_x_7205:
[----:B------:R-:W-:Y:S05]  /*19f0*/  BSYNC.RECONVERGENT B1 ;  /* 0x0000000000017941 */ /* 0x000fea0003800200 */
.L_x_7203:
        /* <DEDUP_REMOVED lines=11> */
.L_x_7207:
[----:B------:R-:W-:Y:S01]  /*1ab0*/  MOV R10, R11 ;  /* 0x0000000b000a7202 */ /* 0x000fe20000000f00 */
[----:B------:R-:W-:Y:S02]  /*1ac0*/  IMAD.MOV.U32 R12, RZ, RZ, R13 ;  /* 0x000000ffff0c7224 */ /* 0x000fe400078e000d */
[----:B------:R-:W-:Y:S02]  /*1ad0*/  IMAD.MOV.U32 R45, RZ, RZ, R44 ;  /* 0x000000ffff2d7224 */ /* 0x000fe400078e002c */
[----:B------:R-:W-:-:S07]  /*1ae0*/  IMAD.MOV.U32 R109, RZ, RZ, R108 ;  /* 0x000000ffff6d7224 */ /* 0x000fce00078e006c */
.L_x_7208:
[----:B------:R-:W-:Y:S05]  /*1af0*/  BSYNC.RECONVERGENT B1 ;  /* 0x0000000000017941 */ /* 0x000fea0003800200 */
.L_x_7206:
        /* <DEDUP_REMOVED lines=11> */
.L_x_7210:
[----:B------:R-:W-:Y:S01]  /*1bb0*/  MOV R11, R10 ;  /* 0x0000000a000b7202 */ /* 0x000fe20000000f00 */
[----:B------:R-:W-:Y:S02]  /*1bc0*/  IMAD.MOV.U32 R13, RZ, RZ, R12 ;  /* 0x000000ffff0d7224 */ /* 0x000fe400078e000c */
[----:B------:R-:W-:Y:S02]  /*1bd0*/  IMAD.MOV.U32 R44, RZ, RZ, R51 ;  /* 0x000000ffff2c7224 */ /* 0x000fe400078e0033 */
[----:B------:R-:W-:-:S07]  /*1be0*/  IMAD.MOV.U32 R108, RZ, RZ, R115 ;  /* 0x000000ffff6c7224 */ /* 0x000fce00078e0073 */
.L_x_7211:
[----:B------:R-:W-:Y:S05]  /*1bf0*/  BSYNC.RECONVERGENT B1 ;  /* 0x0000000000017941 */ /* 0x000fea0003800200 */
.L_x_7209:
        /* <DEDUP_REMOVED lines=11> */
.L_x_7213:
[----:B------:R-:W-:Y:S01]  /*1cb0*/  MOV R10, R11 ;  /* 0x0000000b000a7202 */ /* 0x000fe20000000f00 */
[----:B------:R-:W-:Y:S02]  /*1cc0*/  IMAD.MOV.U32 R12, RZ, RZ, R13 ;  /* 0x000000ffff0c7224 */ /* 0x000fe400078e000d */
[----:B------:R-:W-:Y:S02]  /*1cd0*/  IMAD.MOV.U32 R51, RZ, RZ, R50 ;  /* 0x000000ffff337224 */ /* 0x000fe400078e0032 */
[----:B------:R-:W-:-:S07]  /*1ce0*/  IMAD.MOV.U32 R115, RZ, RZ, R114 ;  /* 0x000000ffff737224 */ /* 0x000fce00078e0072 */
.L_x_7214:
[----:B------:R-:W-:Y:S05]  /*1cf0*/  BSYNC.RECONVERGENT B1 ;  /* 0x0000000000017941 */ /* 0x000fea0003800200 */
.L_x_7212:
        /* <DEDUP_REMOVED lines=11> */
.L_x_7216:
[----:B------:R-:W-:Y:S01]  /*1db0*/  MOV R11, R10 ;  /* 0x0000000a000b7202 */ /* 0x000fe20000000f00 */
[----:B------:R-:W-:Y:S02]  /*1dc0*/  IMAD.MOV.U32 R13, RZ, RZ, R12 ;  /* 0x000000ffff0d7224 */ /* 0x000fe400078e000c */
[----:B------:R-:W-:Y:S02]  /*1dd0*/  IMAD.MOV.U32 R50, RZ, RZ, R49 ;  /* 0x000000ffff327224 */ /* 0x000fe400078e0031 */
[----:B------:R-:W-:-:S07]  /*1de0*/  IMAD.MOV.U32 R114, RZ, RZ, R113 ;  /* 0x000000ffff727224 */ /* 0x000fce00078e0071 */
.L_x_7217:
[----:B------:R-:W-:Y:S05]  /*1df0*/  BSYNC.RECONVERGENT B1 ;  /* 0x0000000000017941 */ /* 0x000fea0003800200 */
.L_x_7215:
        /* <DEDUP_REMOVED lines=11> */
.L_x_7219:
[----:B------:R-:W-:Y:S01]  /*1eb0*/  MOV R10, R11 ;  /* 0x0000000b000a7202 */ /* 0x000fe20000000f00 */
[----:B------:R-:W-:Y:S02]  /*1ec0*/  IMAD.MOV.U32 R12, RZ, RZ, R13 ;  /* 0x000000ffff0c7224 */ /* 0x000fe400078e000d */
[----:B------:R-:W-:Y:S02]  /*1ed0*/  IMAD.MOV.U32 R49, RZ, RZ, R48 ;  /* 0x000000ffff317224 */ /* 0x000fe400078e0030 */
[----:B------:R-:W-:-:S07]  /*1ee0*/  IMAD.MOV.U32 R113, RZ, RZ, R112 ;  /* 0x000000ffff717224 */ /* 0x000fce00078e0070 */
.L_x_7220:
[----:B------:R-:W-:Y:S05]  /*1ef0*/  BSYNC.RECONVERGENT B1 ;  /* 0x0000000000017941 */ /* 0x000fea0003800200 */
.L_x_7218:
        /* <DEDUP_REMOVED lines=11> */
.L_x_7222:
[----:B------:R-:W-:Y:S01]  /*1fb0*/  MOV R11, R10 ;  /* 0x0000000a000b7202 */ /* 0x000fe20000000f00 */
[----:B------:R-:W-:Y:S02]  /*1fc0*/  IMAD.MOV.U32 R13, RZ, RZ, R12 ;  /* 0x000000ffff0d7224 */ /* 0x000fe400078e000c */
[----:B------:R-:W-:Y:S02]  /*1fd0*/  IMAD.MOV.U32 R48, RZ, RZ, R55 ;  /* 0x000000ffff307224 */ /* 0x000fe400078e0037 */
[----:B------:R-:W-:-:S07]  /*1fe0*/  IMAD.MOV.U32 R112, RZ, RZ, R119 ;  /* 0x000000ffff707224 */ /* 0x000fce00078e0077 */
.L_x_7223:
[----:B------:R-:W-:Y:S05]  /*1ff0*/  BSYNC.RECONVERGENT B1 ;  /* 0x0000000000017941 */ /* 0x000fea0003800200 */
.L_x_7221:
        /* <DEDUP_REMOVED lines=11> */
.L_x_7225:
[----:B------:R-:W-:Y:S01]  /*20b0*/  MOV R10, R11 ;  /* 0x0000000b000a7202 */ /* 0x000fe20000000f00 */
[----:B------:R-:W-:Y:S02]  /*20c0*/  IMAD.MOV.U32 R12, RZ, RZ, R13 ;  /* 0x000000ffff0c7224 */ /* 0x000fe400078e000d */
[----:B------:R-:W-:Y:S02]  /*20d0*/  IMAD.MOV.U32 R55, RZ, RZ, R54 ;  /* 0x000000ffff377224 */ /* 0x000fe400078e0036 */
[----:B------:R-:W-:-:S07]  /*20e0*/  IMAD.MOV.U32 R119, RZ, RZ, R118 ;  /* 0x000000ffff777224 */ /* 0x000fce00078e0076 */
.L_x_7226:
[----:B------:R-:W-:Y:S05]  /*20f0*/  BSYNC.RECONVERGENT B1 ;  /* 0x0000000000017941 */ /* 0x000fea0003800200 */
.L_x_7224:
        /* <DEDUP_REMOVED lines=11> */
.L_x_7228:
[----:B------:R-:W-:Y:S01]  /*21b0*/  MOV R11, R10 ;  /* 0x0000000a000b7202 */ /* 0x000fe20000000f00 */
[----:B------:R-:W-:Y:S02]  /*21c0*/  IMAD.MOV.U32 R13, RZ, RZ, R12 ;  /* 0x000000ffff0d7224 */ /* 0x000fe400078e000c */
[----:B------:R-:W-:Y:S02]  /*21d0*/  IMAD.MOV.U32 R54, RZ, RZ, R53 ;  /* 0x000000ffff367224 */ /* 0x000fe400078e0035 */
[----:B------:R-:W-:-:S07]  /*21e0*/  IMAD.MOV.U32 R118, RZ, RZ, R117 ;  /* 0x000000ffff767224 */ /* 0x000fce00078e0075 */
.L_x_7229:
[----:B------:R-:W-:Y:S05]  /*21f0*/  BSYNC.RECONVERGENT B1 ;  /* 0x0000000000017941 */ /* 0x000fea0003800200 */
.L_x_7227:
        /* <DEDUP_REMOVED lines=11> */
.L_x_7231:
[----:B------:R-:W-:Y:S01]  /*22b0*/  MOV R10, R11 ;  /* 0x0000000b000a7202 */ /* 0x000fe20000000f00 */
[----:B------:R-:W-:Y:S02]  /*22c0*/  IMAD.MOV.U32 R12, RZ, RZ, R13 ;  /* 0x000000ffff0c7224 */ /* 0x000fe400078e000d */
[----:B------:R-:W-:Y:S02]  /*22d0*/  IMAD.MOV.U32 R53, RZ, RZ, R52 ;  /* 0x000000ffff357224 */ /* 0x000fe400078e0034 */
[----:B------:R-:W-:-:S07]  /*22e0*/  IMAD.MOV.U32 R117, RZ, RZ, R116 ;  /* 0x000000ffff757224 */ /* 0x000fce00078e0074 */
.L_x_7232:
[----:B------:R-:W-:Y:S05]  /*22f0*/  BSYNC.RECONVERGENT B1 ;  /* 0x0000000000017941 */ /* 0x000fea0003800200 */
.L_x_7230:
        /* <DEDUP_REMOVED lines=11> */
.L_x_7234:
[----:B------:R-:W-:Y:S01]  /*23b0*/  MOV R11, R10 ;  /* 0x0000000a000b7202 */ /* 0x000fe20000000f00 */
[----:B------:R-:W-:Y:S02]  /*23c0*/  IMAD.MOV.U32 R13, RZ, RZ, R12 ;  /* 0x000000ffff0d7224 */ /* 0x000fe400078e000c */
[----:B------:R-:W-:Y:S02]  /*23d0*/  IMAD.MOV.U32 R52, RZ, RZ, R59 ;  /* 0x000000ffff347224 */ /* 0x000fe400078e003b */
[----:B------:R-:W-:-:S07]  /*23e0*/  IMAD.MOV.U32 R116, RZ, RZ, R123 ;  /* 0x000000ffff747224 */ /* 0x000fce00078e007b */
.L_x_7235:
[----:B------:R-:W-:Y:S05]  /*23f0*/  BSYNC.RECONVERGENT B1 ;  /* 0x0000000000017941 */ /* 0x000fea0003800200 */
.L_x_7233:
        /* <DEDUP_REMOVED lines=11> */
.L_x_7237:
[----:B------:R-:W-:Y:S01]  /*24b0*/  MOV R10, R11 ;  /* 0x0000000b000a7202 */ /* 0x000fe20000000f00 */
[----:B------:R-:W-:Y:S02]  /*24c0*/  IMAD.MOV.U32 R12, RZ, RZ, R13 ;  /* 0x000000ffff0c7224 */ /* 0x000fe400078e000d */
[----:B------:R-:W-:Y:S02]  /*24d0*/  IMAD.MOV.U32 R59, RZ, RZ, R58 ;  /* 0x000000ffff3b7224 */ /* 0x000fe400078e003a */
[----:B------:R-:W-:-:S07]  /*24e0*/  IMAD.MOV.U32 R123, RZ, RZ, R122 ;  /* 0x000000ffff7b7224 */ /* 0x000fce00078e007a */
.L_x_7238:
[----:B------:R-:W-:Y:S05]  /*24f0*/  BSYNC.RECONVERGENT B1 ;  /* 0x0000000000017941 */ /* 0x000fea0003800200 */
.L_x_7236:
        /* <DEDUP_REMOVED lines=11> */
.L_x_7240:
[----:B------:R-:W-:Y:S01]  /*25b0*/  MOV R11, R10 ;  /* 0x0000000a000b7202 */ /* 0x000fe20000000f00 */
[----:B------:R-:W-:Y:S02]  /*25c0*/  IMAD.MOV.U32 R13, RZ, RZ, R12 ;  /* 0x000000ffff0d7224 */ /* 0x000fe400078e000c */
[----:B------:R-:W-:Y:S02]  /*25d0*/  IMAD.MOV.U32 R58, RZ, RZ, R57 ;  /* 0x000000ffff3a7224 */ /* 0x000fe400078e0039 */
[----:B------:R-:W-:-:S07]  /*25e0*/  IMAD.MOV.U32 R122, RZ, RZ, R121 ;  /* 0x000000ffff7a7224 */ /* 0x000fce00078e0079 */
.L_x_7241:
[----:B------:R-:W-:Y:S05]  /*25f0*/  BSYNC.RECONVERGENT B1 ;  /* 0x0000000000017941 */ /* 0x000fea0003800200 */
.L_x_7239:
        /* <DEDUP_REMOVED lines=11> */
.L_x_7243:
[----:B------:R-:W-:Y:S01]  /*26b0*/  MOV R10, R11 ;  /* 0x0000000b000a7202 */ /* 0x000fe20000000f00 */
[----:B------:R-:W-:Y:S02]  /*26c0*/  IMAD.MOV.U32 R12, RZ, RZ, R13 ;  /* 0x000000ffff0c7224 */ /* 0x000fe400078e000d */
[----:B------:R-:W-:Y:S02]  /*26d0*/  IMAD.MOV.U32 R57, RZ, RZ, R56 ;  /* 0x000000ffff397224 */ /* 0x000fe400078e0038 */
[----:B------:R-:W-:-:S07]  /*26e0*/  IMAD.MOV.U32 R121, RZ, RZ, R120 ;  /* 0x000000ffff797224 */ /* 0x000fce00078e0078 */
.L_x_7244:
[----:B------:R-:W-:Y:S05]  /*26f0*/  BSYNC.RECONVERGENT B1 ;  /* 0x0000000000017941 */ /* 0x000fea0003800200 */
.L_x_7242:
        /* <DEDUP_REMOVED lines=11> */
.L_x_7246:
[----:B------:R-:W-:Y:S01]  /*27b0*/  MOV R11, R10 ;  /* 0x0000000a000b7202 */ /* 0x000fe20000000f00 */
[----:B------:R-:W-:Y:S02]  /*27c0*/  IMAD.MOV.U32 R13, RZ, RZ, R12 ;  /* 0x000000ffff0d7224 */ /* 0x000fe400078e000c */
[----:B------:R-:W-:Y:S02]  /*27d0*/  IMAD.MOV.U32 R56, RZ, RZ, R63 ;  /* 0x000000ffff387224 */ /* 0x000fe400078e003f */
[----:B------:R-:W-:-:S07]  /*27e0*/  IMAD.MOV.U32 R120, RZ, RZ, R127 ;  /* 0x000000ffff787224 */ /* 0x000fce00078e007f */
.L_x_7247:
[----:B------:R-:W-:Y:S05]  /*27f0*/  BSYNC.RECONVERGENT B1 ;  /* 0x0000000000017941 */ /* 0x000fea0003800200 */
.L_x_7245:
        /* <DEDUP_REMOVED lines=11> */
.L_x_7249:
[----:B------:R-:W-:Y:S01]  /*28b0*/  MOV R10, R11 ;  /* 0x0000000b000a7202 */ /* 0x000fe20000000f00 */
[----:B------:R-:W-:Y:S02]  /*28c0*/  IMAD.MOV.U32 R12, RZ, RZ, R13 ;  /* 0x000000ffff0c7224 */ /* 0x000fe400078e000d */
[----:B------:R-:W-:Y:S02]  /*28d0*/  IMAD.MOV.U32 R63, RZ, RZ, R62 ;  /* 0x000000ffff3f7224 */ /* 0x000fe400078e003e */
[----:B------:R-:W-:-:S07]  /*28e0*/  IMAD.MOV.U32 R127, RZ, RZ, R126 ;  /* 0x000000ffff7f7224 */ /* 0x000fce00078e007e */
.L_x_7250:
[----:B------:R-:W-:Y:S05]  /*28f0*/  BSYNC.RECONVERGENT B1 ;  /* 0x0000000000017941 */ /* 0x000fea0003800200 */
.L_x_7248:
        /* <DEDUP_REMOVED lines=11> */
.L_x_7252:
[----:B------:R-:W-:Y:S01]  /*29b0*/  MOV R11, R10 ;  /* 0x0000000a000b7202 */ /* 0x000fe20000000f00 */
[----:B------:R-:W-:Y:S02]  /*29c0*/  IMAD.MOV.U32 R13, RZ, RZ, R12 ;  /* 0x000000ffff0d7224 */ /* 0x000fe400078e000c */
[----:B------:R-:W-:Y:S02]  /*29d0*/  IMAD.MOV.U32 R62, RZ, RZ, R61 ;  /* 0x000000ffff3e7224 */ /* 0x000fe400078e003d */
[----:B------:R-:W-:-:S07]  /*29e0*/  IMAD.MOV.U32 R126, RZ, RZ, R125 ;  /* 0x000000ffff7e7224 */ /* 0x000fce00078e007d */
.L_x_7253:
[----:B------:R-:W-:Y:S05]  /*29f0*/  BSYNC.RECONVERGENT B1 ;  /* 0x0000000000017941 */ /* 0x000fea0003800200 */
.L_x_7251:
        /* <DEDUP_REMOVED lines=11> */
.L_x_7255:
[----:B------:R-:W-:Y:S01]  /*2ab0*/  MOV R10, R11 ;  /* 0x0000000b000a7202 */ /* 0x000fe20000000f00 */
[----:B------:R-:W-:Y:S02]  /*2ac0*/  IMAD.MOV.U32 R12, RZ, RZ, R13 ;  /* 0x000000ffff0c7224 */ /* 0x000fe400078e000d */
[----:B------:R-:W-:Y:S02]  /*2ad0*/  IMAD.MOV.U32 R61, RZ, RZ, R60 ;  /* 0x000000ffff3d7224 */ /* 0x000fe400078e003c */
[----:B------:R-:W-:-:S07]  /*2ae0*/  IMAD.MOV.U32 R125, RZ, RZ, R124 ;  /* 0x000000ffff7d7224 */ /* 0x000fce00078e007c */
.L_x_7256:
[----:B------:R-:W-:Y:S05]  /*2af0*/  BSYNC.RECONVERGENT B1 ;  /* 0x0000000000017941 */ /* 0x000fea0003800200 */
.L_x_7254:
        /* <DEDUP_REMOVED lines=11> */
.L_x_7258:
[----:B------:R-:W-:Y:S01]  /*2bb0*/  MOV R11, R10 ;  /* 0x0000000a000b7202 */ /* 0x000fe20000000f00 */
[----:B------:R-:W-:Y:S02]  /*2bc0*/  IMAD.MOV.U32 R13, RZ, RZ, R12 ;  /* 0x000000ffff0d7224 */ /* 0x000fe400078e000c */
[----:B------:R-:W-:Y:S02]  /*2bd0*/  IMAD.MOV.U32 R60, RZ, RZ, R67 ;  /* 0x000000ffff3c7224 */ /* 0x000fe400078e0043 */
[----:B------:R-:W-:-:S07]  /*2be0*/  IMAD.MOV.U32 R124, RZ, RZ, R131 ;  /* 0x000000ffff7c7224 */ /* 0x000fce00078e0083 */
.L_x_7259:
[----:B------:R-:W-:Y:S05]  /*2bf0*/  BSYNC.RECONVERGENT B1 ;  /* 0x0000000000017941 */ /* 0x000fea0003800200 */
.L_x_7257:
        /* <DEDUP_REMOVED lines=11> */
.L_x_7261:
[----:B------:R-:W-:Y:S01]  /*2cb0*/  MOV R10, R11 ;  /* 0x0000000b000a7202 */ /* 0x000fe20000000f00 */
[----:B------:R-:W-:Y:S02]  /*2cc0*/  IMAD.MOV.U32 R12, RZ, RZ, R13 ;  /* 0x000000ffff0c7224 */ /* 0x000fe400078e000d */
[----:B------:R-:W-:Y:S02]  /*2cd0*/  IMAD.MOV.U32 R67, RZ, RZ, R66 ;  /* 0x000000ffff437224 */ /* 0x000fe400078e0042 */
[----:B------:R-:W-:-:S07]  /*2ce0*/  IMAD.MOV.U32 R131, RZ, RZ, R130 ;  /* 0x000000ffff837224 */ /* 0x000fce00078e0082 */
.L_x_7262:
[----:B------:R-:W-:Y:S05]  /*2cf0*/  BSYNC.RECONVERGENT B1 ;  /* 0x0000000000017941 */ /* 0x000fea0003800200 */
.L_x_7260:
        /* <DEDUP_REMOVED lines=11> */
.L_x_7264:
[----:B------:R-:W-:Y:S01]  /*2db0*/  MOV R11, R10 ;  /* 0x0000000a000b7202 */ /* 0x000fe20000000f00 */
[----:B------:R-:W-:Y:S02]  /*2dc0*/  IMAD.MOV.U32 R13, RZ, RZ, R12 ;  /* 0x000000ffff0d7224 */ /* 0x000fe400078e000c */
[----:B------:R-:W-:Y:S02]  /*2dd0*/  IMAD.MOV.U32 R66, RZ, RZ, R65 ;  /* 0x000000ffff427224 */ /* 0x000fe400078e0041 */
[----:B------:R-:W-:-:S07]  /*2de0*/  IMAD.MOV.U32 R130, RZ, RZ, R129 ;  /* 0x000000ffff827224 */ /* 0x000fce00078e0081 */
.L_x_7265:
[----:B------:R-:W-:Y:S05]  /*2df0*/  BSYNC.RECONVERGENT B1 ;  /* 0x0000000000017941 */ /* 0x000fea0003800200 */
.L_x_7263:
        /* <DEDUP_REMOVED lines=11> */
.L_x_7267:
[----:B------:R-:W-:Y:S01]  /*2eb0*/  MOV R10, R11 ;  /* 0x0000000b000a7202 */ /* 0x000fe20000000f00 */
[----:B------:R-:W-:Y:S02]  /*2ec0*/  IMAD.MOV.U32 R12, RZ, RZ, R13 ;  /* 0x000000ffff0c7224 */ /* 0x000fe400078e000d */
[----:B------:R-:W-:Y:S02]  /*2ed0*/  IMAD.MOV.U32 R65, RZ, RZ, R64 ;  /* 0x000000ffff417224 */ /* 0x000fe400078e0040 */
[----:B------:R-:W-:-:S07]  /*2ee0*/  IMAD.MOV.U32 R129, RZ, RZ, R128 ;  /* 0x000000ffff817224 */ /* 0x000fce00078e0080 */
.L_x_7268:
[----:B------:R-:W-:Y:S05]  /*2ef0*/  BSYNC.RECONVERGENT B1 ;  /* 0x0000000000017941 */ /* 0x000fea0003800200 */
.L_x_7266:
        /* <DEDUP_REMOVED lines=11> */
.L_x_7270:
[----:B------:R-:W-:Y:S01]  /*2fb0*/  MOV R11, R10 ;  /* 0x0000000a000b7202 */ /* 0x000fe20000000f00 */
[----:B------:R-:W-:Y:S02]  /*2fc0*/  IMAD.MOV.U32 R13, RZ, RZ, R12 ;  /* 0x000000ffff0d7224 */ /* 0x000fe400078e000c */
[----:B------:R-:W-:Y:S02]  /*2fd0*/  IMAD.MOV.U32 R64, RZ, RZ, R71 ;  /* 0x000000ffff407224 */ /* 0x000fe400078e0047 */
[----:B------:R-:W-:-:S07]  /*2fe0*/  IMAD.MOV.U32 R128, RZ, RZ, R135 ;  /* 0x000000ffff807224 */ /* 0x000fce00078e0087 */
.L_x_7271:
[----:B------:R-:W-:Y:S05]  /*2ff0*/  BSYNC.RECONVERGENT B1 ;  /* 0x0000000000017941 */ /* 0x000fea0003800200 */
.L_x_7269:
        /* <DEDUP_REMOVED lines=11> */
.L_x_7273:
[----:B------:R-:W-:Y:S01]  /*30b0*/  MOV R10, R11 ;  /* 0x0000000b000a7202 */ /* 0x000fe20000000f00 */
[----:B------:R-:W-:Y:S02]  /*30c0*/  IMAD.MOV.U32 R12, RZ, RZ, R13 ;  /* 0x000000ffff0c7224 */ /* 0x000fe400078e000d */
[----:B------:R-:W-:Y:S02]  /*30d0*/  IMAD.MOV.U32 R71, RZ, RZ, R70 ;  /* 0x000000ffff477224 */ /* 0x000fe400078e0046 */
[----:B------:R-:W-:-:S07]  /*30e0*/  IMAD.MOV.U32 R135, RZ, RZ, R134 ;  /* 0x000000ffff877224 */ /* 0x000fce00078e0086 */
.L_x_7274:
[----:B------:R-:W-:Y:S05]  /*30f0*/  BSYNC.RECONVERGENT B1 ;  /* 0x0000000000017941 */ /* 0x000fea0003800200 */
.L_x_7272:
        /* <DEDUP_REMOVED lines=11> */
.L_x_7276:
[----:B------:R-:W-:Y:S01]  /*31b0*/  MOV R11, R10 ;  /* 0x0000000a000b7202 */ /* 0x000fe20000000f00 */
[----:B------:R-:W-:Y:S02]  /*31c0*/  IMAD.MOV.U32 R13, RZ, RZ, R12 ;  /* 0x000000ffff0d7224 */ /* 0x000fe400078e000c */
[----:B------:R-:W-:Y:S02]  /*31d0*/  IMAD.MOV.U32 R70, RZ, RZ, R69 ;  /* 0x000000ffff467224 */ /* 0x000fe400078e0045 */
[----:B------:R-:W-:-:S07]  /*31e0*/  IMAD.MOV.U32 R134, RZ, RZ, R133 ;  /* 0x000000ffff867224 */ /* 0x000fce00078e0085 */
.L_x_7277:
[----:B------:R-:W-:Y:S05]  /*31f0*/  BSYNC.RECONVERGENT B1 ;  /* 0x0000000000017941 */ /* 0x000fea0003800200 */
.L_x_7275:
        /* <DEDUP_REMOVED lines=11> */
.L_x_7279:
[----:B------:R-:W-:Y:S01]  /*32b0*/  MOV R10, R11 ;  /* 0x0000000b000a7202 */ /* 0x000fe20000000f00 */
[----:B------:R-:W-:Y:S02]  /*32c0*/  IMAD.MOV.U32 R12, RZ, RZ, R13 ;  /* 0x000000ffff0c7224 */ /* 0x000fe400078e000d */
[----:B------:R-:W-:Y:S02]  /*32d0*/  IMAD.MOV.U32 R69, RZ, RZ, R68 ;  /* 0x000000ffff457224 */ /* 0x000fe400078e0044 */
[----:B------:R-:W-:-:S07]  /*32e0*/  IMAD.MOV.U32 R133, RZ, RZ, R132 ;  /* 0x000000ffff857224 */ /* 0x000fce00078e0084 */
.L_x_7280:
[----:B------:R-:W-:Y:S05]  /*32f0*/  BSYNC.RECONVERGENT B1 ;  /* 0x0000000000017941 */ /* 0x000fea0003800200 */
.L_x_7278:
        /* <DEDUP_REMOVED lines=11> */
.L_x_7282:
[----:B------:R-:W-:Y:S01]  /*33b0*/  MOV R11, R10 ;  /* 0x0000000a000b7202 */ /* 0x000fe20000000f00 */
[----:B------:R-:W-:Y:S02]  /*33c0*/  IMAD.MOV.U32 R13, RZ, RZ, R12 ;  /* 0x000000ffff0d7224 */ /* 0x000fe400078e000c */
[----:B------:R-:W-:Y:S02]  /*33d0*/  IMAD.MOV.U32 R68, RZ, RZ, R75 ;  /* 0x000000ffff447224 */ /* 0x000fe400078e004b */
[----:B------:R-:W-:-:S07]  /*33e0*/  IMAD.MOV.U32 R132, RZ, RZ, R139 ;  /* 0x000000ffff847224 */ /* 0x000fce00078e008b */
.L_x_7283:
[----:B------:R-:W-:Y:S05]  /*33f0*/  BSYNC.RECONVERGENT B1 ;  /* 0x0000000000017941 */ /* 0x000fea0003800200 */
.L_x_7281:
        /* <DEDUP_REMOVED lines=11> */
.L_x_7285:
[----:B------:R-:W-:Y:S01]  /*34b0*/  MOV R10, R11 ;  /* 0x0000000b000a7202 */ /* 0x000fe20000000f00 */
[----:B------:R-:W-:Y:S02]  /*34c0*/  IMAD.MOV.U32 R12, RZ, RZ, R13 ;  /* 0x000000ffff0c7224 */ /* 0x000fe400078e000d */
[----:B------:R-:W-:Y:S02]  /*34d0*/  IMAD.MOV.U32 R75, RZ, RZ, R74 ;  /* 0x000000ffff4b7224 */ /* 0x000fe400078e004a */
[----:B------:R-:W-:-:S07]  /*34e0*/  IMAD.MOV.U32 R139, RZ, RZ, R138 ;  /* 0x000000ffff8b7224 */ /* 0x000fce00078e008a */
.L_x_7286:
[----:B------:R-:W-:Y:S05]  /*34f0*/  BSYNC.RECONVERGENT B1 ;  /* 0x0000000000017941 */ /* 0x000fea0003800200 */
.L_x_7284:
        /* <DEDUP_REMOVED lines=11> */
.L_x_7288:
[----:B------:R-:W-:Y:S01]  /*35b0*/  MOV R11, R10 ;  /* 0x0000000a000b7202 */ /* 0x000fe20000000f00 */
[----:B------:R-:W-:Y:S02]  /*35c0*/  IMAD.MOV.U32 R13, RZ, RZ, R12 ;  /* 0x000000ffff0d7224 */ /* 0x000fe400078e000c */
[----:B------:R-:W-:Y:S02]  /*35d0*/  IMAD.MOV.U32 R74, RZ, RZ, R73 ;  /* 0x000000ffff4a7224 */ /* 0x000fe400078e0049 */
[----:B------:R-:W-:-:S07]  /*35e0*/  IMAD.MOV.U32 R138, RZ, RZ, R137 ;  /* 0x000000ffff8a7224 */ /* 0x000fce00078e0089 */
.L_x_7289:
[----:B------:R-:W-:Y:S05]  /*35f0*/  BSYNC.RECONVERGENT B1 ;  /* 0x0000000000017941 */ /* 0x000fea0003800200 */
.L_x_7287:
        /* <DEDUP_REMOVED lines=11> */
.L_x_7291:
[----:B------:R-:W-:Y:S01]  /*36b0*/  MOV R10, R11 ;  /* 0x0000000b000a7202 */ /* 0x000fe20000000f00 */
[----:B------:R-:W-:Y:S02]  /*36c0*/  IMAD.MOV.U32 R12, RZ, RZ, R13 ;  /* 0x000000ffff0c7224 */ /* 0x000fe400078e000d */
[----:B------:R-:W-:Y:S02]  /*36d0*/  IMAD.MOV.U32 R73, RZ, RZ, R72 ;  /* 0x000000ffff497224 */ /* 0x000fe400078e0048 */
[----:B------:R-:W-:-:S07]  /*36e0*/  IMAD.MOV.U32 R137, RZ, RZ, R136 ;  /* 0x000000ffff897224 */ /* 0x000fce00078e0088 */
.L_x_7292:
[----:B------:R-:W-:Y:S05]  /*36f0*/  BSYNC.RECONVERGENT B1 ;  /* 0x0000000000017941 */ /* 0x000fea0003800200 */
.L_x_7290:
        /* <DEDUP_REMOVED lines=11> */
.L_x_7294:
[----:B------:R-:W-:Y:S01]  /*37b0*/  MOV R11, R10 ;  /* 0x0000000a000b7202 */ /* 0x000fe20000000f00 */
[----:B------:R-:W-:Y:S02]  /*37c0*/  IMAD.MOV.U32 R13, RZ, RZ, R12 ;  /* 0x000000ffff0d7224 */ /* 0x000fe400078e000c */
[----:B------:R-:W-:Y:S02]  /*37d0*/  IMAD.MOV.U32 R72, RZ, RZ, R79 ;  /* 0x000000ffff487224 */ /* 0x000fe400078e004f */
[----:B------:R-:W-:-:S07]  /*37e0*/  IMAD.MOV.U32 R136, RZ, RZ, R143 ;  /* 0x000000ffff887224 */ /* 0x000fce00078e008f */
.L_x_7295:
[----:B------:R-:W-:Y:S05]  /*37f0*/  BSYNC.RECONVERGENT B1 ;  /* 0x0000000000017941 */ /* 0x000fea0003800200 */
.L_x_7293:
        /* <DEDUP_REMOVED lines=11> */
.L_x_7297:
[----:B------:R-:W-:Y:S01]  /*38b0*/  MOV R10, R11 ;  /* 0x0000000b000a7202 */ /* 0x000fe20000000f00 */
[----:B------:R-:W-:Y:S02]  /*38c0*/  IMAD.MOV.U32 R12, RZ, RZ, R13 ;  /* 0x000000ffff0c7224 */ /* 0x000fe400078e000d */
[----:B------:R-:W-:Y:S02]  /*38d0*/  IMAD.MOV.U32 R79, RZ, RZ, R78 ;  /* 0x000000ffff4f7224 */ /* 0x000fe400078e004e */
[----:B------:R-:W-:-:S07]  /*38e0*/  IMAD.MOV.U32 R143, RZ, RZ, R142 ;  /* 0x000000ffff8f7224 */ /* 0x000fce00078e008e */
.L_x_7298:
[----:B------:R-:W-:Y:S05]  /*38f0*/  BSYNC.RECONVERGENT B1 ;  /* 0x0000000000017941 */ /* 0x000fea0003800200 */
.L_x_7296:
        /* <DEDUP_REMOVED lines=11> */
.L_x_7300:
[----:B------:R-:W-:Y:S01]  /*39b0*/  MOV R11, R10 ;  /* 0x0000000a000b7202 */ /* 0x000fe20000000f00 */
[----:B------:R-:W-:Y:S02]  /*39c0*/  IMAD.MOV.U32 R13, RZ, RZ, R12 ;  /* 0x000000ffff0d7224 */ /* 0x000fe400078e000c */
[----:B------:R-:W-:Y:S02]  /*39d0*/  IMAD.MOV.U32 R78, RZ, RZ, R77 ;  /* 0x000000ffff4e7224 */ /* 0x000fe400078e004d */
[----:B------:R-:W-:-:S07]  /*39e0*/  IMAD.MOV.U32 R142, RZ, RZ, R141 ;  /* 0x000000ffff8e7224 */ /* 0x000fce00078e008d */
.L_x_7301:
[----:B------:R-:W-:Y:S05]  /*39f0*/  BSYNC.RECONVERGENT B1 ;  /* 0x0000000000017941 */ /* 0x000fea0003800200 */
.L_x_7299:
        /* <DEDUP_REMOVED lines=11> */
.L_x_7303:
[----:B------:R-:W-:Y:S01]  /*3ab0*/  MOV R10, R11 ;  /* 0x0000000b000a7202 */ /* 0x000fe20000000f00 */
[----:B------:R-:W-:Y:S02]  /*3ac0*/  IMAD.MOV.U32 R12, RZ, RZ, R13 ;  /* 0x000000ffff0c7224 */ /* 0x000fe400078e000d */
[----:B------:R-:W-:Y:S02]  /*3ad0*/  IMAD.MOV.U32 R77, RZ, RZ, R76 ;  /* 0x000000ffff4d7224 */ /* 0x000fe400078e004c */
[----:B------:R-:W-:-:S07]  /*3ae0*/  IMAD.MOV.U32 R141, RZ, RZ, R140 ;  /* 0x000000ffff8d7224 */ /* 0x000fce00078e008c */
.L_x_7304:
[----:B------:R-:W-:Y:S05]  /*3af0*/  BSYNC.RECONVERGENT B1 ;  /* 0x0000000000017941 */ /* 0x000fea0003800200 */
.L_x_7302:
        /* <DEDUP_REMOVED lines=11> */
.L_x_7306:
[----:B------:R-:W-:Y:S01]  /*3bb0*/  MOV R11, R10 ;  /* 0x0000000a000b7202 */ /* 0x000fe20000000f00 */
[----:B------:R-:W-:Y:S02]  /*3bc0*/  IMAD.MOV.U32 R13, RZ, RZ, R12 ;  /* 0x000000ffff0d7224 */ /* 0x000fe400078e000c */
[----:B------:R-:W-:Y:S02]  /*3bd0*/  IMAD.MOV.U32 R76, RZ, RZ, R83 ;  /* 0x000000ffff4c7224 */ /* 0x000fe400078e0053 */
[----:B------:R-:W-:-:S07]  /*3be0*/  IMAD.MOV.U32 R140, RZ, RZ, R147 ;  /* 0x000000ffff8c7224 */ /* 0x000fce00078e0093 */
.L_x_7307:
[----:B------:R-:W-:Y:S05]  /*3bf0*/  BSYNC.RECONVERGENT B1 ;  /* 0x0000000000017941 */ /* 0x000fea0003800200 */
.L_x_7305:
        /* <DEDUP_REMOVED lines=11> */
.L_x_7309:
[----:B------:R-:W-:Y:S01]  /*3cb0*/  MOV R10, R11 ;  /* 0x0000000b000a7202 */ /* 0x000fe20000000f00 */
[----:B------:R-:W-:Y:S02]  /*3cc0*/  IMAD.MOV.U32 R12, RZ, RZ, R13 ;  /* 0x000000ffff0c7224 */ /* 0x000fe400078e000d */
[----:B------:R-:W-:Y:S02]  /*3cd0*/  IMAD.MOV.U32 R83, RZ, RZ, R82 ;  /* 0x000000ffff537224 */ /* 0x000fe400078e0052 */
[----:B------:R-:W-:-:S07]  /*3ce0*/  IMAD.MOV.U32 R147, RZ, RZ, R146 ;  /* 0x000000ffff937224 */ /* 0x000fce00078e0092 */
.L_x_7310:
[----:B------:R-:W-:Y:S05]  /*3cf0*/  BSYNC.RECONVERGENT B1 ;  /* 0x0000000000017941 */ /* 0x000fea0003800200 */
.L_x_7308:
        /* <DEDUP_REMOVED lines=11> */
.L_x_7312:
[----:B------:R-:W-:Y:S01]  /*3db0*/  MOV R11, R10 ;  /* 0x0000000a000b7202 */ /* 0x000fe20000000f00 */
[----:B------:R-:W-:Y:S02]  /*3dc0*/  IMAD.MOV.U32 R13, RZ, RZ, R12 ;  /* 0x000000ffff0d7224 */ /* 0x000fe400078e000c */
[----:B------:R-:W-:Y:S02]  /*3dd0*/  IMAD.MOV.U32 R82, RZ, RZ, R81 ;  /* 0x000000ffff527224 */ /* 0x000fe400078e0051 */
[----:B------:R-:W-:-:S07]  /*3de0*/  IMAD.MOV.U32 R146, RZ, RZ, R145 ;  /* 0x000000ffff927224 */ /* 0x000fce00078e0091 */
.L_x_7313:
[----:B------:R-:W-:Y:S05]  /*3df0*/  BSYNC.RECONVERGENT B1 ;  /* 0x0000000000017941 */ /* 0x000fea0003800200 */
.L_x_7311:
        /* <DEDUP_REMOVED lines=11> */
.L_x_7315:
[----:B------:R-:W-:Y:S01]  /*3eb0*/  MOV R10, R11 ;  /* 0x0000000b000a7202 */ /* 0x000fe20000000f00 */
[----:B------:R-:W-:Y:S02]  /*3ec0*/  IMAD.MOV.U32 R12, RZ, RZ, R13 ;  /* 0x000000ffff0c7224 */ /* 0x000fe400078e000d */
[----:B------:R-:W-:Y:S02]  /*3ed0*/  IMAD.MOV.U32 R81, RZ, RZ, R80 ;  /* 0x000000ffff517224 */ /* 0x000fe400078e0050 */
[----:B------:R-:W-:-:S07]  /*3ee0*/  IMAD.MOV.U32 R145, RZ, RZ, R144 ;  /* 0x000000ffff917224 */ /* 0x000fce00078e0090 */
.L_x_7316:
[----:B------:R-:W-:Y:S05]  /*3ef0*/  BSYNC.RECONVERGENT B1 ;  /* 0x0000000000017941 */ /* 0x000fea0003800200 */
.L_x_7314:
        /* <DEDUP_REMOVED lines=11> */
.L_x_7318:
[----:B------:R-:W-:Y:S01]  /*3fb0*/  MOV R11, R10 ;  /* 0x0000000a000b7202 */ /* 0x000fe20000000f00 */
[----:B------:R-:W-:Y:S02]  /*3fc0*/  IMAD.MOV.U32 R13, RZ, RZ, R12 ;  /* 0x000000ffff0d7224 */ /* 0x000fe400078e000c */
[----:B------:R-:W-:Y:S02]  /*3fd0*/  IMAD.MOV.U32 R80, RZ, RZ, R87 ;  /* 0x000000ffff507224 */ /* 0x000fe400078e0057 */
[----:B------:R-:W-:-:S07]  /*3fe0*/  IMAD.MOV.U32 R144, RZ, RZ, R151 ;  /* 0x000000ffff907224 */ /* 0x000fce00078e0097 */
.L_x_7319:
[----:B------:R-:W-:Y:S05]  /*3ff0*/  BSYNC.RECONVERGENT B1 ;  /* 0x0000000000017941 */ /* 0x000fea0003800200 */
.L_x_7317:
        /* <DEDUP_REMOVED lines=11> */
.L_x_7321:
[----:B------:R-:W-:Y:S01]  /*40b0*/  MOV R10, R11 ;  /* 0x0000000b000a7202 */ /* 0x000fe20000000f00 */
[----:B------:R-:W-:Y:S02]  /*40c0*/  IMAD.MOV.U32 R12, RZ, RZ, R13 ;  /* 0x000000ffff0c7224 */ /* 0x000fe400078e000d */
[----:B------:R-:W-:Y:S02]  /*40d0*/  IMAD.MOV.U32 R87, RZ, RZ, R86 ;  /* 0x000000ffff577224 */ /* 0x000fe400078e0056 */
[----:B------:R-:W-:-:S07]  /*40e0*/  IMAD.MOV.U32 R151, RZ, RZ, R150 ;  /* 0x000000ffff977224 */ /* 0x000fce00078e0096 */
.L_x_7322:
[----:B------:R-:W-:Y:S05]  /*40f0*/  BSYNC.RECONVERGENT B1 ;  /* 0x0000000000017941 */ /* 0x000fea0003800200 */
.L_x_7320:
        /* <DEDUP_REMOVED lines=11> */
.L_x_7324:
[----:B------:R-:W-:Y:S01]  /*41b0*/  MOV R11, R10 ;  /* 0x0000000a000b7202 */ /* 0x000fe20000000f00 */
[----:B------:R-:W-:Y:S02]  /*41c0*/  IMAD.MOV.U32 R13, RZ, RZ, R12 ;  /* 0x000000ffff0d7224 */ /* 0x000fe400078e000c */
[----:B------:R-:W-:Y:S02]  /*41d0*/  IMAD.MOV.U32 R86, RZ, RZ, R85 ;  /* 0x000000ffff567224 */ /* 0x000fe400078e0055 */
[----:B------:R-:W-:-:S07]  /*41e0*/  IMAD.MOV.U32 R150, RZ, RZ, R149 ;  /* 0x000000ffff967224 */ /* 0x000fce00078e0095 */
.L_x_7325:
[----:B------:R-:W-:Y:S05]  /*41f0*/  BSYNC.RECONVERGENT B1 ;  /* 0x0000000000017941 */ /* 0x000fea0003800200 */
.L_x_7323:
        /* <DEDUP_REMOVED lines=11> */
.L_x_7327:
[----:B------:R-:W-:Y:S01]  /*42b0*/  MOV R10, R11 ;  /* 0x0000000b000a7202 */ /* 0x000fe20000000f00 */
[----:B------:R-:W-:Y:S02]  /*42c0*/  IMAD.MOV.U32 R12, RZ, RZ, R13 ;  /* 0x000000ffff0c7224 */ /* 0x000fe400078e000d */
[----:B------:R-:W-:Y:S02]  /*42d0*/  IMAD.MOV.U32 R85, RZ, RZ, R84 ;  /* 0x000000ffff557224 */ /* 0x000fe400078e0054 */
[----:B------:R-:W-:-:S07]  /*42e0*/  IMAD.MOV.U32 R149, RZ, RZ, R148 ;  /* 0x000000ffff957224 */ /* 0x000fce00078e0094 */
.L_x_7328:
[----:B------:R-:W-:Y:S05]  /*42f0*/  BSYNC.RECONVERGENT B1 ;  /* 0x0000000000017941 */ /* 0x000fea0003800200 */
.L_x_7326:
        /* <DEDUP_REMOVED lines=11> */
.L_x_7330:
[----:B------:R-:W-:Y:S01]  /*43b0*/  MOV R11, R10 ;  /* 0x0000000a000b7202 */ /* 0x000fe20000000f00 */
[----:B------:R-:W-:Y:S02]  /*43c0*/  IMAD.MOV.U32 R13, RZ, RZ, R12 ;  /* 0x000000ffff0d7224 */ /* 0x000fe400078e000c */
[----:B------:R-:W-:Y:S02]  /*43d0*/  IMAD.MOV.U32 R84, RZ, RZ, R91 ;  /* 0x000000ffff547224 */ /* 0x000fe400078e005b */
[----:B------:R-:W-:-:S07]  /*43e0*/  IMAD.MOV.U32 R148, RZ, RZ, R155 ;  /* 0x000000ffff947224 */ /* 0x000fce00078e009b */
.L_x_7331:
[----:B------:R-:W-:Y:S05]  /*43f0*/  BSYNC.RECONVERGENT B1 ;  /* 0x0000000000017941 */ /* 0x000fea0003800200 */
.L_x_7329:
        /* <DEDUP_REMOVED lines=11> */
.L_x_7333:
[----:B------:R-:W-:Y:S01]  /*44b0*/  MOV R10, R11 ;  /* 0x0000000b000a7202 */ /* 0x000fe20000000f00 */
[----:B------:R-:W-:Y:S02]  /*44c0*/  IMAD.MOV.U32 R12, RZ, RZ, R13 ;  /* 0x000000ffff0c7224 */ /* 0x000fe400078e000d */
[----:B------:R-:W-:Y:S02]  /*44d0*/  IMAD.MOV.U32 R91, RZ, RZ, R90 ;  /* 0x000000ffff5b7224 */ /* 0x000fe400078e005a */
[----:B------:R-:W-:-:S07]  /*44e0*/  IMAD.MOV.U32 R155, RZ, RZ, R154 ;  /* 0x000000ffff9b7224 */ /* 0x000fce00078e009a */
.L_x_7334:
[----:B------:R-:W-:Y:S05]  /*44f0*/  BSYNC.RECONVERGENT B1 ;  /* 0x0000000000017941 */ /* 0x000fea0003800200 */
.L_x_7332:
        /* <DEDUP_REMOVED lines=11> */
.L_x_7336:
[----:B------:R-:W-:Y:S01]  /*45b0*/  MOV R11, R10 ;  /* 0x0000000a000b7202 */ /* 0x000fe20000000f00 */
[----:B------:R-:W-:Y:S02]  /*45c0*/  IMAD.MOV.U32 R13, RZ, RZ, R12 ;  /* 0x000000ffff0d7224 */ /* 0x000fe400078e000c */
[----:B------:R-:W-:Y:S02]  /*45d0*/  IMAD.MOV.U32 R90, RZ, RZ, R89 ;  /* 0x000000ffff5a7224 */ /* 0x000fe400078e0059 */
[----:B------:R-:W-:-:S07]  /*45e0*/  IMAD.MOV.U32 R154, RZ, RZ, R153 ;  /* 0x000000ffff9a7224 */ /* 0x000fce00078e0099 */
.L_x_7337:
[----:B------:R-:W-:Y:S05]  /*45f0*/  BSYNC.RECONVERGENT B1 ;  /* 0x0000000000017941 */ /* 0x000fea0003800200 */
.L_x_7335:
        /* <DEDUP_REMOVED lines=11> */
.L_x_7339:
[----:B------:R-:W-:Y:S01]  /*46b0*/  MOV R10, R11 ;  /* 0x0000000b000a7202 */ /* 0x000fe20000000f00 */
[----:B------:R-:W-:Y:S02]  /*46c0*/  IMAD.MOV.U32 R12, RZ, RZ, R13 ;  /* 0x000000ffff0c7224 */ /* 0x000fe400078e000d */
[----:B------:R-:W-:Y:S02]  /*46d0*/  IMAD.MOV.U32 R89, RZ, RZ, R88 ;  /* 0x000000ffff597224 */ /* 0x000fe400078e0058 */
[----:B------:R-:W-:-:S07]  /*46e0*/  IMAD.MOV.U32 R153, RZ, RZ, R152 ;  /* 0x000000ffff997224 */ /* 0x000fce00078e0098 */
.L_x_7340:
[----:B------:R-:W-:Y:S05]  /*46f0*/  BSYNC.RECONVERGENT B1 ;  /* 0x0000000000017941 */ /* 0x000fea0003800200 */
.L_x_7338:
        /* <DEDUP_REMOVED lines=11> */
.L_x_7342:
[----:B------:R-:W-:Y:S01]  /*47b0*/  MOV R11, R10 ;  /* 0x0000000a000b7202 */ /* 0x000fe20000000f00 */
[----:B------:R-:W-:Y:S02]  /*47c0*/  IMAD.MOV.U32 R13, RZ, RZ, R12 ;  /* 0x000000ffff0d7224 */ /* 0x000fe400078e000c */
[----:B------:R-:W-:Y:S02]  /*47d0*/  IMAD.MOV.U32 R88, RZ, RZ, R95 ;  /* 0x000000ffff587224 */ /* 0x000fe400078e005f */
[----:B------:R-:W-:-:S07]  /*47e0*/  IMAD.MOV.U32 R152, RZ, RZ, R3 ;  /* 0x000000ffff987224 */ /* 0x000fce00078e0003 */
.L_x_7343:
[----:B------:R-:W-:Y:S05]  /*47f0*/  BSYNC.RECONVERGENT B1 ;  /* 0x0000000000017941 */ /* 0x000fea0003800200 */
.L_x_7341:
        /* <DEDUP_REMOVED lines=11> */
.L_x_7345:
[----:B------:R-:W-:Y:S01]  /*48b0*/  MOV R10, R11 ;  /* 0x0000000b000a7202 */ /* 0x000fe20000000f00 */
[----:B------:R-:W-:Y:S02]  /*48c0*/  IMAD.MOV.U32 R15, RZ, RZ, R13 ;  /* 0x000000ffff0f7224 */ /* 0x000fe400078e000d */
[----:B------:R-:W-:Y:S02]  /*48d0*/  IMAD.MOV.U32 R3, RZ, RZ, R2 ;  /* 0x000000ffff037224 */ /* 0x000fe400078e0002 */
[----:B------:R-:W-:-:S07]  /*48e0*/  IMAD.MOV.U32 R95, RZ, RZ, R94 ;  /* 0x000000ffff5f7224 */ /* 0x000fce00078e005e */
.L_x_7346:
[----:B------:R-:W-:Y:S05]  /*48f0*/  BSYNC.RECONVERGENT B1 ;  /* 0x0000000000017941 */ /* 0x000fea0003800200 */
.L_x_7344:
        /* <DEDUP_REMOVED lines=9> */
.L_x_7348:
[----:B------:R-:W-:Y:S01]  /*4990*/  IMAD.MOV.U32 R2, RZ, RZ, R0 ;  /* 0x000000ffff027224 */ /* 0x000fe200078e0000 */
[----:B------:R-:W-:Y:S01]  /*49a0*/  MOV R0, R15 ;  /* 0x0000000f00007202 */ /* 0x000fe20000000f00 */
[----:B------:R-:W-:Y:S02]  /*49b0*/  IMAD.MOV.U32 R94, RZ, RZ, R93 ;  /* 0x000000ffff5e7224 */ /* 0x000fe400078e005d */
[----:B------:R-:W-:-:S07]  /*49c0*/  IMAD.MOV.U32 R93, RZ, RZ, R10 ;  /* 0x000000ffff5d7224 */ /* 0x000fce00078e000a */
.L_x_7349:
[----:B------:R-:W-:Y:S05]  /*49d0*/  BSYNC.RECONVERGENT B1 ;  /* 0x0000000000017941 */ /* 0x000fea0003800200 */
.L_x_7347:
[----:B------:R-:W-:Y:S01]  /*49e0*/  VIADD R9, R9, 0x40 ;  /* 0x0000004009097836 */ /* 0x000fe20000000000 */
[----:B------:R-:W-:Y:S06]  /*49f0*/  @!P2 BRA `(.L_x_7350) ;  /* 0xffffffbc00d8a947 */ /* 0x000fec000383ffff */
.L_x_7156:
[----:B------:R-:W-:Y:S05]  /*4a00*/  BSYNC.RECONVERGENT B0 ;  /* 0x0000000000007941 */ /* 0x000fea0003800200 */
.L_x_7155:
        /* <DEDUP_REMOVED lines=198> */
[----:B------:R-:W-:Y:S02]  /*5670*/  VIADD R5, R1, 0x100 ;  /* 0x0000010001057836 */ /* 0x000fe40000000000 */
[----:B------:R-:W-:-:S07]  /*5680*/  IMAD.MOV.U32 R4, RZ, RZ, RZ ;  /* 0x000000ffff047224 */ /* 0x000fce00078e00ff */
.L_x_7542:
[----:B------:R-:W2:Y:S04]  /*5690*/  LDL R9, [R5] ;  /* 0x0000000005097983 */ /* 0x000ea80000100800 */
[----:B------:R-:W3:Y:S01]  /*56a0*/  LDL R11, [R5+-0x100] ;  /* 0xffff0000050b7983 */ /* 0x000ee20000100800 */
[----:B------:R-:W-:Y:S01]  /*56b0*/  IADD3 R4, PT, PT, R4, 0x1, RZ ;  /* 0x0000000104047810 */ /* 0x000fe20007ffe0ff */
[----:B------:R-:W-:Y:S03]  /*56c0*/  BSSY.RECONVERGENT B1, `(.L_x_7353) ;  /* 0x0000015000017945 */ /* 0x000fe60003800200 */
[----:B------:R-:W-:Y:S02]  /*56d0*/  ISETP.NE.AND P2, PT, R4, 0x40, PT ;  /* 0x000000400400780c */ /* 0x000fe40003f45270 */
[----:B--2---:R-:W-:-:S02]  /*56e0*/  FSETP.GT.FTZ.AND P0, PT, R9, R156, PT ;  /* 0x0000009c0900720b */ /* 0x004fc40003f14000 */
        /* <DEDUP_REMOVED lines=14> */
.L_x_7354:
[----:B------:R-:W-:Y:S01]  /*57d0*/  MOV R9, R92 ;  /* 0x0000005c00097202 */ /* 0x000fe20000000f00 */
[----:B------:R-:W-:Y:S02]  /*57e0*/  IMAD.MOV.U32 R11, RZ, RZ, R156 ;  /* 0x000000ffff0b7224 */ /* 0x000fe400078e009c */
[----:B------:R-:W-:Y:S02]  /*57f0*/  IMAD.MOV.U32 R156, RZ, RZ, R35 ;  /* 0x000000ffff9c7224 */ /* 0x000fe400078e0023 */
[----:B------:R-:W-:-:S07]  /*5800*/  IMAD.MOV.U32 R92, RZ, RZ, R99 ;  /* 0x000000ffff5c7224 */ /* 0x000fce00078e0063 */
.L_x_7355:
[----:B------:R-:W-:Y:S05]  /*5810*/  BSYNC.RECONVERGENT B1 ;  /* 0x0000000000017941 */ /* 0x000fea0003800200 */
.L_x_7353:
        /* <DEDUP_REMOVED lines=11> */
.L_x_7357:
[----:B------:R-:W-:Y:S01]  /*58d0*/  MOV R0, R9 ;  /* 0x0000000900007202 */ /* 0x000fe20000000f00 */
[----:B------:R-:W-:Y:S02]  /*58e0*/  IMAD.MOV.U32 R8, RZ, RZ, R11 ;  /* 0x000000ffff087224 */ /* 0x000fe400078e000b */
[----:B------:R-:W-:Y:S02]  /*58f0*/  IMAD.MOV.U32 R99, RZ, RZ, R98 ;  /* 0x000000ffff637224 */ /* 0x000fe400078e0062 */
[----:B------:R-:W-:-:S07]  /*5900*/  IMAD.MOV.U32 R35, RZ, RZ, R34 ;  /* 0x000000ffff237224 */ /* 0x000fce00078e0022 */
.L_x_7358:
[----:B------:R-:W-:Y:S05]  /*5910*/  BSYNC.RECONVERGENT B1 ;  /* 0x0000000000017941 */ /* 0x000fea0003800200 */
.L_x_7356:
        /* <DEDUP_REMOVED lines=11> */
.L_x_7360:
[----:B------:R-:W-:Y:S01]  /*59d0*/  MOV R9, R0 ;  /* 0x0000000000097202 */ /* 0x000fe20000000f00 */
[----:B------:R-:W-:Y:S02]  /*59e0*/  IMAD.MOV.U32 R11, RZ, RZ, R8 ;  /* 0x000000ffff0b7224 */ /* 0x000fe400078e0008 */
[----:B------:R-:W-:Y:S02]  /*59f0*/  IMAD.MOV.U32 R98, RZ, RZ, R97 ;  /* 0x000000ffff627224 */ /* 0x000fe400078e0061 */
[----:B------:R-:W-:-:S07]  /*5a00*/  IMAD.MOV.U32 R34, RZ, RZ, R33 ;  /* 0x000000ffff227224 */ /* 0x000fce00078e0021 */
.L_x_7361:
[----:B------:R-:W-:Y:S05]  /*5a10*/  BSYNC.RECONVERGENT B1 ;  /* 0x0000000000017941 */ /* 0x000fea0003800200 */
.L_x_7359:
        /* <DEDUP_REMOVED lines=11> */
.L_x_7363:
[----:B------:R-:W-:Y:S01]  /*5ad0*/  MOV R0, R9 ;  /* 0x0000000900007202 */ /* 0x000fe20000000f00 */
[----:B------:R-:W-:Y:S02]  /*5ae0*/  IMAD.MOV.U32 R8, RZ, RZ, R11 ;  /* 0x000000ffff087224 */ /* 0x000fe400078e000b */
[----:B------:R-:W-:Y:S02]  /*5af0*/  IMAD.MOV.U32 R97, RZ, RZ, R96 ;  /* 0x000000ffff617224 */ /* 0x000fe400078e0060 */
[----:B------:R-:W-:-:S07]  /*5b00*/  IMAD.MOV.U32 R33, RZ, RZ, R32 ;  /* 0x000000ffff217224 */ /* 0x000fce00078e0020 */
.L_x_7364:
[----:B------:R-:W-:Y:S05]  /*5b10*/  BSYNC.RECONVERGENT B1 ;  /* 0x0000000000017941 */ /* 0x000fea0003800200 */
.L_x_7362:
        /* <DEDUP_REMOVED lines=11> */
.L_x_7366:
[----:B------:R-:W-:Y:S01]  /*5bd0*/  MOV R9, R0 ;  /* 0x0000000000097202 */ /* 0x000fe20000000f00 */
[----:B------:R-:W-:Y:S02]  /*5be0*/  IMAD.MOV.U32 R11, RZ, RZ, R8 ;  /* 0x000000ffff0b7224 */ /* 0x000fe400078e0008 */
[----:B------:R-:W-:Y:S02]  /*5bf0*/  IMAD.MOV.U32 R96, RZ, RZ, R103 ;  /* 0x000000ffff607224 */ /* 0x000fe400078e0067 */
[----:B------:R-:W-:-:S07]  /*5c00*/  IMAD.MOV.U32 R32, RZ, RZ, R39 ;  /* 0x000000ffff207224 */ /* 0x000fce00078e0027 */
.L_x_7367:
[----:B------:R-:W-:Y:S05]  /*5c10*/  BSYNC.RECONVERGENT B1 ;  /* 0x0000000000017941 */ /* 0x000fea0003800200 */
.L_x_7365:
        /* <DEDUP_REMOVED lines=11> */
.L_x_7369:
[----:B------:R-:W-:Y:S01]  /*5cd0*/  MOV R0, R9 ;  /* 0x0000000900007202 */ /* 0x000fe20000000f00 */
[----:B------:R-:W-:Y:S02]  /*5ce0*/  IMAD.MOV.U32 R8, RZ, RZ, R11 ;  /* 0x000000ffff087224 */ /* 0x000fe400078e000b */
[----:B------:R-:W-:Y:S02]  /*5cf0*/  IMAD.MOV.U32 R103, RZ, RZ, R102 ;  /* 0x000000ffff677224 */ /* 0x000fe400078e0066 */
[----:B------:R-:W-:-:S07]  /*5d00*/  IMAD.MOV.U32 R39, RZ, RZ, R38 ;  /* 0x000000ffff277224 */ /* 0x000fce00078e0026 */
.L_x_7370:
[----:B------:R-:W-:Y:S05]  /*5d10*/  BSYNC.RECONVERGENT B1 ;  /* 0x0000000000017941 */ /* 0x000fea0003800200 */
.L_x_7368:
        /* <DEDUP_REMOVED lines=11> */
.L_x_7372:
[----:B------:R-:W-:Y:S01]  /*5dd0*/  MOV R9, R0 ;  /* 0x0000000000097202 */ /* 0x000fe20000000f00 */
[----:B------:R-:W-:Y:S02]  /*5de0*/  IMAD.MOV.U32 R11, RZ, RZ, R8 ;  /* 0x000000ffff0b7224 */ /* 0x000fe400078e0008 */
[----:B------:R-:W-:Y:S02]  /*5df0*/  IMAD.MOV.U32 R102, RZ, RZ, R101 ;  /* 0x000000ffff667224 */ /* 0x000fe400078e0065 */
[----:B------:R-:W-:-:S07]  /*5e00*/  IMAD.MOV.U32 R38, RZ, RZ, R37 ;  /* 0x000000ffff267224 */ /* 0x000fce00078e0025 */
.L_x_7373:
[----:B------:R-:W-:Y:S05]  /*5e10*/  BSYNC.RECONVERGENT B1 ;  /* 0x0000000000017941 */ /* 0x000fea0003800200 */
.L_x_7371:
        /* <DEDUP_REMOVED lines=11> */
.L_x_7375:
[----:B------:R-:W-:Y:S01]  /*5ed0*/  MOV R0, R9 ;  /* 0x0000000900007202 */ /* 0x000fe20000000f00 */
[----:B------:R-:W-:Y:S02]  /*5ee0*/  IMAD.MOV.U32 R8, RZ, RZ, R11 ;  /* 0x000000ffff087224 */ /* 0x000fe400078e000b */
[----:B------:R-:W-:Y:S02]  /*5ef0*/  IMAD.MOV.U32 R101, RZ, RZ, R100 ;  /* 0x000000ffff657224 */ /* 0x000fe400078e0064 */
[----:B------:R-:W-:-:S07]  /*5f00*/  IMAD.MOV.U32 R37, RZ, RZ, R36 ;  /* 0x000000ffff257224 */ /* 0x000fce00078e0024 */
.L_x_7376:
[----:B------:R-:W-:Y:S05]  /*5f10*/  BSYNC.RECONVERGENT B1 ;  /* 0x0000000000017941 */ /* 0x000fea0003800200 */
.L_x_7374:
        /* <DEDUP_REMOVED lines=11> */
.L_x_7378:
[----:B------:R-:W-:Y:S01]  /*5fd0*/  MOV R9, R0 ;  /* 0x0000000000097202 */ /* 0x000fe20000000f00 */
[----:B------:R-:W-:Y:S02]  /*5fe0*/  IMAD.MOV.U32 R11, RZ, RZ, R8 ;  /* 0x000000ffff0b7224 */ /* 0x000fe400078e0008 */
[----:B------:R-:W-:Y:S02]  /*5ff0*/  IMAD.MOV.U32 R100, RZ, RZ, R107 ;  /* 0x000000ffff647224 */ /* 0x000fe400078e006b */
[----:B------:R-:W-:-:S07]  /*6000*/  IMAD.MOV.U32 R36, RZ, RZ, R43 ;  /* 0x000000ffff247224 */ /* 0x000fce00078e002b */
.L_x_7379:
[----:B------:R-:W-:Y:S05]  /*6010*/  BSYNC.RECONVERGENT B1 ;  /* 0x0000000000017941 */ /* 0x000fea0003800200 */
.L_x_7377:
        /* <DEDUP_REMOVED lines=11> */
.L_x_7381:
[----:B------:R-:W-:Y:S01]  /*60d0*/  MOV R0, R9 ;  /* 0x0000000900007202 */ /* 0x000fe20000000f00 */
[----:B------:R-:W-:Y:S02]  /*60e0*/  IMAD.MOV.U32 R8, RZ, RZ, R11 ;  /* 0x000000ffff087224 */ /* 0x000fe400078e000b */
[----:B------:R-:W-:Y:S02]  /*60f0*/  IMAD.MOV.U32 R107, RZ, RZ, R106 ;  /* 0x000000ffff6b7224 */ /* 0x000fe400078e006a */
[----:B------:R-:W-:-:S07]  /*6100*/  IMAD.MOV.U32 R43, RZ, RZ, R42 ;  /* 0x000000ffff2b7224 */ /* 0x000fce00078e002a */
.L_x_7382:
[----:B------:R-:W-:Y:S05]  /*6110*/  BSYNC.RECONVERGENT B1 ;  /* 0x0000000000017941 */ /* 0x000fea0003800200 */
.L_x_7380:
        /* <DEDUP_REMOVED lines=11> */
.L_x_7384:
[----:B------:R-:W-:Y:S01]  /*61d0*/  MOV R9, R0 ;  /* 0x0000000000097202 */ /* 0x000fe20000000f00 */
[----:B------:R-:W-:Y:S02]  /*61e0*/  IMAD.MOV.U32 R11, RZ, RZ, R8 ;  /* 0x000000ffff0b7224 */ /* 0x000fe400078e0008 */
[----:B------:R-:W-:Y:S02]  /*61f0*/  IMAD.MOV.U32 R106, RZ, RZ, R105 ;  /* 0x000000ffff6a7224 */ /* 0x000fe400078e0069 */
[----:B------:R-:W-:-:S07]  /*6200*/  IMAD.MOV.U32 R42, RZ, RZ, R41 ;  /* 0x000000ffff2a7224 */ /* 0x000fce00078e0029 */
.L_x_7385:
[----:B------:R-:W-:Y:S05]  /*6210*/  BSYNC.RECONVERGENT B1 ;  /* 0x0000000000017941 */ /* 0x000fea0003800200 */
.L_x_7383:
        /* <DEDUP_REMOVED lines=11> */
.L_x_7387:
[----:B------:R-:W-:Y:S01]  /*62d0*/  MOV R0, R9 ;  /* 0x0000000900007202 */ /* 0x000fe20000000f00 */
[----:B------:R-:W-:Y:S02]  /*62e0*/  IMAD.MOV.U32 R8, RZ, RZ, R11 ;  /* 0x000000ffff087224 */ /* 0x000fe400078e000b */
[----:B------:R-:W-:Y:S02]  /*62f0*/  IMAD.MOV.U32 R105, RZ, RZ, R104 ;  /* 0x000000ffff697224 */ /* 0x000fe400078e0068 */
[----:B------:R-:W-:-:S07]  /*6300*/  IMAD.MOV.U32 R41, RZ, RZ, R40 ;  /* 0x000000ffff297224 */ /* 0x000fce00078e0028 */
.L_x_7388:
[----:B------:R-:W-:Y:S05]  /*6310*/  BSYNC.RECONVERGENT B1 ;  /* 0x0000000000017941 */ /* 0x000fea0003800200 */
.L_x_7386:
        /* <DEDUP_REMOVED lines=11> */
.L_x_7390:
[----:B------:R-:W-:Y:S01]  /*63d0*/  MOV R9, R0 ;  /* 0x0000000000097202 */ /* 0x000fe20000000f00 */
[----:B------:R-:W-:Y:S02]  /*63e0*/  IMAD.MOV.U32 R11, RZ, RZ, R8 ;  /* 0x000000ffff0b7224 */ /* 0x000fe400078e0008 */
[----:B------:R-:W-:Y:S02]  /*63f0*/  IMAD.MOV.U32 R104, RZ, RZ, R111 ;  /* 0x000000ffff687224 */ /* 0x000fe400078e006f */
[----:B------:R-:W-:-:S07]  /*6400*/  IMAD.MOV.U32 R40, RZ, RZ, R47 ;  /* 0x000000ffff287224 */ /* 0x000fce00078e002f */
.L_x_7391:
[----:B------:R-:W-:Y:S05]  /*6410*/  BSYNC.RECONVERGENT B1 ;  /* 0x0000000000017941 */ /* 0x000fea0003800200 */
.L_x_7389:
        /* <DEDUP_REMOVED lines=11> */
.L_x_7393:
[----:B------:R-:W-:Y:S01]  /*64d0*/  MOV R0, R9 ;  /* 0x0000000900007202 */ /* 0x000fe20000000f00 */
[----:B------:R-:W-:Y:S02]  /*64e0*/  IMAD.MOV.U32 R8, RZ, RZ, R11 ;  /* 0x000000ffff087224 */ /* 0x000fe400078e000b */
[----:B------:R-:W-:Y:S02]  /*64f0*/  IMAD.MOV.U32 R111, RZ, RZ, R110 ;  /* 0x000000ffff6f7224 */ /* 0x000fe400078e006e */
[----:B------:R-:W-:-:S07]  /*6500*/  IMAD.MOV.U32 R47, RZ, RZ, R46 ;  /* 0x000000ffff2f7224 */ /* 0x000fce00078e002e */
.L_x_7394:
[----:B------:R-:W-:Y:S05]  /*6510*/  BSYNC.RECONVERGENT B1 ;  /* 0x0000000000017941 */ /* 0x000fea0003800200 */
.L_x_7392:
        /* <DEDUP_REMOVED lines=11> */
.L_x_7396:
[----:B------:R-:W-:Y:S01]  /*65d0*/  MOV R9, R0 ;  /* 0x0000000000097202 */ /* 0x000fe20000000f00 */
[----:B------:R-:W-:Y:S02]  /*65e0*/  IMAD.MOV.U32 R11, RZ, RZ, R8 ;  /* 0x000000ffff0b7224 */ /* 0x000fe400078e0008 */
[----:B------:R-:W-:Y:S02]  /*65f0*/  IMAD.MOV.U32 R110, RZ, RZ, R109 ;  /* 0x000000ffff6e7224 */ /* 0x000fe400078e006d */
[----:B------:R-:W-:-:S07]  /*6600*/  IMAD.MOV.U32 R46, RZ, RZ, R45 ;  /* 0x000000ffff2e7224 */ /* 0x000fce00078e002d */
.L_x_7397:
[----:B------:R-:W-:Y:S05]  /*6610*/  BSYNC.RECONVERGENT B1 ;  /* 0x0000000000017941 */ /* 0x000fea0003800200 */
.L_x_7395:
        /* <DEDUP_REMOVED lines=11> */
.L_x_7399:
[----:B------:R-:W-:Y:S01]  /*66d0*/  MOV R0, R9 ;  /* 0x0000000900007202 */ /* 0x000fe20000000f00 */
[----:B------:R-:W-:Y:S02]  /*66e0*/  IMAD.MOV.U32 R8, RZ, RZ, R11 ;  /* 0x000000ffff087224 */ /* 0x000fe400078e000b */
[----:B------:R-:W-:Y:S02]  /*66f0*/  IMAD.MOV.U32 R109, RZ, RZ, R108 ;  /* 0x000000ffff6d7224 */ /* 0x000fe400078e006c */
[----:B------:R-:W-:-:S07]  /*6700*/  IMAD.MOV.U32 R45, RZ, RZ, R44 ;  /* 0x000000ffff2d7224 */ /* 0x000fce00078e002c */
.L_x_7400:
[----:B------:R-:W-:Y:S05]  /*6710*/  BSYNC.RECONVERGENT B1 ;  /* 0x0000000000017941 */ /* 0x000fea0003800200 */
.L_x_7398:
        /* <DEDUP_REMOVED lines=11> */
.L_x_7402:
[----:B------:R-:W-:Y:S01]  /*67d0*/  MOV R9, R0 ;  /* 0x0000000000097202 */ /* 0x000fe20000000f00 */
[----:B------:R-:W-:Y:S02]  /*67e0*/  IMAD.MOV.U32 R11, RZ, RZ, R8 ;  /* 0x000000ffff0b7224 */ /* 0x000fe400078e0008 */
[----:B------:R-:W-:Y:S02]  /*67f0*/  IMAD.MOV.U32 R108, RZ, RZ, R115 ;  /* 0x000000ffff6c7224 */ /* 0x000fe400078e0073 */
[----:B------:R-:W-:-:S07]  /*6800*/  IMAD.MOV.U32 R44, RZ, RZ, R51 ;  /* 0x000000ffff2c7224 */ /* 0x000fce00078e0033 */
.L_x_7403:
[----:B------:R-:W-:Y:S05]  /*6810*/  BSYNC.RECONVERGENT B1 ;  /* 0x0000000000017941 */ /* 0x000fea0003800200 */
.L_x_7401:
        /* <DEDUP_REMOVED lines=11> */
.L_x_7405:
[----:B------:R-:W-:Y:S01]  /*68d0*/  MOV R0, R9 ;  /* 0x0000000900007202 */ /* 0x000fe20000000f00 */
[----:B------:R-:W-:Y:S02]  /*68e0*/  IMAD.MOV.U32 R8, RZ, RZ, R11 ;  /* 0x000000ffff087224 */ /* 0x000fe400078e000b */
[----:B------:R-:W-:Y:S02]  /*68f0*/  IMAD.MOV.U32 R115, RZ, RZ, R114 ;  /* 0x000000ffff737224 */ /* 0x000fe400078e0072 */
[----:B------:R-:W-:-:S07]  /*6900*/  IMAD.MOV.U32 R51, RZ, RZ, R50 ;  /* 0x000000ffff337224 */ /* 0x000fce00078e0032 */
.L_x_7406:
[----:B------:R-:W-:Y:S05]  /*6910*/  BSYNC.RECONVERGENT B1 ;  /* 0x0000000000017941 */ /* 0x000fea0003800200 */
.L_x_7404:
        /* <DEDUP_REMOVED lines=11> */
.L_x_7408:
[----:B------:R-:W-:Y:S01]  /*69d0*/  MOV R9, R0 ;  /* 0x0000000000097202 */ /* 0x000fe20000000f00 */
[----:B------:R-:W-:Y:S02]  /*69e0*/  IMAD.MOV.U32 R11, RZ, RZ, R8 ;  /* 0x000000ffff0b7224 */ /* 0x000fe400078e0008 */
[----:B------:R-:W-:Y:S02]  /*69f0*/  IMAD.MOV.U32 R114, RZ, RZ, R113 ;  /* 0x000000ffff727224 */ /* 0x000fe400078e0071 */
[----:B------:R-:W-:-:S07]  /*6a00*/  IMAD.MOV.U32 R50, RZ, RZ, R49 ;  /* 0x000000ffff327224 */ /* 0x000fce00078e0031 */
.L_x_7409:
[----:B------:R-:W-:Y:S05]  /*6a10*/  BSYNC.RECONVERGENT B1 ;  /* 0x0000000000017941 */ /* 0x000fea0003800200 */
.L_x_7407:
        /* <DEDUP_REMOVED lines=11> */
.L_x_7411:
[----:B------:R-:W-:Y:S01]  /*6ad0*/  MOV R0, R9 ;  /* 0x0000000900007202 */ /* 0x000fe20000000f00 */
[----:B------:R-:W-:Y:S02]  /*6ae0*/  IMAD.MOV.U32 R8, RZ, RZ, R11 ;  /* 0x000000ffff087224 */ /* 0x000fe400078e000b */
[----:B------:R-:W-:Y:S02]  /*6af0*/  IMAD.MOV.U32 R113, RZ, RZ, R112 ;  /* 0x000000ffff717224 */ /* 0x000fe400078e0070 */
[----:B------:R-:W-:-:S07]  /*6b00*/  IMAD.MOV.U32 R49, RZ, RZ, R48 ;  /* 0x000000ffff317224 */ /* 0x000fce00078e0030 */
.L_x_7412:
[----:B------:R-:W-:Y:S05]  /*6b10*/  BSYNC.RECONVERGENT B1 ;  /* 0x0000000000017941 */ /* 0x000fea0003800200 */
.L_x_7410:
        /* <DEDUP_REMOVED lines=11> */
.L_x_7414:
[----:B------:R-:W-:Y:S01]  /*6bd0*/  MOV R9, R0 ;  /* 0x0000000000097202 */ /* 0x000fe20000000f00 */
[----:B------:R-:W-:Y:S02]  /*6be0*/  IMAD.MOV.U32 R11, RZ, RZ, R8 ;  /* 0x000000ffff0b7224 */ /* 0x000fe400078e0008 */
[----:B------:R-:W-:Y:S02]  /*6bf0*/  IMAD.MOV.U32 R112, RZ, RZ, R119 ;  /* 0x000000ffff707224 */ /* 0x000fe400078e0077 */
[----:B------:R-:W-:-:S07]  /*6c00*/  IMAD.MOV.U32 R48, RZ, RZ, R55 ;  /* 0x000000ffff307224 */ /* 0x000fce00078e0037 */
.L_x_7415:
[----:B------:R-:W-:Y:S05]  /*6c10*/  BSYNC.RECONVERGENT B1 ;  /* 0x0000000000017941 */ /* 0x000fea0003800200 */
.L_x_7413:
        /* <DEDUP_REMOVED lines=11> */
.L_x_7417:
[----:B------:R-:W-:Y:S01]  /*6cd0*/  MOV R0, R9 ;  /* 0x0000000900007202 */ /* 0x000fe20000000f00 */
[----:B------:R-:W-:Y:S02]  /*6ce0*/  IMAD.MOV.U32 R8, RZ, RZ, R11 ;  /* 0x000000ffff087224 */ /* 0x000fe400078e000b */
[----:B------:R-:W-:Y:S02]  /*6cf0*/  IMAD.MOV.U32 R119, RZ, RZ, R118 ;  /* 0x000000ffff777224 */ /* 0x000fe400078e0076 */
[----:B------:R-:W-:-:S07]  /*6d00*/  IMAD.MOV.U32 R55, RZ, RZ, R54 ;  /* 0x000000ffff377224 */ /* 0x000fce00078e0036 */
.L_x_7418:
[----:B------:R-:W-:Y:S05]  /*6d10*/  BSYNC.RECONVERGENT B1 ;  /* 0x0000000000017941 */ /* 0x000fea0003800200 */
.L_x_7416:
        /* <DEDUP_REMOVED lines=11> */
.L_x_7420:
[----:B------:R-:W-:Y:S01]  /*6dd0*/  MOV R9, R0 ;  /* 0x0000000000097202 */ /* 0x000fe20000000f00 */
[----:B------:R-:W-:Y:S02]  /*6de0*/  IMAD.MOV.U32 R11, RZ, RZ, R8 ;  /* 0x000000ffff0b7224 */ /* 0x000fe400078e0008 */
[----:B------:R-:W-:Y:S02]  /*6df0*/  IMAD.MOV.U32 R118, RZ, RZ, R117 ;  /* 0x000000ffff767224 */ /* 0x000fe400078e0075 */
[----:B------:R-:W-:-:S07]  /*6e00*/  IMAD.MOV.U32 R54, RZ, RZ, R53 ;  /* 0x000000ffff367224 */ /* 0x000fce00078e0035 */
.L_x_7421:
[----:B------:R-:W-:Y:S05]  /*6e10*/  BSYNC.RECONVERGENT B1 ;  /* 0x0000000000017941 */ /* 0x000fea0003800200 */
.L_x_7419:
        /* <DEDUP_REMOVED lines=11> */
.L_x_7423:
[----:B------:R-:W-:Y:S01]  /*6ed0*/  MOV R0, R9 ;  /* 0x0000000900007202 */ /* 0x000fe20000000f00 */
[----:B------:R-:W-:Y:S02]  /*6ee0*/  IMAD.MOV.U32 R8, RZ, RZ, R11 ;  /* 0x000000ffff087224 */ /* 0x000fe400078e000b */
[----:B------:R-:W-:Y:S02]  /*6ef0*/  IMAD.MOV.U32 R117, RZ, RZ, R116 ;  /* 0x000000ffff757224 */ /* 0x000fe400078e0074 */
[----:B------:R-:W-:-:S07]  /*6f00*/  IMAD.MOV.U32 R53, RZ, RZ, R52 ;  /* 0x000000ffff357224 */ /* 0x000fce00078e0034 */
.L_x_7424:
[----:B------:R-:W-:Y:S05]  /*6f10*/  BSYNC.RECONVERGENT B1 ;  /* 0x0000000000017941 */ /* 0x000fea0003800200 */
.L_x_7422:
        /* <DEDUP_REMOVED lines=11> */
.L_x_7426:
[----:B------:R-:W-:Y:S01]  /*6fd0*/  MOV R9, R0 ;  /* 0x0000000000097202 */ /* 0x000fe20000000f00 */
[----:B------:R-:W-:Y:S02]  /*6fe0*/  IMAD.MOV.U32 R11, RZ, RZ, R8 ;  /* 0x000000ffff0b7224 */ /* 0x000fe400078e0008 */
[----:B------:R-:W-:Y:S02]  /*6ff0*/  IMAD.MOV.U32 R116, RZ, RZ, R123 ;  /* 0x000000ffff747224 */ /* 0x000fe400078e007b */
[----:B------:R-:W-:-:S07]  /*7000*/  IMAD.MOV.U32 R52, RZ, RZ, R59 ;  /* 0x000000ffff347224 */ /* 0x000fce00078e003b */
.L_x_7427:
[----:B------:R-:W-:Y:S05]  /*7010*/  BSYNC.RECONVERGENT B1 ;  /* 0x0000000000017941 */ /* 0x000fea0003800200 */
.L_x_7425:
        /* <DEDUP_REMOVED lines=11> */
.L_x_7429:
[----:B------:R-:W-:Y:S01]  /*70d0*/  MOV R0, R9 ;  /* 0x0000000900007202 */ /* 0x000fe20000000f00 */
[----:B------:R-:W-:Y:S02]  /*70e0*/  IMAD.MOV.U32 R8, RZ, RZ, R11 ;  /* 0x000000ffff087224 */ /* 0x000fe400078e000b */
[----:B------:R-:W-:Y:S02]  /*70f0*/  IMAD.MOV.U32 R123, RZ, RZ, R122 ;  /* 0x000000ffff7b7224 */ /* 0x000fe400078e007a */
[----:B------:R-:W-:-:S07]  /*7100*/  IMAD.MOV.U32 R59, RZ, RZ, R58 ;  /* 0x000000ffff3b7224 */ /* 0x000fce00078e003a */
.L_x_7430:
[----:B------:R-:W-:Y:S05]  /*7110*/  BSYNC.RECONVERGENT B1 ;  /* 0x0000000000017941 */ /* 0x000fea0003800200 */
.L_x_7428:
        /* <DEDUP_REMOVED lines=11> */
.L_x_7432:
[----:B------:R-:W-:Y:S01]  /*71d0*/  MOV R9, R0 ;  /* 0x0000000000097202 */ /* 0x000fe20000000f00 */
[----:B------:R-:W-:Y:S02]  /*71e0*/  IMAD.MOV.U32 R11, RZ, RZ, R8 ;  /* 0x000000ffff0b7224 */ /* 0x000fe400078e0008 */
[----:B------:R-:W-:Y:S02]  /*71f0*/  IMAD.MOV.U32 R122, RZ, RZ, R121 ;  /* 0x000000ffff7a7224 */ /* 0x000fe400078e0079 */
[----:B------:R-:W-:-:S07]  /*7200*/  IMAD.MOV.U32 R58, RZ, RZ, R57 ;  /* 0x000000ffff3a7224 */ /* 0x000fce00078e0039 */
.L_x_7433:
[----:B------:R-:W-:Y:S05]  /*7210*/  BSYNC.RECONVERGENT B1 ;  /* 0x0000000000017941 */ /* 0x000fea0003800200 */
.L_x_7431:
        /* <DEDUP_REMOVED lines=11> */
.L_x_7435:
[----:B------:R-:W-:Y:S01]  /*72d0*/  MOV R0, R9 ;  /* 0x0000000900007202 */ /* 0x000fe20000000f00 */
[----:B------:R-:W-:Y:S02]  /*72e0*/  IMAD.MOV.U32 R8, RZ, RZ, R11 ;  /* 0x000000ffff087224 */ /* 0x000fe400078e000b */
[----:B------:R-:W-:Y:S02]  /*72f0*/  IMAD.MOV.U32 R121, RZ, RZ, R120 ;  /* 0x000000ffff797224 */ /* 0x000fe400078e0078 */
[----:B------:R-:W-:-:S07]  /*7300*/  IMAD.MOV.U32 R57, RZ, RZ, R56 ;  /* 0x000000ffff397224 */ /* 0x000fce00078e0038 */
.L_x_7436:
[----:B------:R-:W-:Y:S05]  /*7310*/  BSYNC.RECONVERGENT B1 ;  /* 0x0000000000017941 */ /* 0x000fea0003800200 */
.L_x_7434:
        /* <DEDUP_REMOVED lines=11> */
.L_x_7438:
[----:B------:R-:W-:Y:S01]  /*73d0*/  MOV R9, R0 ;  /* 0x0000000000097202 */ /* 0x000fe20000000f00 */
[----:B------:R-:W-:Y:S02]  /*73e0*/  IMAD.MOV.U32 R11, RZ, RZ, R8 ;  /* 0x000000ffff0b7224 */ /* 0x000fe400078e0008 */
[----:B------:R-:W-:Y:S02]  /*73f0*/  IMAD.MOV.U32 R120, RZ, RZ, R127 ;  /* 0x000000ffff787224 */ /* 0x000fe400078e007f */
[----:B------:R-:W-:-:S07]  /*7400*/  IMAD.MOV.U32 R56, RZ, RZ, R63 ;  /* 0x000000ffff387224 */ /* 0x000fce00078e003f */
.L_x_7439:
[----:B------:R-:W-:Y:S05]  /*7410*/  BSYNC.RECONVERGENT B1 ;  /* 0x0000000000017941 */ /* 0x000fea0003800200 */
.L_x_7437:
        /* <DEDUP_REMOVED lines=11> */
.L_x_7441:
[----:B------:R-:W-:Y:S01]  /*74d0*/  MOV R0, R9 ;  /* 0x0000000900007202 */ /* 0x000fe20000000f00 */
[----:B------:R-:W-:Y:S02]  /*74e0*/  IMAD.MOV.U32 R8, RZ, RZ, R11 ;  /* 0x000000ffff087224 */ /* 0x000fe400078e000b */
[----:B------:R-:W-:Y:S02]  /*74f0*/  IMAD.MOV.U32 R127, RZ, RZ, R126 ;  /* 0x000000ffff7f7224 */ /* 0x000fe400078e007e */
[----:B------:R-:W-:-:S07]  /*7500*/  IMAD.MOV.U32 R63, RZ, RZ, R62 ;  /* 0x000000ffff3f7224 */ /* 0x000fce00078e003e */
.L_x_7442:
[----:B------:R-:W-:Y:S05]  /*7510*/  BSYNC.RECONVERGENT B1 ;  /* 0x0000000000017941 */ /* 0x000fea0003800200 */
.L_x_7440:
        /* <DEDUP_REMOVED lines=11> */
.L_x_7444:
[----:B------:R-:W-:Y:S01]  /*75d0*/  MOV R9, R0 ;  /* 0x0000000000097202 */ /* 0x000fe20000000f00 */
[----:B------:R-:W-:Y:S02]  /*75e0*/  IMAD.MOV.U32 R11, RZ, RZ, R8 ;  /* 0x000000ffff0b7224 */ /* 0x000fe400078e0008 */
[----:B------:R-:W-:Y:S02]  /*75f0*/  IMAD.MOV.U32 R126, RZ, RZ, R125 ;  /* 0x000000ffff7e7224 */ /* 0x000fe400078e007d */
[----:B------:R-:W-:-:S07]  /*7600*/  IMAD.MOV.U32 R62, RZ, RZ, R61 ;  /* 0x000000ffff3e7224 */ /* 0x000fce00078e003d */
.L_x_7445:
[----:B------:R-:W-:Y:S05]  /*7610*/  BSYNC.RECONVERGENT B1 ;  /* 0x0000000000017941 */ /* 0x000fea0003800200 */
.L_x_7443:
        /* <DEDUP_REMOVED lines=11> */
.L_x_7447:
[----:B------:R-:W-:Y:S01]  /*76d0*/  MOV R0, R9 ;  /* 0x0000000900007202 */ /* 0x000fe20000000f00 */
[----:B------:R-:W-:Y:S02]  /*76e0*/  IMAD.MOV.U32 R8, RZ, RZ, R11 ;  /* 0x000000ffff087224 */ /* 0x000fe400078e000b */
[----:B------:R-:W-:Y:S02]  /*76f0*/  IMAD.MOV.U32 R125, RZ, RZ, R124 ;  /* 0x000000ffff7d7224 */ /* 0x000fe400078e007c */
[----:B------:R-:W-:-:S07]  /*7700*/  IMAD.MOV.U32 R61, RZ, RZ, R60 ;  /* 0x000000ffff3d7224 */ /* 0x000fce00078e003c */
.L_x_7448:
[----:B------:R-:W-:Y:S05]  /*7710*/  BSYNC.RECONVERGENT B1 ;  /* 0x0000000000017941 */ /* 0x000fea0003800200 */
.L_x_7446:
        /* <DEDUP_REMOVED lines=11> */
.L_x_7450:
[----:B------:R-:W-:Y:S01]  /*77d0*/  MOV R9, R0 ;  /* 0x0000000000097202 */ /* 0x000fe20000000f00 */
[----:B------:R-:W-:Y:S02]  /*77e0*/  IMAD.MOV.U32 R11, RZ, RZ, R8 ;  /* 0x000000ffff0b7224 */ /* 0x000fe400078e0008 */
[----:B------:R-:W-:Y:S02]  /*77f0*/  IMAD.MOV.U32 R124, RZ, RZ, R131 ;  /* 0x000000ffff7c7224 */ /* 0x000fe400078e0083 */
[----:B------:R-:W-:-:S07]  /*7800*/  IMAD.MOV.U32 R60, RZ, RZ, R67 ;  /* 0x000000ffff3c7224 */ /* 0x000fce00078e0043 */
.L_x_7451:
[----:B------:R-:W-:Y:S05]  /*7810*/  BSYNC.RECONVERGENT B1 ;  /* 0x0000000000017941 */ /* 0x000fea0003800200 */
.L_x_7449:
        /* <DEDUP_REMOVED lines=11> */
.L_x_7453:
[----:B------:R-:W-:Y:S01]  /*78d0*/  MOV R0, R9 ;  /* 0x0000000900007202 */ /* 0x000fe20000000f00 */
[----:B------:R-:W-:Y:S02]  /*78e0*/  IMAD.MOV.U32 R8, RZ, RZ, R11 ;  /* 0x000000ffff087224 */ /* 0x000fe400078e000b */
[----:B------:R-:W-:Y:S02]  /*78f0*/  IMAD.MOV.U32 R131, RZ, RZ, R130 ;  /* 0x000000ffff837224 */ /* 0x000fe400078e0082 */
[----:B------:R-:W-:-:S07]  /*7900*/  IMAD.MOV.U32 R67, RZ, RZ, R66 ;  /* 0x000000ffff437224 */ /* 0x000fce00078e0042 */
.L_x_7454:
[----:B------:R-:W-:Y:S05]  /*7910*/  BSYNC.RECONVERGENT B1 ;  /* 0x0000000000017941 */ /* 0x000fea0003800200 */
.L_x_7452:
        /* <DEDUP_REMOVED lines=11> */
.L_x_7456:
[----:B------:R-:W-:Y:S01]  /*79d0*/  MOV R9, R0 ;  /* 0x0000000000097202 */ /* 0x000fe20000000f00 */
[----:B------:R-:W-:Y:S02]  /*79e0*/  IMAD.MOV.U32 R11, RZ, RZ, R8 ;  /* 0x000000ffff0b7224 */ /* 0x000fe400078e0008 */
[----:B------:R-:W-:Y:S02]  /*79f0*/  IMAD.MOV.U32 R130, RZ, RZ, R129 ;  /* 0x000000ffff827224 */ /* 0x000fe400078e0081 */
[----:B------:R-:W-:-:S07]  /*7a00*/  IMAD.MOV.U32 R66, RZ, RZ, R65 ;  /* 0x000000ffff427224 */ /* 0x000fce00078e0041 */
.L_x_7457:
[----:B------:R-:W-:Y:S05]  /*7a10*/  BSYNC.RECONVERGENT B1 ;  /* 0x0000000000017941 */ /* 0x000fea0003800200 */
.L_x_7455:
        /* <DEDUP_REMOVED lines=11> */
.L_x_7459:
[----:B------:R-:W-:Y:S01]  /*7ad0*/  MOV R0, R9 ;  /* 0x0000000900007202 */ /* 0x000fe20000000f00 */
[----:B------:R-:W-:Y:S02]  /*7ae0*/  IMAD.MOV.U32 R8, RZ, RZ, R11 ;  /* 0x000000ffff087224 */ /* 0x000fe400078e000b */
[----:B------:R-:W-:Y:S02]  /*7af0*/  IMAD.MOV.U32 R129, RZ, RZ, R128 ;  /* 0x000000ffff817224 */ /* 0x000fe400078e0080 */
[----:B------:R-:W-:-:S07]  /*7b00*/  IMAD.MOV.U32 R65, RZ, RZ, R64 ;  /* 0x000000ffff417224 */ /* 0x000fce00078e0040 */
.L_x_7460:
[----:B------:R-:W-:Y:S05]  /*7b10*/  BSYNC.RECONVERGENT B1 ;  /* 0x0000000000017941 */ /* 0x000fea0003800200 */
.L_x_7458:
        /* <DEDUP_REMOVED lines=11> */
.L_x_7462:
[----:B------:R-:W-:Y:S01]  /*7bd0*/  MOV R9, R0 ;  /* 0x0000000000097202 */ /* 0x000fe20000000f00 */
[----:B------:R-:W-:Y:S02]  /*7be0*/  IMAD.MOV.U32 R11, RZ, RZ, R8 ;  /* 0x000000ffff0b7224 */ /* 0x000fe400078e0008 */
[----:B------:R-:W-:Y:S02]  /*7bf0*/  IMAD.MOV.U32 R128, RZ, RZ, R135 ;  /* 0x000000ffff807224 */ /* 0x000fe400078e0087 */
[----:B------:R-:W-:-:S07]  /*7c00*/  IMAD.MOV.U32 R64, RZ, RZ, R71 ;  /* 0x000000ffff407224 */ /* 0x000fce00078e0047 */
.L_x_7463:
[----:B------:R-:W-:Y:S05]  /*7c10*/  BSYNC.RECONVERGENT B1 ;  /* 0x0000000000017941 */ /* 0x000fea0003800200 */
.L_x_7461:
        /* <DEDUP_REMOVED lines=11> */
.L_x_7465:
[----:B------:R-:W-:Y:S01]  /*7cd0*/  MOV R0, R9 ;  /* 0x0000000900007202 */ /* 0x000fe20000000f00 */
[----:B------:R-:W-:Y:S02]  /*7ce0*/  IMAD.MOV.U32 R8, RZ, RZ, R11 ;  /* 0x000000ffff087224 */ /* 0x000fe400078e000b */
[----:B------:R-:W-:Y:S02]  /*7cf0*/  IMAD.MOV.U32 R135, RZ, RZ, R134 ;  /* 0x000000ffff877224 */ /* 0x000fe400078e0086 */
[----:B------:R-:W-:-:S07]  /*7d00*/  IMAD.MOV.U32 R71, RZ, RZ, R70 ;  /* 0x000000ffff477224 */ /* 0x000fce00078e0046 */
.L_x_7466:
[----:B------:R-:W-:Y:S05]  /*7d10*/  BSYNC.RECONVERGENT B1 ;  /* 0x0000000000017941 */ /* 0x000fea0003800200 */
.L_x_7464:
        /* <DEDUP_REMOVED lines=11> */
.L_x_7468:
[----:B------:R-:W-:Y:S01]  /*7dd0*/  MOV R9, R0 ;  /* 0x0000000000097202 */ /* 0x000fe20000000f00 */
[----:B------:R-:W-:Y:S02]  /*7de0*/  IMAD.MOV.U32 R11, RZ, RZ, R8 ;  /* 0x000000ffff0b7224 */ /* 0x000fe400078e0008 */
[----:B------:R-:W-:Y:S02]  /*7df0*/  IMAD.MOV.U32 R134, RZ, RZ, R133 ;  /* 0x000000ffff867224 */ /* 0x000fe400078e0085 */
[----:B------:R-:W-:-:S07]  /*7e00*/  IMAD.MOV.U32 R70, RZ, RZ, R69 ;  /* 0x000000ffff467224 */ /* 0x000fce00078e0045 */
.L_x_7469:
[----:B------:R-:W-:Y:S05]  /*7e10*/  BSYNC.RECONVERGENT B1 ;  /* 0x0000000000017941 */ /* 0x000fea0003800200 */
.L_x_7467:
        /* <DEDUP_REMOVED lines=11> */
.L_x_7471:
[----:B------:R-:W-:Y:S01]  /*7ed0*/  MOV R0, R9 ;  /* 0x0000000900007202 */ /* 0x000fe20000000f00 */
[----:B------:R-:W-:Y:S02]  /*7ee0*/  IMAD.MOV.U32 R8, RZ, RZ, R11 ;  /* 0x000000ffff087224 */ /* 0x000fe400078e000b */
[----:B------:R-:W-:Y:S02]  /*7ef0*/  IMAD.MOV.U32 R133, RZ, RZ, R132 ;  /* 0x000000ffff857224 */ /* 0x000fe400078e0084 */
[----:B------:R-:W-:-:S07]  /*7f00*/  IMAD.MOV.U32 R69, RZ, RZ, R68 ;  /* 0x000000ffff457224 */ /* 0x000fce00078e0044 */
.L_x_7472:
[----:B------:R-:W-:Y:S05]  /*7f10*/  BSYNC.RECONVERGENT B1 ;  /* 0x0000000000017941 */ /* 0x000fea0003800200 */
.L_x_7470:
        /* <DEDUP_REMOVED lines=11> */
.L_x_7474:
[----:B------:R-:W-:Y:S01]  /*7fd0*/  MOV R9, R0 ;  /* 0x0000000000097202 */ /* 0x000fe20000000f00 */
[----:B------:R-:W-:Y:S02]  /*7fe0*/  IMAD.MOV.U32 R11, RZ, RZ, R8 ;  /* 0x000000ffff0b7224 */ /* 0x000fe400078e0008 */
[----:B------:R-:W-:Y:S02]  /*7ff0*/  IMAD.MOV.U32 R132, RZ, RZ, R139 ;  /* 0x000000ffff847224 */ /* 0x000fe400078e008b */
[----:B------:R-:W-:-:S07]  /*8000*/  IMAD.MOV.U32 R68, RZ, RZ, R75 ;  /* 0x000000ffff447224 */ /* 0x000fce00078e004b */
.L_x_7475:
[----:B------:R-:W-:Y:S05]  /*8010*/  BSYNC.RECONVERGENT B1 ;  /* 0x0000000000017941 */ /* 0x000fea0003800200 */
.L_x_7473:
        /* <DEDUP_REMOVED lines=11> */
.L_x_7477:
[----:B------:R-:W-:Y:S01]  /*80d0*/  MOV R0, R9 ;  /* 0x0000000900007202 */ /* 0x000fe20000000f00 */
[----:B------:R-:W-:Y:S02]  /*80e0*/  IMAD.MOV.U32 R8, RZ, RZ, R11 ;  /* 0x000000ffff087224 */ /* 0x000fe400078e000b */
[----:B------:R-:W-:Y:S02]  /*80f0*/  IMAD.MOV.U32 R139, RZ, RZ, R138 ;  /* 0x000000ffff8b7224 */ /* 0x000fe400078e008a */
[----:B------:R-:W-:-:S07]  /*8100*/  IMAD.MOV.U32 R75, RZ, RZ, R74 ;  /* 0x000000ffff4b7224 */ /* 0x000fce00078e004a */
.L_x_7478:
[----:B------:R-:W-:Y:S05]  /*8110*/  BSYNC.RECONVERGENT B1 ;  /* 0x0000000000017941 */ /* 0x000fea0003800200 */
.L_x_7476:
        /* <DEDUP_REMOVED lines=11> */
.L_x_7480:
[----:B------:R-:W-:Y:S01]  /*81d0*/  MOV R9, R0 ;  /* 0x0000000000097202 */ /* 0x000fe20000000f00 */
[----:B------:R-:W-:Y:S02]  /*81e0*/  IMAD.MOV.U32 R11, RZ, RZ, R8 ;  /* 0x000000ffff0b7224 */ /* 0x000fe400078e0008 */
[----:B------:R-:W-:Y:S02]  /*81f0*/  IMAD.MOV.U32 R138, RZ, RZ, R137 ;  /* 0x000000ffff8a7224 */ /* 0x000fe400078e0089 */
[----:B------:R-:W-:-:S07]  /*8200*/  IMAD.MOV.U32 R74, RZ, RZ, R73 ;  /* 0x000000ffff4a7224 */ /* 0x000fce00078e0049 */
.L_x_7481:
[----:B------:R-:W-:Y:S05]  /*8210*/  BSYNC.RECONVERGENT B1 ;  /* 0x0000000000017941 */ /* 0x000fea0003800200 */
.L_x_7479:
        /* <DEDUP_REMOVED lines=11> */
.L_x_7483:
[----:B------:R-:W-:Y:S01]  /*82d0*/  MOV R0, R9 ;  /* 0x0000000900007202 */ /* 0x000fe20000000f00 */
[----:B------:R-:W-:Y:S02]  /*82e0*/  IMAD.MOV.U32 R8, RZ, RZ, R11 ;  /* 0x000000ffff087224 */ /* 0x000fe400078e000b */
[----:B------:R-:W-:Y:S02]  /*82f0*/  IMAD.MOV.U32 R137, RZ, RZ, R136 ;  /* 0x000000ffff897224 */ /* 0x000fe400078e0088 */
[----:B------:R-:W-:-:S07]  /*8300*/  IMAD.MOV.U32 R73, RZ, RZ, R72 ;  /* 0x000000ffff497224 */ /* 0x000fce00078e0048 */
.L_x_7484:
[----:B------:R-:W-:Y:S05]  /*8310*/  BSYNC.RECONVERGENT B1 ;  /* 0x0000000000017941 */ /* 0x000fea0003800200 */
.L_x_7482:
        /* <DEDUP_REMOVED lines=11> */
.L_x_7486:
[----:B------:R-:W-:Y:S01]  /*83d0*/  MOV R9, R0 ;  /* 0x0000000000097202 */ /* 0x000fe20000000f00 */
[----:B------:R-:W-:Y:S02]  /*83e0*/  IMAD.MOV.U32 R11, RZ, RZ, R8 ;  /* 0x000000ffff0b7224 */ /* 0x000fe400078e0008 */
[----:B------:R-:W-:Y:S02]  /*83f0*/  IMAD.MOV.U32 R136, RZ, RZ, R143 ;  /* 0x000000ffff887224 */ /* 0x000fe400078e008f */
[----:B------:R-:W-:-:S07]  /*8400*/  IMAD.MOV.U32 R72, RZ, RZ, R79 ;  /* 0x000000ffff487224 */ /* 0x000fce00078e004f */
.L_x_7487:
[----:B------:R-:W-:Y:S05]  /*8410*/  BSYNC.RECONVERGENT B1 ;  /* 0x0000000000017941 */ /* 0x000fea0003800200 */
.L_x_7485:
        /* <DEDUP_REMOVED lines=11> */
.L_x_7489:
[----:B------:R-:W-:Y:S01]  /*84d0*/  MOV R0, R9 ;  /* 0x0000000900007202 */ /* 0x000fe20000000f00 */
[----:B------:R-:W-:Y:S02]  /*84e0*/  IMAD.MOV.U32 R8, RZ, RZ, R11 ;  /* 0x000000ffff087224 */ /* 0x000fe400078e000b */
[----:B------:R-:W-:Y:S02]  /*84f0*/  IMAD.MOV.U32 R143, RZ, RZ, R142 ;  /* 0x000000ffff8f7224 */ /* 0x000fe400078e008e */
[----:B------:R-:W-:-:S07]  /*8500*/  IMAD.MOV.U32 R79, RZ, RZ, R78 ;  /* 0x000000ffff4f7224 */ /* 0x000fce00078e004e */
.L_x_7490:
[----:B------:R-:W-:Y:S05]  /*8510*/  BSYNC.RECONVERGENT B1 ;  /* 0x0000000000017941 */ /* 0x000fea0003800200 */
.L_x_7488:
        /* <DEDUP_REMOVED lines=11> */
.L_x_7492:
[----:B------:R-:W-:Y:S01]  /*85d0*/  MOV R9, R0 ;  /* 0x0000000000097202 */ /* 0x000fe20000000f00 */
[----:B------:R-:W-:Y:S02]  /*85e0*/  IMAD.MOV.U32 R11, RZ, RZ, R8 ;  /* 0x000000ffff0b7224 */ /* 0x000fe400078e0008 */
[----:B------:R-:W-:Y:S02]  /*85f0*/  IMAD.MOV.U32 R142, RZ, RZ, R141 ;  /* 0x000000ffff8e7224 */ /* 0x000fe400078e008d */
[----:B------:R-:W-:-:S07]  /*8600*/  IMAD.MOV.U32 R78, RZ, RZ, R77 ;  /* 0x000000ffff4e7224 */ /* 0x000fce00078e004d */
.L_x_7493:
[----:B------:R-:W-:Y:S05]  /*8610*/  BSYNC.RECONVERGENT B1 ;  /* 0x0000000000017941 */ /* 0x000fea0003800200 */
.L_x_7491:
        /* <DEDUP_REMOVED lines=11> */
.L_x_7495:
[----:B------:R-:W-:Y:S01]  /*86d0*/  MOV R0, R9 ;  /* 0x0000000900007202 */ /* 0x000fe20000000f00 */
[----:B------:R-:W-:Y:S02]  /*86e0*/  IMAD.MOV.U32 R8, RZ, RZ, R11 ;  /* 0x000000ffff087224 */ /* 0x000fe400078e000b */
[----:B------:R-:W-:Y:S02]  /*86f0*/  IMAD.MOV.U32 R141, RZ, RZ, R140 ;  /* 0x000000ffff8d7224 */ /* 0x000fe400078e008c */
[----:B------:R-:W-:-:S07]  /*8700*/  IMAD.MOV.U32 R77, RZ, RZ, R76 ;  /* 0x000000ffff4d7224 */ /* 0x000fce00078e004c */
.L_x_7496:
[----:B------:R-:W-:Y:S05]  /*8710*/  BSYNC.RECONVERGENT B1 ;  /* 0x0000000000017941 */ /* 0x000fea0003800200 */
.L_x_7494:
        /* <DEDUP_REMOVED lines=11> */
.L_x_7498:
[----:B------:R-:W-:Y:S01]  /*87d0*/  MOV R9, R0 ;  /* 0x0000000000097202 */ /* 0x000fe20000000f00 */
[----:B------:R-:W-:Y:S02]  /*87e0*/  IMAD.MOV.U32 R11, RZ, RZ, R8 ;  /* 0x000000ffff0b7224 */ /* 0x000fe400078e0008 */
[----:B------:R-:W-:Y:S02]  /*87f0*/  IMAD.MOV.U32 R140, RZ, RZ, R147 ;  /* 0x000000ffff8c7224 */ /* 0x000fe400078e0093 */
[----:B------:R-:W-:-:S07]  /*8800*/  IMAD.MOV.U32 R76, RZ, RZ, R83 ;  /* 0x000000ffff4c7224 */ /* 0x000fce00078e0053 */
.L_x_7499:
[----:B------:R-:W-:Y:S05]  /*8810*/  BSYNC.RECONVERGENT B1 ;  /* 0x0000000000017941 */ /* 0x000fea0003800200 */
.L_x_7497:
        /* <DEDUP_REMOVED lines=11> */
.L_x_7501:
[----:B------:R-:W-:Y:S01]  /*88d0*/  MOV R0, R9 ;  /* 0x0000000900007202 */ /* 0x000fe20000000f00 */
[----:B------:R-:W-:Y:S02]  /*88e0*/  IMAD.MOV.U32 R8, RZ, RZ, R11 ;  /* 0x000000ffff087224 */ /* 0x000fe400078e000b */
[----:B------:R-:W-:Y:S02]  /*88f0*/  IMAD.MOV.U32 R147, RZ, RZ, R146 ;  /* 0x000000ffff937224 */ /* 0x000fe400078e0092 */
[----:B------:R-:W-:-:S07]  /*8900*/  IMAD.MOV.U32 R83, RZ, RZ, R82 ;  /* 0x000000ffff537224 */ /* 0x000fce00078e0052 */
.L_x_7502:
[----:B------:R-:W-:Y:S05]  /*8910*/  BSYNC.RECONVERGENT B1 ;  /* 0x0000000000017941 */ /* 0x000fea0003800200 */
.L_x_7500:
        /* <DEDUP_REMOVED lines=11> */
.L_x_7504:
[----:B------:R-:W-:Y:S01]  /*89d0*/  MOV R9, R0 ;  /* 0x0000000000097202 */ /* 0x000fe20000000f00 */
[----:B------:R-:W-:Y:S02]  /*89e0*/  IMAD.MOV.U32 R11, RZ, RZ, R8 ;  /* 0x000000ffff0b7224 */ /* 0x000fe400078e0008 */
[----:B------:R-:W-:Y:S02]  /*89f0*/  IMAD.MOV.U32 R146, RZ, RZ, R145 ;  /* 0x000000ffff927224 */ /* 0x000fe400078e0091 */
[----:B------:R-:W-:-:S07]  /*8a00*/  IMAD.MOV.U32 R82, RZ, RZ, R81 ;  /* 0x000000ffff527224 */ /* 0x000fce00078e0051 */
.L_x_7505:
[----:B------:R-:W-:Y:S05]  /*8a10*/  BSYNC.RECONVERGENT B1 ;  /* 0x0000000000017941 */ /* 0x000fea0003800200 */
.L_x_7503:
        /* <DEDUP_REMOVED lines=11> */
.L_x_7507:
[----:B------:R-:W-:Y:S01]  /*8ad0*/  MOV R0, R9 ;  /* 0x0000000900007202 */ /* 0x000fe20000000f00 */
[----:B------:R-:W-:Y:S02]  /*8ae0*/  IMAD.MOV.U32 R8, RZ, RZ, R11 ;  /* 0x000000ffff087224 */ /* 0x000fe400078e000b */
[----:B------:R-:W-:Y:S02]  /*8af0*/  IMAD.MOV.U32 R145, RZ, RZ, R144 ;  /* 0x000000ffff917224 */ /* 0x000fe400078e0090 */
[----:B------:R-:W-:-:S07]  /*8b00*/  IMAD.MOV.U32 R81, RZ, RZ, R80 ;  /* 0x000000ffff517224 */ /* 0x000fce00078e0050 */
.L_x_7508:
[----:B------:R-:W-:Y:S05]  /*8b10*/  BSYNC.RECONVERGENT B1 ;  /* 0x0000000000017941 */ /* 0x000fea0003800200 */
.L_x_7506:
        /* <DEDUP_REMOVED lines=11> */
.L_x_7510:
[----:B------:R-:W-:Y:S01]  /*8bd0*/  MOV R9, R0 ;  /* 0x0000000000097202 */ /* 0x000fe20000000f00 */
[----:B------:R-:W-:Y:S02]  /*8be0*/  IMAD.MOV.U32 R11, RZ, RZ, R8 ;  /* 0x000000ffff0b7224 */ /* 0x000fe400078e0008 */
[----:B------:R-:W-:Y:S02]  /*8bf0*/  IMAD.MOV.U32 R144, RZ, RZ, R151 ;  /* 0x000000ffff907224 */ /* 0x000fe400078e0097 */
[----:B------:R-:W-:-:S07]  /*8c00*/  IMAD.MOV.U32 R80, RZ, RZ, R87 ;  /* 0x000000ffff507224 */ /* 0x000fce00078e0057 */
.L_x_7511:
[----:B------:R-:W-:Y:S05]  /*8c10*/  BSYNC.RECONVERGENT B1 ;  /* 0x0000000000017941 */ /* 0x000fea0003800200 */
.L_x_7509:
        /* <DEDUP_REMOVED lines=11> */
.L_x_7513:
[----:B------:R-:W-:Y:S01]  /*8cd0*/  MOV R0, R9 ;  /* 0x0000000900007202 */ /* 0x000fe20000000f00 */
[----:B------:R-:W-:Y:S02]  /*8ce0*/  IMAD.MOV.U32 R8, RZ, RZ, R11 ;  /* 0x000000ffff087224 */ /* 0x000fe400078e000b */
[----:B------:R-:W-:Y:S02]  /*8cf0*/  IMAD.MOV.U32 R151, RZ, RZ, R150 ;  /* 0x000000ffff977224 */ /* 0x000fe400078e0096 */
[----:B------:R-:W-:-:S07]  /*8d00*/  IMAD.MOV.U32 R87, RZ, RZ, R86 ;  /* 0x000000ffff577224 */ /* 0x000fce00078e0056 */
.L_x_7514:
[----:B------:R-:W-:Y:S05]  /*8d10*/  BSYNC.RECONVERGENT B1 ;  /* 0x0000000000017941 */ /* 0x000fea0003800200 */
.L_x_7512:
        /* <DEDUP_REMOVED lines=11> */
.L_x_7516:
[----:B------:R-:W-:Y:S01]  /*8dd0*/  MOV R9, R0 ;  /* 0x0000000000097202 */ /* 0x000fe20000000f00 */
[----:B------:R-:W-:Y:S02]  /*8de0*/  IMAD.MOV.U32 R11, RZ, RZ, R8 ;  /* 0x000000ffff0b7224 */ /* 0x000fe400078e0008 */
[----:B------:R-:W-:Y:S02]  /*8df0*/  IMAD.MOV.U32 R150, RZ, RZ, R149 ;  /* 0x000000ffff967224 */ /* 0x000fe400078e0095 */
[----:B------:R-:W-:-:S07]  /*8e00*/  IMAD.MOV.U32 R86, RZ, RZ, R85 ;  /* 0x000000ffff567224 */ /* 0x000fce00078e0055 */
.L_x_7517:
[----:B------:R-:W-:Y:S05]  /*8e10*/  BSYNC.RECONVERGENT B1 ;  /* 0x0000000000017941 */ /* 0x000fea0003800200 */
.L_x_7515:
        /* <DEDUP_REMOVED lines=11> */
.L_x_7519:
[----:B------:R-:W-:Y:S01]  /*8ed0*/  MOV R0, R9 ;  /* 0x0000000900007202 */ /* 0x000fe20000000f00 */
[----:B------:R-:W-:Y:S02]  /*8ee0*/  IMAD.MOV.U32 R8, RZ, RZ, R11 ;  /* 0x000000ffff087224 */ /* 0x000fe400078e000b */
[----:B------:R-:W-:Y:S02]  /*8ef0*/  IMAD.MOV.U32 R149, RZ, RZ, R148 ;  /* 0x000000ffff957224 */ /* 0x000fe400078e0094 */
[----:B------:R-:W-:-:S07]  /*8f00*/  IMAD.MOV.U32 R85, RZ, RZ, R84 ;  /* 0x000000ffff557224 */ /* 0x000fce00078e0054 */
.L_x_7520:
[----:B------:R-:W-:Y:S05]  /*8f10*/  BSYNC.RECONVERGENT B1 ;  /* 0x0000000000017941 */ /* 0x000fea0003800200 */
.L_x_7518:
        /* <DEDUP_REMOVED lines=11> */
.L_x_7522:
[----:B------:R-:W-:Y:S01]  /*8fd0*/  MOV R9, R0 ;  /* 0x0000000000097202 */ /* 0x000fe20000000f00 */
[----:B------:R-:W-:Y:S02]  /*8fe0*/  IMAD.MOV.U32 R11, RZ, RZ, R8 ;  /* 0x000000ffff0b7224 */ /* 0x000fe400078e0008 */
[----:B------:R-:W-:Y:S02]  /*8ff0*/  IMAD.MOV.U32 R148, RZ, RZ, R155 ;  /* 0x000000ffff947224 */ /* 0x000fe400078e009b */
[----:B------:R-:W-:-:S07]  /*9000*/  IMAD.MOV.U32 R84, RZ, RZ, R91 ;  /* 0x000000ffff547224 */ /* 0x000fce00078e005b */
.L_x_7523:
[----:B------:R-:W-:Y:S05]  /*9010*/  BSYNC.RECONVERGENT B1 ;  /* 0x0000000000017941 */ /* 0x000fea0003800200 */
.L_x_7521:
        /* <DEDUP_REMOVED lines=11> */
.L_x_7525:
[----:B------:R-:W-:Y:S01]  /*90d0*/  MOV R0, R9 ;  /* 0x0000000900007202 */ /* 0x000fe20000000f00 */
[----:B------:R-:W-:Y:S02]  /*90e0*/  IMAD.MOV.U32 R8, RZ, RZ, R11 ;  /* 0x000000ffff087224 */ /* 0x000fe400078e000b */
[----:B------:R-:W-:Y:S02]  /*90f0*/  IMAD.MOV.U32 R155, RZ, RZ, R154 ;  /* 0x000000ffff9b7224 */ /* 0x000fe400078e009a */
[----:B------:R-:W-:-:S07]  /*9100*/  IMAD.MOV.U32 R91, RZ, RZ, R90 ;  /* 0x000000ffff5b7224 */ /* 0x000fce00078e005a */
.L_x_7526:
[----:B------:R-:W-:Y:S05]  /*9110*/  BSYNC.RECONVERGENT B1 ;  /* 0x0000000000017941 */ /* 0x000fea0003800200 */
.L_x_7524:
        /* <DEDUP_REMOVED lines=11> */
.L_x_7528:
[----:B------:R-:W-:Y:S01]  /*91d0*/  MOV R9, R0 ;  /* 0x0000000000097202 */ /* 0x000fe20000000f00 */
[----:B------:R-:W-:Y:S02]  /*91e0*/  IMAD.MOV.U32 R11, RZ, RZ, R8 ;  /* 0x000000ffff0b7224 */ /* 0x000fe400078e0008 */
[----:B------:R-:W-:Y:S02]  /*91f0*/  IMAD.MOV.U32 R154, RZ, RZ, R153 ;  /* 0x000000ffff9a7224 */ /* 0x000fe400078e0099 */
[----:B------:R-:W-:-:S07]  /*9200*/  IMAD.MOV.U32 R90, RZ, RZ, R89 ;  /* 0x000000ffff5a7224 */ /* 0x000fce00078e0059 */
.L_x_7529:
[----:B------:R-:W-:Y:S05]  /*9210*/  BSYNC.RECONVERGENT B1 ;  /* 0x0000000000017941 */ /* 0x000fea0003800200 */
.L_x_7527:
        /* <DEDUP_REMOVED lines=11> */
.L_x_7531:
[----:B------:R-:W-:Y:S01]  /*92d0*/  MOV R0, R9 ;  /* 0x0000000900007202 */ /* 0x000fe20000000f00 */
[----:B------:R-:W-:Y:S02]  /*92e0*/  IMAD.MOV.U32 R8, RZ, RZ, R11 ;  /* 0x000000ffff087224 */ /* 0x000fe400078e000b */
[----:B------:R-:W-:Y:S02]  /*92f0*/  IMAD.MOV.U32 R153, RZ, RZ, R152 ;  /* 0x000000ffff997224 */ /* 0x000fe400078e0098 */
[----:B------:R-:W-:-:S07]  /*9300*/  IMAD.MOV.U32 R89, RZ, RZ, R88 ;  /* 0x000000ffff597224 */ /* 0x000fce00078e0058 */
.L_x_7532:
[----:B------:R-:W-:Y:S05]  /*9310*/  BSYNC.RECONVERGENT B1 ;  /* 0x0000000000017941 */ /* 0x000fea0003800200 */
.L_x_7530:
        /* <DEDUP_REMOVED lines=11> */
.L_x_7534:
[----:B------:R-:W-:Y:S01]  /*93d0*/  MOV R9, R0 ;  /* 0x0000000000097202 */ /* 0x000fe20000000f00 */
[----:B------:R-:W-:Y:S02]  /*93e0*/  IMAD.MOV.U32 R11, RZ, RZ, R8 ;  /* 0x000000ffff0b7224 */ /* 0x000fe400078e0008 */
[----:B------:R-:W-:Y:S02]  /*93f0*/  IMAD.MOV.U32 R88, RZ, RZ, R95 ;  /* 0x000000ffff587224 */ /* 0x000fe400078e005f */
[----:B------:R-:W-:-:S07]  /*9400*/  IMAD.MOV.U32 R152, RZ, RZ, R3 ;  /* 0x000000ffff987224 */ /* 0x000fce00078e0003 */
.L_x_7535:
[----:B------:R-:W-:Y:S05]  /*9410*/  BSYNC.RECONVERGENT B1 ;  /* 0x0000000000017941 */ /* 0x000fea0003800200 */
.L_x_7533:
        /* <DEDUP_REMOVED lines=11> */
.L_x_7537:
[----:B------:R-:W-:Y:S01]  /*94d0*/  MOV R13, R9 ;  /* 0x00000009000d7202 */ /* 0x000fe20000000f00 */
[----:B------:R-:W-:Y:S02]  /*94e0*/  IMAD.MOV.U32 R8, RZ, RZ, R11 ;  /* 0x000000ffff087224 */ /* 0x000fe400078e000b */
[----:B------:R-:W-:Y:S02]  /*94f0*/  IMAD.MOV.U32 R3, RZ, RZ, R2 ;  /* 0x000000ffff037224 */ /* 0x000fe400078e0002 */
[----:B------:R-:W-:-:S07]  /*9500*/  IMAD.MOV.U32 R95, RZ, RZ, R94 ;  /* 0x000000ffff5f7224 */ /* 0x000fce00078e005e */
.L_x_7538:
[----:B------:R-:W-:Y:S05]  /*9510*/  BSYNC.RECONVERGENT B1 ;  /* 0x0000000000017941 */ /* 0x000fea0003800200 */
.L_x_7536:
        /* <DEDUP_REMOVED lines=11> */
.L_x_7540:
[----:B------:R-:W-:Y:S01]  /*95d0*/  IMAD.MOV.U32 R2, RZ, RZ, R6 ;  /* 0x000000ffff027224 */ /* 0x000fe200078e0006 */
[-C--:B------:R-:W-:Y:S01]  /*95e0*/  MOV R0, R13.reuse ;  /* 0x0000000d00007202 */ /* 0x080fe20000000f00 */
[----:B------:R-:W-:Y:S01]  /*95f0*/  IMAD.MOV.U32 R94, RZ, RZ, R7 ;  /* 0x000000ffff5e7224 */ /* 0x000fe200078e0007 */
[----:B------:R-:W-:Y:S01]  /*9600*/  MOV R6, R13 ;  /* 0x0000000d00067202 */ /* 0x000fe20000000f00 */
[--C-:B------:R-:W-:Y:S02]  /*9610*/  IMAD.MOV.U32 R93, RZ, RZ, R8.reuse ;  /* 0x000000ffff5d7224 */ /* 0x100fe400078e0008 */
[----:B------:R-:W-:-:S07]  /*9620*/  IMAD.MOV.U32 R7, RZ, RZ, R8 ;  /* 0x000000ffff077224 */ /* 0x000fce00078e0008 */
.L_x_7541:
[----:B------:R-:W-:Y:S05]  /*9630*/  BSYNC.RECONVERGENT B1 ;  /* 0x0000000000017941 */ /* 0x000fea0003800200 */
.L_x_7539:
[----:B------:R-:W-:Y:S01]  /*9640*/  VIADD R5, R5, 0x4 ;  /* 0x0000000405057836 */ /* 0x000fe20000000000 */
[----:B------:R-:W-:Y:S06]  /*9650*/  @P2 BRA `(.L_x_7542) ;  /* 0xffffffc0000c2947 */ /* 0x000fec000383ffff */
.L_x_7352:
[----:B------:R-:W-:Y:S05]  /*9660*/  BSYNC.RECONVERGENT B0 ;  /* 0x0000000000007941 */ /* 0x000fea0003800200 */
.L_x_7351:
[----:B0-----:R-:W0:Y:S01]  /*9670*/  SHFL.DOWN PT, R5, R0, 0x2, 0x1f ;  /* 0x08401f0000057f89 */ /* 0x001e2200000e0000 */
[----:B------:R-:W1:Y:S01]  /*9680*/  LDCU UR4, c[0x0][0x2f8] ;  /* 0x00005f00ff0477ac */ /* 0x000e620008000800 */
[----:B------:R-:W-:Y:S02]  /*9690*/  BSSY.RECONVERGENT B0, `(.L_x_7543) ;  /* 0x0000507000007945 */ /* 0x000fe40003800200 */
[----:B------:R-:W2:Y:S01]  /*96a0*/  SHFL.DOWN PT, R7, R2, 0x2, 0x1f ;  /* 0x08401f0002077f89 */ /* 0x000ea200000e0000 */
[----:B------:R-:W3:Y:S03]  /*96b0*/  LDCU UR5, c[0x0][0x2f8] ;  /* 0x00005f00ff0577ac */ /* 0x000ee60008000800 */
[----:B------:R-:W4:Y:S04]  /*96c0*/  SHFL.DOWN PT, R6, R3, 0x2, 0x1f ;  /* 0x08401f0003067f89 */ /* 0x000f2800000e0000 */
[----:B------:R-:W5:Y:S04]  /*96d0*/  SHFL.DOWN PT, R9, R152, 0x2, 0x1f ;  /* 0x08401f0098097f89 */ /* 0x000f6800000e0000 */
[----:B------:R-:W5:Y:S01]  /*96e0*/  SHFL.DOWN PT, R8, R153, 0x2, 0x1f ;  /* 0x08401f0099087f89 */ /* 0x000f6200000e0000 */
[----:B-1----:R-:W-:-:S03]  /*96f0*/  VIADD R165, R157, -UR4 ;  /* 0x800000049da57c36 */ /* 0x002fc60008000000 */
[----:B------:R-:W1:Y:S01]  /*9700*/  SHFL.DOWN PT, R11, R154, 0x2, 0x1f ;  /* 0x08401f009a0b7f89 */ /* 0x000e6200000e0000 */
[----:B---3--:R-:W-:-:S03]  /*9710*/  IADD3 R4, PT, PT, R157, -UR5, RZ ;  /* 0x800000059d047c10 */ /* 0x008fc6000fffe0ff */
[----:B------:R-:W3:Y:S04]  /*9720*/  SHFL.DOWN PT, R10, R155, 0x2, 0x1f ;  /* 0x08401f009b0a7f89 */ /* 0x000ee800000e0000 */
        /* <DEDUP_REMOVED lines=13> */
[----:B0-----:R-:W-:Y:S04]  /*9800*/  STL [R165], R5 ;  /* 0x00000005a5007387 */ /* 0x001fe80000100800 */
[----:B--2---:R-:W-:Y:S04]  /*9810*/  STL [R4+0x4], R7 ;  /* 0x0000040704007387 */ /* 0x004fe80000100800 */
[----:B----4-:R-:W-:Y:S04]  /*9820*/  STL [R165+0x8], R6 ;  /* 0x00000806a5007387 */ /* 0x010fe80000100800 */
[----:B-----5:R-:W-:Y:S04]  /*9830*/  STL [R4+0xc], R9 ;  /* 0x00000c0904007387 */ /* 0x020fe80000100800 */
[----:B------:R-:W-:Y:S04]  /*9840*/  STL [R165+0x10], R8 ;  /* 0x00001008a5007387 */ /* 0x000fe80000100800 */
[----:B-1----:R-:W-:Y:S04]  /*9850*/  STL [R4+0x14], R11 ;  /* 0x0000140b04007387 */ /* 0x002fe80000100800 */
[----:B---3--:R-:W-:Y:S04]  /*9860*/  STL [R165+0x18], R10 ;  /* 0x0000180aa5007387 */ /* 0x008fe80000100800 */
[----:B------:R-:W-:Y:S04]  /*9870*/  STL [R4+0x1c], R13 ;  /* 0x00001c0d04007387 */ /* 0x000fe80000100800 */
[----:B------:R-:W0:Y:S04]  /*9880*/  SHFL.DOWN PT, R10, R117, 0x2, 0x1f ;  /* 0x08401f00750a7f89 */ /* 0x000e2800000e0000 */
[----:B------:R-:W-:Y:S04]  /*9890*/  STL [R165+0x20], R12 ;  /* 0x0000200ca5007387 */ /* 0x000fe80000100800 */
        /* <DEDUP_REMOVED lines=11> */
[----:B------:R-:W1:Y:S04]  /*9950*/  SHFL.DOWN PT, R163, R137, 0x2, 0x1f ;  /* 0x08401f0089a37f89 */ /* 0x000e6800000e0000 */
[----:B------:R-:W2:Y:S04]  /*9960*/  SHFL.DOWN PT, R5, R138, 0x2, 0x1f ;  /* 0x08401f008a057f89 */ /* 0x000ea800000e0000 */
[----:B------:R-:W3:Y:S04]  /*9970*/  SHFL.DOWN PT, R7, R139, 0x2, 0x1f ;  /* 0x08401f008b077f89 */ /* 0x000ee800000e0000 */
[----:B------:R-:W4:Y:S04]  /*9980*/  SHFL.DOWN PT, R9, R132, 0x2, 0x1f ;  /* 0x08401f0084097f89 */ /* 0x000f2800000e0000 */
[----:B------:R-:W5:Y:S04]  /*9990*/  SHFL.DOWN PT, R11, R133, 0x2, 0x1f ;  /* 0x08401f00850b7f89 */ /* 0x000f6800000e0000 */
        /* <DEDUP_REMOVED lines=15> */
[----:B0-----:R-:W-:Y:S04]  /*9a90*/  STL [R4+0xa0], R10 ;  /* 0x0000a00a04007387 */ /* 0x001fe80000100800 */
[----:B------:R-:W0:Y:S04]  /*9aa0*/  SHFL.DOWN PT, R10, R99, 0x2, 0x1f ;  /* 0x08401f00630a7f89 */ /* 0x000e2800000e0000 */
[----:B-1----:R-:W-:Y:S04]  /*9ab0*/  STL [R4+0x50], R163 ;  /* 0x000050a304007387 */ /* 0x002fe80000100800 */
[----:B--2---:R-:W-:Y:S04]  /*9ac0*/  STL [R4+0x54], R5 ;  /* 0x0000540504007387 */ /* 0x004fe80000100800 */
[----:B---3--:R-:W-:Y:S04]  /*9ad0*/  STL [R4+0x58], R7 ;  /* 0x0000580704007387 */ /* 0x008fe80000100800 */
[----:B----4-:R-:W-:Y:S04]  /*9ae0*/  STL [R4+0x5c], R9 ;  /* 0x00005c0904007387 */ /* 0x010fe80000100800 */
[----:B-----5:R-:W-:Y:S04]  /*9af0*/  STL [R4+0x60], R11 ;  /* 0x0000600b04007387 */ /* 0x020fe80000100800 */
        /* <DEDUP_REMOVED lines=124> */
[----:B0-----:R0:W-:Y:S04]  /*a2c0*/  STL [R4+0x1a8], R10 ;  /* 0x0001a80a04007387 */ /* 0x0011e80000100800 */
[----:B-1----:R-:W-:Y:S04]  /*a2d0*/  STL [R4+0x154], R12 ;  /* 0x0001540c04007387 */ /* 0x002fe80000100800 */
[----:B--2---:R-:W-:Y:S01]  /*a2e0*/  STL [R4+0x158], R5 ;  /* 0x0001580504007387 */ /* 0x004fe20000100800 */
[----:B0-----:R-:W0:Y:S03]  /*a2f0*/  S2R R10, SR_LANEID ;  /* 0x00000000000a7919 */ /* 0x001e260000000000 */
[----:B---3--:R-:W-:Y:S04]  /*a300*/  STL [R4+0x15c], R7 ;  /* 0x00015c0704007387 */ /* 0x008fe80000100800 */
[----:B----4-:R-:W-:Y:S04]  /*a310*/  STL [R4+0x160], R9 ;  /* 0x0001600904007387 */ /* 0x010fe80000100800 */
[----:B-----5:R-:W-:Y:S04]  /*a320*/  STL [R4+0x164], R11 ;  /* 0x0001640b04007387 */ /* 0x020fe80000100800 */
[----:B------:R-:W-:Y:S04]  /*a330*/  STL [R4+0x168], R13 ;  /* 0x0001680d04007387 */ /* 0x000fe80000100800 */
[----:B------:R-:W-:Y:S04]  /*a340*/  STL [R4+0x16c], R15 ;  /* 0x00016c0f04007387 */ /* 0x000fe80000100800 */
[----:B------:R-:W-:Y:S04]  /*a350*/  STL [R4+0x170], R17 ;  /* 0x0001701104007387 */ /* 0x000fe80000100800 */
[----:B------:R-:W-:Y:S04]  /*a360*/  STL [R4+0x174], R19 ;  /* 0x0001741304007387 */ /* 0x000fe80000100800 */
[----:B------:R-:W-:Y:S01]  /*a370*/  STL [R4+0x178], R21 ;  /* 0x0001781504007387 */ /* 0x000fe20000100800 */
[----:B0-----:R-:W-:-:S03]  /*a380*/  ISETP.GT.AND P0, PT, R10, 0x1d, PT ;  /* 0x0000001d0a00780c */ /* 0x001fc60003f04270 */
        /* <DEDUP_REMOVED lines=11> */
[----:B------:R-:W0:Y:S04]  /*a440*/  SHFL.DOWN PT, R12, R48, 0x2, 0x1f ;  /* 0x08401f00300c7f89 */ /* 0x000e2800000e0000 */
        /* <DEDUP_REMOVED lines=21> */
[----:B-1----:R0:W-:Y:S04]  /*a5a0*/  STL [R4+0x1b0], R5 ;  /* 0x0001b00504007387 */ /* 0x0021e80000100800 */
[----:B--2---:R0:W-:Y:S04]  /*a5b0*/  STL [R4+0x1b4], R7 ;  /* 0x0001b40704007387 */ /* 0x0041e80000100800 */
[----:B---3--:R0:W-:Y:S04]  /*a5c0*/  STL [R4+0x1b8], R9 ;  /* 0x0001b80904007387 */ /* 0x0081e80000100800 */
[----:B----4-:R0:W-:Y:S04]  /*a5d0*/  STL [R4+0x1bc], R11 ;  /* 0x0001bc0b04007387 */ /* 0x0101e80000100800 */
[----:B-----5:R0:W-:Y:S04]  /*a5e0*/  STL [R4+0x1c0], R13 ;  /* 0x0001c00d04007387 */ /* 0x0201e80000100800 */
[----:B------:R0:W-:Y:S04]  /*a5f0*/  STL [R4+0x1c4], R15 ;  /* 0x0001c40f04007387 */ /* 0x0001e80000100800 */
        /* <DEDUP_REMOVED lines=13> */
[----:B------:R0:W-:Y:S01]  /*a6d0*/  STL [R4+0x1fc], R8 ;  /* 0x0001fc0804007387 */ /* 0x0001e20000100800 */
[----:B------:R-:W-:Y:S05]  /*a6e0*/  @P0 BRA `(.L_x_7544) ;  /* 0x0000004000040947 */ /* 0x000fea0003800000 */
[----:B0-----:R-:W-:Y:S02]  /*a6f0*/  VIADD R7, R4, 0x100 ;  /* 0x0000010004077836 */ /* 0x001fe40000000000 */
[----:B------:R-:W-:Y:S02]  /*a700*/  HFMA2 R4, -RZ, RZ, 0, 0 ;  /* 0x00000000ff047431 */ /* 0x000fe400000001ff */
[----:B------:R-:W-:Y:S02]  /*a710*/  IMAD.MOV.U32 R5, RZ, RZ, R93 ;  /* 0x000000ffff057224 */ /* 0x000fe400078e005d */
[----:B------:R-:W-:-:S07]  /*a720*/  IMAD.MOV.U32 R6, RZ, RZ, R0 ;  /* 0x000000ffff067224 */ /* 0x000fce00078e0000 */
.L_x_7734:
        /* <DEDUP_REMOVED lines=20> */
.L_x_7546:
[----:B------:R-:W-:Y:S02]  /*a870*/  IMAD.MOV.U32 R9, RZ, RZ, R92 ;  /* 0x000000ffff097224 */ /* 0x000fe400078e005c */
[----:B------:R-:W-:Y:S01]  /*a880*/  IMAD.MOV.U32 R11, RZ, RZ, R156 ;  /* 0x000000ffff0b7224 */ /* 0x000fe200078e009c */
[----:B------:R-:W-:Y:S01]  /*a890*/  MOV R156, R35 ;  /* 0x00000023009c7202 */ /* 0x000fe20000000f00 */
[----:B------:R-:W-:-:S07]  /*a8a0*/  IMAD.MOV.U32 R92, RZ, RZ, R99 ;  /* 0x000000ffff5c7224 */ /* 0x000fce00078e0063 */
.L_x_7547:
[----:B------:R-:W-:Y:S05]  /*a8b0*/  BSYNC.RECONVERGENT B1 ;  /* 0x0000000000017941 */ /* 0x000fea0003800200 */
.L_x_7545:
        /* <DEDUP_REMOVED lines=11> */
.L_x_7549:
[----:B------:R-:W-:Y:S01]  /*a970*/  IMAD.MOV.U32 R0, RZ, RZ, R9 ;  /* 0x000000ffff007224 */ /* 0x000fe200078e0009 */
[----:B------:R-:W-:Y:S01]  /*a980*/  MOV R99, R98 ;  /* 0x0000006200637202 */ /* 0x000fe20000000f00 */
[----:B------:R-:W-:Y:S02]  /*a990*/  IMAD.MOV.U32 R8, RZ, RZ, R11 ;  /* 0x000000ffff087224 */ /* 0x000fe400078e000b */
[----:B------:R-:W-:-:S07]  /*a9a0*/  IMAD.MOV.U32 R35, RZ, RZ, R34 ;  /* 0x000000ffff237224 */ /* 0x000fce00078e0022 */
.L_x_7550:
[----:B------:R-:W-:Y:S05]  /*a9b0*/  BSYNC.RECONVERGENT B1 ;  /* 0x0000000000017941 */ /* 0x000fea0003800200 */
.L_x_7548:
        /* <DEDUP_REMOVED lines=11> */
.L_x_7552:
[----:B------:R-:W-:Y:S01]  /*aa70*/  IMAD.MOV.U32 R9, RZ, RZ, R0 ;  /* 0x000000ffff097224 */ /* 0x000fe200078e0000 */
[----:B------:R-:W-:Y:S01]  /*aa80*/  MOV R98, R97 ;  /* 0x0000006100627202 */ /* 0x000fe20000000f00 */
[----:B------:R-:W-:Y:S02]  /*aa90*/  IMAD.MOV.U32 R11, RZ, RZ, R8 ;  /* 0x000000ffff0b7224 */ /* 0x000fe400078e0008 */
[----:B------:R-:W-:-:S07]  /*aaa0*/  IMAD.MOV.U32 R34, RZ, RZ, R33 ;  /* 0x000000ffff227224 */ /* 0x000fce00078e0021 */
.L_x_7553:
[----:B------:R-:W-:Y:S05]  /*aab0*/  BSYNC.RECONVERGENT B1 ;  /* 0x0000000000017941 */ /* 0x000fea0003800200 */
.L_x_7551:
        /* <DEDUP_REMOVED lines=11> */
.L_x_7555:
[----:B------:R-:W-:Y:S01]  /*ab70*/  IMAD.MOV.U32 R0, RZ, RZ, R9 ;  /* 0x000000ffff007224 */ /* 0x000fe200078e0009 */
[----:B------:R-:W-:Y:S01]  /*ab80*/  MOV R97, R96 ;  /* 0x0000006000617202 */ /* 0x000fe20000000f00 */
[----:B------:R-:W-:Y:S02]  /*ab90*/  IMAD.MOV.U32 R8, RZ, RZ, R11 ;  /* 0x000000ffff087224 */ /* 0x000fe400078e000b */
[----:B------:R-:W-:-:S07]  /*aba0*/  IMAD.MOV.U32 R33, RZ, RZ, R32 ;  /* 0x000000ffff217224 */ /* 0x000fce00078e0020 */
.L_x_7556:
[----:B------:R-:W-:Y:S05]  /*abb0*/  BSYNC.RECONVERGENT B1 ;  /* 0x0000000000017941 */ /* 0x000fea0003800200 */
.L_x_7554:
        /* <DEDUP_REMOVED lines=11> */
.L_x_7558:
[----:B------:R-:W-:Y:S01]  /*ac70*/  IMAD.MOV.U32 R9, RZ, RZ, R0 ;  /* 0x000000ffff097224 */ /* 0x000fe200078e0000 */
[----:B------:R-:W-:Y:S01]  /*ac80*/  MOV R96, R103 ;  /* 0x0000006700607202 */ /* 0x000fe20000000f00 */
[----:B------:R-:W-:Y:S02]  /*ac90*/  IMAD.MOV.U32 R11, RZ, RZ, R8 ;  /* 0x000000ffff0b7224 */ /* 0x000fe400078e0008 */
[----:B------:R-:W-:-:S07]  /*aca0*/  IMAD.MOV.U32 R32, RZ, RZ, R39 ;  /* 0x000000ffff207224 */ /* 0x000fce00078e0027 */
.L_x_7559:
[----:B------:R-:W-:Y:S05]  /*acb0*/  BSYNC.RECONVERGENT B1 ;  /* 0x0000000000017941 */ /* 0x000fea0003800200 */
.L_x_7557:
        /* <DEDUP_REMOVED lines=11> */
.L_x_7561:
[----:B------:R-:W-:Y:S01]  /*ad70*/  IMAD.MOV.U32 R0, RZ, RZ, R9 ;  /* 0x000000ffff007224 */ /* 0x000fe200078e0009 */
[----:B------:R-:W-:Y:S01]  /*ad80*/  MOV R103, R102 ;  /* 0x0000006600677202 */ /* 0x000fe20000000f00 */
[----:B------:R-:W-:Y:S02]  /*ad90*/  IMAD.MOV.U32 R8, RZ, RZ, R11 ;  /* 0x000000ffff087224 */ /* 0x000fe400078e000b */
[----:B------:R-:W-:-:S07]  /*ada0*/  IMAD.MOV.U32 R39, RZ, RZ, R38 ;  /* 0x000000ffff277224 */ /* 0x000fce00078e0026 */
.L_x_7562:
[----:B------:R-:W-:Y:S05]  /*adb0*/  BSYNC.RECONVERGENT B1 ;  /* 0x0000000000017941 */ /* 0x000fea0003800200 */
.L_x_7560:
        /* <DEDUP_REMOVED lines=11> */
.L_x_7564:
[----:B------:R-:W-:Y:S01]  /*ae70*/  IMAD.MOV.U32 R9, RZ, RZ, R0 ;  /* 0x000000ffff097224 */ /* 0x000fe200078e0000 */
[----:B------:R-:W-:Y:S01]  /*ae80*/  MOV R102, R101 ;  /* 0x0000006500667202 */ /* 0x000fe20000000f00 */
[----:B------:R-:W-:Y:S02]  /*ae90*/  IMAD.MOV.U32 R11, RZ, RZ, R8 ;  /* 0x000000ffff0b7224 */ /* 0x000fe400078e0008 */
[----:B------:R-:W-:-:S07]  /*aea0*/  IMAD.MOV.U32 R38, RZ, RZ, R37 ;  /* 0x000000ffff267224 */ /* 0x000fce00078e0025 */
.L_x_7565:
[----:B------:R-:W-:Y:S05]  /*aeb0*/  BSYNC.RECONVERGENT B1 ;  /* 0x0000000000017941 */ /* 0x000fea0003800200 */
.L_x_7563:
        /* <DEDUP_REMOVED lines=11> */
.L_x_7567:
[----:B------:R-:W-:Y:S01]  /*af70*/  IMAD.MOV.U32 R0, RZ, RZ, R9 ;  /* 0x000000ffff007224 */ /* 0x000fe200078e0009 */
[----:B------:R-:W-:Y:S01]  /*af80*/  MOV R101, R100 ;  /* 0x0000006400657202 */ /* 0x000fe20000000f00 */
[----:B------:R-:W-:Y:S02]  /*af90*/  IMAD.MOV.U32 R8, RZ, RZ, R11 ;  /* 0x000000ffff087224 */ /* 0x000fe400078e000b */
[----:B------:R-:W-:-:S07]  /*afa0*/  IMAD.MOV.U32 R37, RZ, RZ, R36 ;  /* 0x000000ffff257224 */ /* 0x000fce00078e0024 */
.L_x_7568:
[----:B------:R-:W-:Y:S05]  /*afb0*/  BSYNC.RECONVERGENT B1 ;  /* 0x0000000000017941 */ /* 0x000fea0003800200 */
.L_x_7566:
        /* <DEDUP_REMOVED lines=11> */
.L_x_7570:
[----:B------:R-:W-:Y:S01]  /*b070*/  IMAD.MOV.U32 R9, RZ, RZ, R0 ;  /* 0x000000ffff097224 */ /* 0x000fe200078e0000 */
[----:B------:R-:W-:Y:S01]  /*b080*/  MOV R100, R107 ;  /* 0x0000006b00647202 */ /* 0x000fe20000000f00 */
[----:B------:R-:W-:Y:S02]  /*b090*/  IMAD.MOV.U32 R11, RZ, RZ, R8 ;  /* 0x000000ffff0b7224 */ /* 0x000fe400078e0008 */
[----:B------:R-:W-:-:S07]  /*b0a0*/  IMAD.MOV.U32 R36, RZ, RZ, R43 ;  /* 0x000000ffff247224 */ /* 0x000fce00078e002b */
.L_x_7571:
[----:B------:R-:W-:Y:S05]  /*b0b0*/  BSYNC.RECONVERGENT B1 ;  /* 0x0000000000017941 */ /* 0x000fea0003800200 */
.L_x_7569:
        /* <DEDUP_REMOVED lines=11> */
.L_x_7573:
[----:B------:R-:W-:Y:S01]  /*b170*/  IMAD.MOV.U32 R0, RZ, RZ, R9 ;  /* 0x000000ffff007224 */ /* 0x000fe200078e0009 */
[----:B------:R-:W-:Y:S01]  /*b180*/  MOV R107, R106 ;  /* 0x0000006a006b7202 */ /* 0x000fe20000000f00 */
[----:B------:R-:W-:Y:S02]  /*b190*/  IMAD.MOV.U32 R8, RZ, RZ, R11 ;  /* 0x000000ffff087224 */ /* 0x000fe400078e000b */
[----:B------:R-:W-:-:S07]  /*b1a0*/  IMAD.MOV.U32 R43, RZ, RZ, R42 ;  /* 0x000000ffff2b7224 */ /* 0x000fce00078e002a */
.L_x_7574:
[----:B------:R-:W-:Y:S05]  /*b1b0*/  BSYNC.RECONVERGENT B1 ;  /* 0x0000000000017941 */ /* 0x000fea0003800200 */
.L_x_7572:
        /* <DEDUP_REMOVED lines=11> */
.L_x_7576:
[----:B------:R-:W-:Y:S01]  /*b270*/  IMAD.MOV.U32 R9, RZ, RZ, R0 ;  /* 0x000000ffff097224 */ /* 0x000fe200078e0000 */
[----:B------:R-:W-:Y:S01]  /*b280*/  MOV R106, R105 ;  /* 0x00000069006a7202 */ /* 0x000fe20000000f00 */
[----:B------:R-:W-:Y:S02]  /*b290*/  IMAD.MOV.U32 R11, RZ, RZ, R8 ;  /* 0x000000ffff0b7224 */ /* 0x000fe400078e0008 */
[----:B------:R-:W-:-:S07]  /*b2a0*/  IMAD.MOV.U32 R42, RZ, RZ, R41 ;  /* 0x000000ffff2a7224 */ /* 0x000fce00078e0029 */
.L_x_7577:
[----:B------:R-:W-:Y:S05]  /*b2b0*/  BSYNC.RECONVERGENT B1 ;  /* 0x0000000000017941 */ /* 0x000fea0003800200 */
.L_x_7575:
        /* <DEDUP_REMOVED lines=11> */
.L_x_7579:
[----:B------:R-:W-:Y:S01]  /*b370*/  IMAD.MOV.U32 R0, RZ, RZ, R9 ;  /* 0x000000ffff007224 */ /* 0x000fe200078e0009 */
[----:B------:R-:W-:Y:S01]  /*b380*/  MOV R105, R104 ;  /* 0x0000006800697202 */ /* 0x000fe20000000f00 */
[----:B------:R-:W-:Y:S02]  /*b390*/  IMAD.MOV.U32 R8, RZ, RZ, R11 ;  /* 0x000000ffff087224 */ /* 0x000fe400078e000b */
[----:B------:R-:W-:-:S07]  /*b3a0*/  IMAD.MOV.U32 R41, RZ, RZ, R40 ;  /* 0x000000ffff297224 */ /* 0x000fce00078e0028 */
.L_x_7580:
[----:B------:R-:W-:Y:S05]  /*b3b0*/  BSYNC.RECONVERGENT B1 ;  /* 0x0000000000017941 */ /* 0x000fea0003800200 */
.L_x_7578:
        /* <DEDUP_REMOVED lines=11> */
.L_x_7582:
[----:B------:R-:W-:Y:S01]  /*b470*/  IMAD.MOV.U32 R9, RZ, RZ, R0 ;  /* 0x000000ffff097224 */ /* 0x000fe200078e0000 */
[----:B------:R-:W-:Y:S01]  /*b480*/  MOV R104, R111 ;  /* 0x0000006f00687202 */ /* 0x000fe20000000f00 */
[----:B------:R-:W-:Y:S02]  /*b490*/  IMAD.MOV.U32 R11, RZ, RZ, R8 ;  /* 0x000000ffff0b7224 */ /* 0x000fe400078e0008 */
[----:B------:R-:W-:-:S07]  /*b4a0*/  IMAD.MOV.U32 R40, RZ, RZ, R47 ;  /* 0x000000ffff287224 */ /* 0x000fce00078e002f */
.L_x_7583:
[----:B------:R-:W-:Y:S05]  /*b4b0*/  BSYNC.RECONVERGENT B1 ;  /* 0x0000000000017941 */ /* 0x000fea0003800200 */
.L_x_7581:
        /* <DEDUP_REMOVED lines=11> */
.L_x_7585:
[----:B------:R-:W-:Y:S01]  /*b570*/  IMAD.MOV.U32 R0, RZ, RZ, R9 ;  /* 0x000000ffff007224 */ /* 0x000fe200078e0009 */
[----:B------:R-:W-:Y:S01]  /*b580*/  MOV R111, R110 ;  /* 0x0000006e006f7202 */ /* 0x000fe20000000f00 */
[----:B------:R-:W-:Y:S02]  /*b590*/  IMAD.MOV.U32 R8, RZ, RZ, R11 ;  /* 0x000000ffff087224 */ /* 0x000fe400078e000b */
[----:B------:R-:W-:-:S07]  /*b5a0*/  IMAD.MOV.U32 R47, RZ, RZ, R46 ;  /* 0x000000ffff2f7224 */ /* 0x000fce00078e002e */
.L_x_7586:
[----:B------:R-:W-:Y:S05]  /*b5b0*/  BSYNC.RECONVERGENT B1 ;  /* 0x0000000000017941 */ /* 0x000fea0003800200 */
.L_x_7584:
        /* <DEDUP_REMOVED lines=11> */
.L_x_7588:
[----:B------:R-:W-:Y:S01]  /*b670*/  IMAD.MOV.U32 R9, RZ, RZ, R0 ;  /* 0x000000ffff097224 */ /* 0x000fe200078e0000 */
[----:B------:R-:W-:Y:S01]  /*b680*/  MOV R110, R109 ;  /* 0x0000006d006e7202 */ /* 0x000fe20000000f00 */
[----:B------:R-:W-:Y:S02]  /*b690*/  IMAD.MOV.U32 R11, RZ, RZ, R8 ;  /* 0x000000ffff0b7224 */ /* 0x000fe400078e0008 */
[----:B------:R-:W-:-:S07]  /*b6a0*/  IMAD.MOV.U32 R46, RZ, RZ, R45 ;  /* 0x000000ffff2e7224 */ /* 0x000fce00078e002d */
.L_x_7589:
[----:B------:R-:W-:Y:S05]  /*b6b0*/  BSYNC.RECONVERGENT B1 ;  /* 0x0000000000017941 */ /* 0x000fea0003800200 */
.L_x_7587:
        /* <DEDUP_REMOVED lines=11> */
.L_x_7591:
[----:B------:R-:W-:Y:S01]  /*b770*/  IMAD.MOV.U32 R0, RZ, RZ, R9 ;  /* 0x000000ffff007224 */ /* 0x000fe200078e0009 */
[----:B------:R-:W-:Y:S01]  /*b780*/  MOV R109, R108 ;  /* 0x0000006c006d7202 */ /* 0x000fe20000000f00 */
[----:B------:R-:W-:Y:S02]  /*b790*/  IMAD.MOV.U32 R8, RZ, RZ, R11 ;  /* 0x000000ffff087224 */ /* 0x000fe400078e000b */
[----:B------:R-:W-:-:S07]  /*b7a0*/  IMAD.MOV.U32 R45, RZ, RZ, R44 ;  /* 0x000000ffff2d7224 */ /* 0x000fce00078e002c */
.L_x_7592:
[----:B------:R-:W-:Y:S05]  /*b7b0*/  BSYNC.RECONVERGENT B1 ;  /* 0x0000000000017941 */ /* 0x000fea0003800200 */
.L_x_7590:
        /* <DEDUP_REMOVED lines=11> */
.L_x_7594:
[----:B------:R-:W-:Y:S01]  /*b870*/  IMAD.MOV.U32 R9, RZ, RZ, R0 ;  /* 0x000000ffff097224 */ /* 0x000fe200078e0000 */
[----:B------:R-:W-:Y:S01]  /*b880*/  MOV R108, R115 ;  /* 0x00000073006c7202 */ /* 0x000fe20000000f00 */
[----:B------:R-:W-:Y:S02]  /*b890*/  IMAD.MOV.U32 R11, RZ, RZ, R8 ;  /* 0x000000ffff0b7224 */ /* 0x000fe400078e0008 */
[----:B------:R-:W-:-:S07]  /*b8a0*/  IMAD.MOV.U32 R44, RZ, RZ, R51 ;  /* 0x000000ffff2c7224 */ /* 0x000fce00078e0033 */
.L_x_7595:
[----:B------:R-:W-:Y:S05]  /*b8b0*/  BSYNC.RECONVERGENT B1 ;  /* 0x0000000000017941 */ /* 0x000fea0003800200 */
.L_x_7593:
        /* <DEDUP_REMOVED lines=11> */
.L_x_7597:
[----:B------:R-:W-:Y:S01]  /*b970*/  IMAD.MOV.U32 R0, RZ, RZ, R9 ;  /* 0x000000ffff007224 */ /* 0x000fe200078e0009 */
[----:B------:R-:W-:Y:S01]  /*b980*/  MOV R115, R114 ;  /* 0x0000007200737202 */ /* 0x000fe20000000f00 */
[----:B------:R-:W-:Y:S02]  /*b990*/  IMAD.MOV.U32 R8, RZ, RZ, R11 ;  /* 0x000000ffff087224 */ /* 0x000fe400078e000b */
[----:B------:R-:W-:-:S07]  /*b9a0*/  IMAD.MOV.U32 R51, RZ, RZ, R50 ;  /* 0x000000ffff337224 */ /* 0x000fce00078e0032 */
.L_x_7598:
[----:B------:R-:W-:Y:S05]  /*b9b0*/  BSYNC.RECONVERGENT B1 ;  /* 0x0000000000017941 */ /* 0x000fea0003800200 */
.L_x_7596:
        /* <DEDUP_REMOVED lines=11> */
.L_x_7600:
[----:B------:R-:W-:Y:S01]  /*ba70*/  IMAD.MOV.U32 R9, RZ, RZ, R0 ;  /* 0x000000ffff097224 */ /* 0x000fe200078e0000 */
[----:B------:R-:W-:Y:S01]  /*ba80*/  MOV R114, R113 ;  /* 0x0000007100727202 */ /* 0x000fe20000000f00 */
[----:B------:R-:W-:Y:S02]  /*ba90*/  IMAD.MOV.U32 R11, RZ, RZ, R8 ;  /* 0x000000ffff0b7224 */ /* 0x000fe400078e0008 */
[----:B------:R-:W-:-:S07]  /*baa0*/  IMAD.MOV.U32 R50, RZ, RZ, R49 ;  /* 0x000000ffff327224 */ /* 0x000fce00078e0031 */
.L_x_7601:
[----:B------:R-:W-:Y:S05]  /*bab0*/  BSYNC.RECONVERGENT B1 ;  /* 0x0000000000017941 */ /* 0x000fea0003800200 */
.L_x_7599:
        /* <DEDUP_REMOVED lines=11> */
.L_x_7603:
[----:B------:R-:W-:Y:S01]  /*bb70*/  IMAD.MOV.U32 R0, RZ, RZ, R9 ;  /* 0x000000ffff007224 */ /* 0x000fe200078e0009 */
[----:B------:R-:W-:Y:S01]  /*bb80*/  MOV R113, R112 ;  /* 0x0000007000717202 */ /* 0x000fe20000000f00 */
[----:B------:R-:W-:Y:S02]  /*bb90*/  IMAD.MOV.U32 R8, RZ, RZ, R11 ;  /* 0x000000ffff087224 */ /* 0x000fe400078e000b */
[----:B------:R-:W-:-:S07]  /*bba0*/  IMAD.MOV.U32 R49, RZ, RZ, R48 ;  /* 0x000000ffff317224 */ /* 0x000fce00078e0030 */
.L_x_7604:
[----:B------:R-:W-:Y:S05]  /*bbb0*/  BSYNC.RECONVERGENT B1 ;  /* 0x0000000000017941 */ /* 0x000fea0003800200 */
.L_x_7602:
        /* <DEDUP_REMOVED lines=11> */
.L_x_7606:
[----:B------:R-:W-:Y:S01]  /*bc70*/  IMAD.MOV.U32 R9, RZ, RZ, R0 ;  /* 0x000000ffff097224 */ /* 0x000fe200078e0000 */
[----:B------:R-:W-:Y:S01]  /*bc80*/  MOV R112, R119 ;  /* 0x0000007700707202 */ /* 0x000fe20000000f00 */
[----:B------:R-:W-:Y:S02]  /*bc90*/  IMAD.MOV.U32 R11, RZ, RZ, R8 ;  /* 0x000000ffff0b7224 */ /* 0x000fe400078e0008 */
[----:B------:R-:W-:-:S07]  /*bca0*/  IMAD.MOV.U32 R48, RZ, RZ, R55 ;  /* 0x000000ffff307224 */ /* 0x000fce00078e0037 */
.L_x_7607:
[----:B------:R-:W-:Y:S05]  /*bcb0*/  BSYNC.RECONVERGENT B1 ;  /* 0x0000000000017941 */ /* 0x000fea0003800200 */
.L_x_7605:
        /* <DEDUP_REMOVED lines=11> */
.L_x_7609:
[----:B------:R-:W-:Y:S01]  /*bd70*/  IMAD.MOV.U32 R0, RZ, RZ, R9 ;  /* 0x000000ffff007224 */ /* 0x000fe200078e0009 */
[----:B------:R-:W-:Y:S01]  /*bd80*/  MOV R119, R118 ;  /* 0x0000007600777202 */ /* 0x000fe20000000f00 */
[----:B------:R-:W-:Y:S02]  /*bd90*/  IMAD.MOV.U32 R8, RZ, RZ, R11 ;  /* 0x000000ffff087224 */ /* 0x000fe400078e000b */
[----:B------:R-:W-:-:S07]  /*bda0*/  IMAD.MOV.U32 R55, RZ, RZ, R54 ;  /* 0x000000ffff377224 */ /* 0x000fce00078e0036 */
.L_x_7610:
[----:B------:R-:W-:Y:S05]  /*bdb0*/  BSYNC.RECONVERGENT B1 ;  /* 0x0000000000017941 */ /* 0x000fea0003800200 */
.L_x_7608:
        /* <DEDUP_REMOVED lines=11> */
.L_x_7612:
[----:B------:R-:W-:Y:S01]  /*be70*/  IMAD.MOV.U32 R9, RZ, RZ, R0 ;  /* 0x000000ffff097224 */ /* 0x000fe200078e0000 */
[----:B------:R-:W-:Y:S01]  /*be80*/  MOV R118, R117 ;  /* 0x0000007500767202 */ /* 0x000fe20000000f00 */
[----:B------:R-:W-:Y:S02]  /*be90*/  IMAD.MOV.U32 R11, RZ, RZ, R8 ;  /* 0x000000ffff0b7224 */ /* 0x000fe400078e0008 */
[----:B------:R-:W-:-:S07]  /*bea0*/  IMAD.MOV.U32 R54, RZ, RZ, R53 ;  /* 0x000000ffff367224 */ /* 0x000fce00078e0035 */
.L_x_7613:
[----:B------:R-:W-:Y:S05]  /*beb0*/  BSYNC.RECONVERGENT B1 ;  /* 0x0000000000017941 */ /* 0x000fea0003800200 */
.L_x_7611:
        /* <DEDUP_REMOVED lines=11> */
.L_x_7615:
[----:B------:R-:W-:Y:S01]  /*bf70*/  IMAD.MOV.U32 R0, RZ, RZ, R9 ;  /* 0x000000ffff007224 */ /* 0x000fe200078e0009 */
[----:B------:R-:W-:Y:S01]  /*bf80*/  MOV R117, R116 ;  /* 0x0000007400757202 */ /* 0x000fe20000000f00 */
[----:B------:R-:W-:Y:S02]  /*bf90*/  IMAD.MOV.U32 R8, RZ, RZ, R11 ;  /* 0x000000ffff087224 */ /* 0x000fe400078e000b */
[----:B------:R-:W-:-:S07]  /*bfa0*/  IMAD.MOV.U32 R53, RZ, RZ, R52 ;  /* 0x000000ffff357224 */ /* 0x000fce00078e0034 */
.L_x_7616:
[----:B------:R-:W-:Y:S05]  /*bfb0*/  BSYNC.RECONVERGENT B1 ;  /* 0x0000000000017941 */ /* 0x000fea0003800200 */
.L_x_7614:
        /* <DEDUP_REMOVED lines=11> */
.L_x_7618:
[----:B------:R-:W-:Y:S01]  /*c070*/  IMAD.MOV.U32 R9, RZ, RZ, R0 ;  /* 0x000000ffff097224 */ /* 0x000fe200078e0000 */
[----:B------:R-:W-:Y:S01]  /*c080*/  MOV R116, R123 ;  /* 0x0000007b00747202 */ /* 0x000fe20000000f00 */
[----:B------:R-:W-:Y:S02]  /*c090*/  IMAD.MOV.U32 R11, RZ, RZ, R8 ;  /* 0x000000ffff0b7224 */ /* 0x000fe400078e0008 */
[----:B------:R-:W-:-:S07]  /*c0a0*/  IMAD.MOV.U32 R52, RZ, RZ, R59 ;  /* 0x000000ffff347224 */ /* 0x000fce00078e003b */
.L_x_7619:
[----:B------:R-:W-:Y:S05]  /*c0b0*/  BSYNC.RECONVERGENT B1 ;  /* 0x0000000000017941 */ /* 0x000fea0003800200 */
.L_x_7617:
        /* <DEDUP_REMOVED lines=11> */
.L_x_7621:
[----:B------:R-:W-:Y:S01]  /*c170*/  IMAD.MOV.U32 R0, RZ, RZ, R9 ;  /* 0x000000ffff007224 */ /* 0x000fe200078e0009 */
[----:B------:R-:W-:Y:S01]  /*c180*/  MOV R123, R122 ;  /* 0x0000007a007b7202 */ /* 0x000fe20000000f00 */
[----:B------:R-:W-:Y:S02]  /*c190*/  IMAD.MOV.U32 R8, RZ, RZ, R11 ;  /* 0x000000ffff087224 */ /* 0x000fe400078e000b */
[----:B------:R-:W-:-:S07]  /*c1a0*/  IMAD.MOV.U32 R59, RZ, RZ, R58 ;  /* 0x000000ffff3b7224 */ /* 0x000fce00078e003a */
.L_x_7622:
[----:B------:R-:W-:Y:S05]  /*c1b0*/  BSYNC.RECONVERGENT B1 ;  /* 0x0000000000017941 */ /* 0x000fea0003800200 */
.L_x_7620:
        /* <DEDUP_REMOVED lines=11> */
.L_x_7624:
[----:B------:R-:W-:Y:S01]  /*c270*/  IMAD.MOV.U32 R9, RZ, RZ, R0 ;  /* 0x000000ffff097224 */ /* 0x000fe200078e0000 */
[----:B------:R-:W-:Y:S01]  /*c280*/  MOV R122, R121 ;  /* 0x00000079007a7202 */ /* 0x000fe20000000f00 */
[----:B------:R-:W-:Y:S02]  /*c290*/  IMAD.MOV.U32 R11, RZ, RZ, R8 ;  /* 0x000000ffff0b7224 */ /* 0x000fe400078e0008 */
[----:B------:R-:W-:-:S07]  /*c2a0*/  IMAD.MOV.U32 R58, RZ, RZ, R57 ;  /* 0x000000ffff3a7224 */ /* 0x000fce00078e0039 */
.L_x_7625:
[----:B------:R-:W-:Y:S05]  /*c2b0*/  BSYNC.RECONVERGENT B1 ;  /* 0x0000000000017941 */ /* 0x000fea0003800200 */
.L_x_7623:
        /* <DEDUP_REMOVED lines=11> */
.L_x_7627:
[----:B------:R-:W-:Y:S01]  /*c370*/  IMAD.MOV.U32 R0, RZ, RZ, R9 ;  /* 0x000000ffff007224 */ /* 0x000fe200078e0009 */
[----:B------:R-:W-:Y:S01]  /*c380*/  MOV R121, R120 ;  /* 0x0000007800797202 */ /* 0x000fe20000000f00 */
[----:B------:R-:W-:Y:S02]  /*c390*/  IMAD.MOV.U32 R8, RZ, RZ, R11 ;  /* 0x000000ffff087224 */ /* 0x000fe400078e000b */
[----:B------:R-:W-:-:S07]  /*c3a0*/  IMAD.MOV.U32 R57, RZ, RZ, R56 ;  /* 0x000000ffff397224 */ /* 0x000fce00078e0038 */
.L_x_7628:
[----:B------:R-:W-:Y:S05]  /*c3b0*/  BSYNC.RECONVERGENT B1 ;  /* 0x0000000000017941 */ /* 0x000fea0003800200 */
.L_x_7626:
        /* <DEDUP_REMOVED lines=11> */
.L_x_7630:
[----:B------:R-:W-:Y:S01]  /*c470*/  IMAD.MOV.U32 R9, RZ, RZ, R0 ;  /* 0x000000ffff097224 */ /* 0x000fe200078e0000 */
[----:B------:R-:W-:Y:S01]  /*c480*/  MOV R120, R127 ;  /* 0x0000007f00787202 */ /* 0x000fe20000000f00 */
[----:B------:R-:W-:Y:S02]  /*c490*/  IMAD.MOV.U32 R11, RZ, RZ, R8 ;  /* 0x000000ffff0b7224 */ /* 0x000fe400078e0008 */
[----:B------:R-:W-:-:S07]  /*c4a0*/  IMAD.MOV.U32 R56, RZ, RZ, R63 ;  /* 0x000000ffff387224 */ /* 0x000fce00078e003f */
.L_x_7631:
[----:B------:R-:W-:Y:S05]  /*c4b0*/  BSYNC.RECONVERGENT B1 ;  /* 0x0000000000017941 */ /* 0x000fea0003800200 */
.L_x_7629:
        /* <DEDUP_REMOVED lines=11> */
.L_x_7633:
[----:B------:R-:W-:Y:S01]  /*c570*/  IMAD.MOV.U32 R0, RZ, RZ, R9 ;  /* 0x000000ffff007224 */ /* 0x000fe200078e0009 */
[----:B------:R-:W-:Y:S01]  /*c580*/  MOV R127, R126 ;  /* 0x0000007e007f7202 */ /* 0x000fe20000000f00 */
[----:B------:R-:W-:Y:S02]  /*c590*/  IMAD.MOV.U32 R8, RZ, RZ, R11 ;  /* 0x000000ffff087224 */ /* 0x000fe400078e000b */
[----:B------:R-:W-:-:S07]  /*c5a0*/  IMAD.MOV.U32 R63, RZ, RZ, R62 ;  /* 0x000000ffff3f7224 */ /* 0x000fce00078e003e */
.L_x_7634:
[----:B------:R-:W-:Y:S05]  /*c5b0*/  BSYNC.RECONVERGENT B1 ;  /* 0x0000000000017941 */ /* 0x000fea0003800200 */
.L_x_7632:
        /* <DEDUP_REMOVED lines=11> */
.L_x_7636:
[----:B------:R-:W-:Y:S01]  /*c670*/  IMAD.MOV.U32 R9, RZ, RZ, R0 ;  /* 0x000000ffff097224 */ /* 0x000fe200078e0000 */
[----:B------:R-:W-:Y:S01]  /*c680*/  MOV R126, R125 ;  /* 0x0000007d007e7202 */ /* 0x000fe20000000f00 */
[----:B------:R-:W-:Y:S02]  /*c690*/  IMAD.MOV.U32 R11, RZ, RZ, R8 ;  /* 0x000000ffff0b7224 */ /* 0x000fe400078e0008 */
[----:B------:R-:W-:-:S07]  /*c6a0*/  IMAD.MOV.U32 R62, RZ, RZ, R61 ;  /* 0x000000ffff3e7224 */ /* 0x000fce00078e003d */
.L_x_7637:
[----:B------:R-:W-:Y:S05]  /*c6b0*/  BSYNC.RECONVERGENT B1 ;  /* 0x0000000000017941 */ /* 0x000fea0003800200 */
.L_x_7635:
        /* <DEDUP_REMOVED lines=11> */
.L_x_7639:
[----:B------:R-:W-:Y:S01]  /*c770*/  IMAD.MOV.U32 R0, RZ, RZ, R9 ;  /* 0x000000ffff007224 */ /* 0x000fe200078e0009 */
[----:B------:R-:W-:Y:S01]  /*c780*/  MOV R125, R124 ;  /* 0x0000007c007d7202 */ /* 0x000fe20000000f00 */
[----:B------:R-:W-:Y:S02]  /*c790*/  IMAD.MOV.U32 R8, RZ, RZ, R11 ;  /* 0x000000ffff087224 */ /* 0x000fe400078e000b */
[----:B------:R-:W-:-:S07]  /*c7a0*/  IMAD.MOV.U32 R61, RZ, RZ, R60 ;  /* 0x000000ffff3d7224 */ /* 0x000fce00078e003c */
.L_x_7640:
[----:B------:R-:W-:Y:S05]  /*c7b0*/  BSYNC.RECONVERGENT B1 ;  /* 0x0000000000017941 */ /* 0x000fea0003800200 */
.L_x_7638:
        /* <DEDUP_REMOVED lines=11> */
.L_x_7642:
[----:B------:R-:W-:Y:S01]  /*c870*/  IMAD.MOV.U32 R9, RZ, RZ, R0 ;  /* 0x000000ffff097224 */ /* 0x000fe200078e0000 */
[----:B------:R-:W-:Y:S01]  /*c880*/  MOV R124, R131 ;  /* 0x00000083007c7202 */ /* 0x000fe20000000f00 */
[----:B------:R-:W-:Y:S02]  /*c890*/  IMAD.MOV.U32 R11, RZ, RZ, R8 ;  /* 0x000000ffff0b7224 */ /* 0x000fe400078e0008 */
[----:B------:R-:W-:-:S07]  /*c8a0*/  IMAD.MOV.U32 R60, RZ, RZ, R67 ;  /* 0x000000ffff3c7224 */ /* 0x000fce00078e0043 */
.L_x_7643:
[----:B------:R-:W-:Y:S05]  /*c8b0*/  BSYNC.RECONVERGENT B1 ;  /* 0x0000000000017941 */ /* 0x000fea0003800200 */
.L_x_7641:
        /* <DEDUP_REMOVED lines=11> */
.L_x_7645:
[----:B------:R-:W-:Y:S01]  /*c970*/  IMAD.MOV.U32 R0, RZ, RZ, R9 ;  /* 0x000000ffff007224 */ /* 0x000fe200078e0009 */
[----:B------:R-:W-:Y:S01]  /*c980*/  MOV R131, R130 ;  /* 0x0000008200837202 */ /* 0x000fe20000000f00 */
[----:B------:R-:W-:Y:S02]  /*c990*/  IMAD.MOV.U32 R8, RZ, RZ, R11 ;  /* 0x000000ffff087224 */ /* 0x000fe400078e000b */
[----:B------:R-:W-:-:S07]  /*c9a0*/  IMAD.MOV.U32 R67, RZ, RZ, R66 ;  /* 0x000000ffff437224 */ /* 0x000fce00078e0042 */
.L_x_7646:
[----:B------:R-:W-:Y:S05]  /*c9b0*/  BSYNC.RECONVERGENT B1 ;  /* 0x0000000000017941 */ /* 0x000fea0003800200 */
.L_x_7644:
        /* <DEDUP_REMOVED lines=11> */
.L_x_7648:
[----:B------:R-:W-:Y:S01]  /*ca70*/  IMAD.MOV.U32 R9, RZ, RZ, R0 ;  /* 0x000000ffff097224 */ /* 0x000fe200078e0000 */
[----:B------:R-:W-:Y:S01]  /*ca80*/  MOV R130, R129 ;  /* 0x0000008100827202 */ /* 0x000fe20000000f00 */
[----:B------:R-:W-:Y:S02]  /*ca90*/  IMAD.MOV.U32 R11, RZ, RZ, R8 ;  /* 0x000000ffff0b7224 */ /* 0x000fe400078e0008 */
[----:B------:R-:W-:-:S07]  /*caa0*/  IMAD.MOV.U32 R66, RZ, RZ, R65 ;  /* 0x000000ffff427224 */ /* 0x000fce00078e0041 */
.L_x_7649:
[----:B------:R-:W-:Y:S05]  /*cab0*/  BSYNC.RECONVERGENT B1 ;  /* 0x0000000000017941 */ /* 0x000fea0003800200 */
.L_x_7647:
        /* <DEDUP_REMOVED lines=11> */
.L_x_7651:
[----:B------:R-:W-:Y:S01]  /*cb70*/  IMAD.MOV.U32 R0, RZ, RZ, R9 ;  /* 0x000000ffff007224 */ /* 0x000fe200078e0009 */
[----:B------:R-:W-:Y:S01]  /*cb80*/  MOV R129, R128 ;  /* 0x0000008000817202 */ /* 0x000fe20000000f00 */
[----:B------:R-:W-:Y:S02]  /*cb90*/  IMAD.MOV.U32 R8, RZ, RZ, R11 ;  /* 0x000000ffff087224 */ /* 0x000fe400078e000b */
[----:B------:R-:W-:-:S07]  /*cba0*/  IMAD.MOV.U32 R65, RZ, RZ, R64 ;  /* 0x000000ffff417224 */ /* 0x000fce00078e0040 */
.L_x_7652:
[----:B------:R-:W-:Y:S05]  /*cbb0*/  BSYNC.RECONVERGENT B1 ;  /* 0x0000000000017941 */ /* 0x000fea0003800200 */
.L_x_7650:
        /* <DEDUP_REMOVED lines=11> */
.L_x_7654:
[----:B------:R-:W-:Y:S01]  /*cc70*/  IMAD.MOV.U32 R9, RZ, RZ, R0 ;  /* 0x000000ffff097224 */ /* 0x000fe200078e0000 */
[----:B------:R-:W-:Y:S01]  /*cc80*/  MOV R128, R135 ;  /* 0x0000008700807202 */ /* 0x000fe20000000f00 */
[----:B------:R-:W-:Y:S02]  /*cc90*/  IMAD.MOV.U32 R11, RZ, RZ, R8 ;  /* 0x000000ffff0b7224 */ /* 0x000fe400078e0008 */
[----:B------:R-:W-:-:S07]  /*cca0*/  IMAD.MOV.U32 R64, RZ, RZ, R71 ;  /* 0x000000ffff407224 */ /* 0x000fce00078e0047 */
.L_x_7655:
[----:B------:R-:W-:Y:S05]  /*ccb0*/  BSYNC.RECONVERGENT B1 ;  /* 0x0000000000017941 */ /* 0x000fea0003800200 */
.L_x_7653:
        /* <DEDUP_REMOVED lines=11> */
.L_x_7657:
[----:B------:R-:W-:Y:S01]  /*cd70*/  IMAD.MOV.U32 R0, RZ, RZ, R9 ;  /* 0x000000ffff007224 */ /* 0x000fe200078e0009 */
[----:B------:R-:W-:Y:S01]  /*cd80*/  MOV R135, R134 ;  /* 0x0000008600877202 */ /* 0x000fe20000000f00 */
[----:B------:R-:W-:Y:S02]  /*cd90*/  IMAD.MOV.U32 R8, RZ, RZ, R11 ;  /* 0x000000ffff087224 */ /* 0x000fe400078e000b */
[----:B------:R-:W-:-:S07]  /*cda0*/  IMAD.MOV.U32 R71, RZ, RZ, R70 ;  /* 0x000000ffff477224 */ /* 0x000fce00078e0046 */
.L_x_7658:
[----:B------:R-:W-:Y:S05]  /*cdb0*/  BSYNC.RECONVERGENT B1 ;  /* 0x0000000000017941 */ /* 0x000fea0003800200 */
.L_x_7656:
        /* <DEDUP_REMOVED lines=11> */
.L_x_7660:
[----:B------:R-:W-:Y:S01]  /*ce70*/  IMAD.MOV.U32 R9, RZ, RZ, R0 ;  /* 0x000000ffff097224 */ /* 0x000fe200078e0000 */
[----:B------:R-:W-:Y:S01]  /*ce80*/  MOV R134, R133 ;  /* 0x0000008500867202 */ /* 0x000fe20000000f00 */
[----:B------:R-:W-:Y:S02]  /*ce90*/  IMAD.MOV.U32 R11, RZ, RZ, R8 ;  /* 0x000000ffff0b7224 */ /* 0x000fe400078e0008 */
[----:B------:R-:W-:-:S07]  /*cea0*/  IMAD.MOV.U32 R70, RZ, RZ, R69 ;  /* 0x000000ffff467224 */ /* 0x000fce00078e0045 */
.L_x_7661:
[----:B------:R-:W-:Y:S05]  /*ceb0*/  BSYNC.RECONVERGENT B1 ;  /* 0x0000000000017941 */ /* 0x000fea0003800200 */
.L_x_7659:
        /* <DEDUP_REMOVED lines=11> */
.L_x_7663:
[----:B------:R-:W-:Y:S01]  /*cf70*/  IMAD.MOV.U32 R0, RZ, RZ, R9 ;  /* 0x000000ffff007224 */ /* 0x000fe200078e0009 */
[----:B------:R-:W-:Y:S01]  /*cf80*/  MOV R133, R132 ;  /* 0x0000008400857202 */ /* 0x000fe20000000f00 */
[----:B------:R-:W-:Y:S02]  /*cf90*/  IMAD.MOV.U32 R8, RZ, RZ, R11 ;  /* 0x000000ffff087224 */ /* 0x000fe400078e000b */
[----:B------:R-:W-:-:S07]  /*cfa0*/  IMAD.MOV.U32 R69, RZ, RZ, R68 ;  /* 0x000000ffff457224 */ /* 0x000fce00078e0044 */
.L_x_7664:
[----:B------:R-:W-:Y:S05]  /*cfb0*/  BSYNC.RECONVERGENT B1 ;  /* 0x0000000000017941 */ /* 0x000fea0003800200 */
.L_x_7662:
        /* <DEDUP_REMOVED lines=11> */
.L_x_7666:
[----:B------:R-:W-:Y:S01]  /*d070*/  IMAD.MOV.U32 R9, RZ, RZ, R0 ;  /* 0x000000ffff097224 */ /* 0x000fe200078e0000 */
[----:B------:R-:W-:Y:S01]  /*d080*/  MOV R132, R139 ;  /* 0x0000008b00847202 */ /* 0x000fe20000000f00 */
[----:B------:R-:W-:Y:S02]  /*d090*/  IMAD.MOV.U32 R11, RZ, RZ, R8 ;  /* 0x000000ffff0b7224 */ /* 0x000fe400078e0008 */
[----:B------:R-:W-:-:S07]  /*d0a0*/  IMAD.MOV.U32 R68, RZ, RZ, R75 ;  /* 0x000000ffff447224 */ /* 0x000fce00078e004b */
.L_x_7667:
[----:B------:R-:W-:Y:S05]  /*d0b0*/  BSYNC.RECONVERGENT B1 ;  /* 0x0000000000017941 */ /* 0x000fea0003800200 */
.L_x_7665:
        /* <DEDUP_REMOVED lines=11> */
.L_x_7669:
[----:B------:R-:W-:Y:S01]  /*d170*/  IMAD.MOV.U32 R0, RZ, RZ, R9 ;  /* 0x000000ffff007224 */ /* 0x000fe200078e0009 */
[----:B------:R-:W-:Y:S01]  /*d180*/  MOV R139, R138 ;  /* 0x0000008a008b7202 */ /* 0x000fe20000000f00 */
[----:B------:R-:W-:Y:S02]  /*d190*/  IMAD.MOV.U32 R8, RZ, RZ, R11 ;  /* 0x000000ffff087224 */ /* 0x000fe400078e000b */
[----:B------:R-:W-:-:S07]  /*d1a0*/  IMAD.MOV.U32 R75, RZ, RZ, R74 ;  /* 0x000000ffff4b7224 */ /* 0x000fce00078e004a */
.L_x_7670:
[----:B------:R-:W-:Y:S05]  /*d1b0*/  BSYNC.RECONVERGENT B1 ;  /* 0x0000000000017941 */ /* 0x000fea0003800200 */
.L_x_7668:
        /* <DEDUP_REMOVED lines=11> */
.L_x_7672:
[----:B------:R-:W-:Y:S01]  /*d270*/  IMAD.MOV.U32 R9, RZ, RZ, R0 ;  /* 0x000000ffff097224 */ /* 0x000fe200078e0000 */
[----:B------:R-:W-:Y:S01]  /*d280*/  MOV R138, R137 ;  /* 0x00000089008a7202 */ /* 0x000fe20000000f00 */
[----:B------:R-:W-:Y:S02]  /*d290*/  IMAD.MOV.U32 R11, RZ, RZ, R8 ;  /* 0x000000ffff0b7224 */ /* 0x000fe400078e0008 */
[----:B------:R-:W-:-:S07]  /*d2a0*/  IMAD.MOV.U32 R74, RZ, RZ, R73 ;  /* 0x000000ffff4a7224 */ /* 0x000fce00078e0049 */
.L_x_7673:
[----:B------:R-:W-:Y:S05]  /*d2b0*/  BSYNC.RECONVERGENT B1 ;  /* 0x0000000000017941 */ /* 0x000fea0003800200 */
.L_x_7671:
        /* <DEDUP_REMOVED lines=11> */
.L_x_7675:
[----:B------:R-:W-:Y:S01]  /*d370*/  IMAD.MOV.U32 R0, RZ, RZ, R9 ;  /* 0x000000ffff007224 */ /* 0x000fe200078e0009 */
[----:B------:R-:W-:Y:S01]  /*d380*/  MOV R137, R136 ;  /* 0x0000008800897202 */ /* 0x000fe20000000f00 */
[----:B------:R-:W-:Y:S02]  /*d390*/  IMAD.MOV.U32 R8, RZ, RZ, R11 ;  /* 0x000000ffff087224 */ /* 0x000fe400078e000b */
[----:B------:R-:W-:-:S07]  /*d3a0*/  IMAD.MOV.U32 R73, RZ, RZ, R72 ;  /* 0x000000ffff497224 */ /* 0x000fce00078e0048 */
.L_x_7676:
[----:B------:R-:W-:Y:S05]  /*d3b0*/  BSYNC.RECONVERGENT B1 ;  /* 0x0000000000017941 */ /* 0x000fea0003800200 */
.L_x_7674:
        /* <DEDUP_REMOVED lines=11> */
.L_x_7678:
[----:B------:R-:W-:Y:S01]  /*d470*/  IMAD.MOV.U32 R9, RZ, RZ, R0 ;  /* 0x000000ffff097224 */ /* 0x000fe200078e0000 */
[----:B------:R-:W-:Y:S01]  /*d480*/  MOV R136, R143 ;  /* 0x0000008f00887202 */ /* 0x000fe20000000f00 */
[----:B------:R-:W-:Y:S02]  /*d490*/  IMAD.MOV.U32 R11, RZ, RZ, R8 ;  /* 0x000000ffff0b7224 */ /* 0x000fe400078e0008 */
[----:B------:R-:W-:-:S07]  /*d4a0*/  IMAD.MOV.U32 R72, RZ, RZ, R79 ;  /* 0x000000ffff487224 */ /* 0x000fce00078e004f */
.L_x_7679:
[----:B------:R-:W-:Y:S05]  /*d4b0*/  BSYNC.RECONVERGENT B1 ;  /* 0x0000000000017941 */ /* 0x000fea0003800200 */
.L_x_7677:
        /* <DEDUP_REMOVED lines=11> */
.L_x_7681:
[----:B------:R-:W-:Y:S01]  /*d570*/  IMAD.MOV.U32 R0, RZ, RZ, R9 ;  /* 0x000000ffff007224 */ /* 0x000fe200078e0009 */
[----:B------:R-:W-:Y:S01]  /*d580*/  MOV R143, R142 ;  /* 0x0000008e008f7202 */ /* 0x000fe20000000f00 */
[----:B------:R-:W-:Y:S02]  /*d590*/  IMAD.MOV.U32 R8, RZ, RZ, R11 ;  /* 0x000000ffff087224 */ /* 0x000fe400078e000b */
[----:B------:R-:W-:-:S07]  /*d5a0*/  IMAD.MOV.U32 R79, RZ, RZ, R78 ;  /* 0x000000ffff4f7224 */ /* 0x000fce00078e004e */
.L_x_7682:
[----:B------:R-:W-:Y:S05]  /*d5b0*/  BSYNC.RECONVERGENT B1 ;  /* 0x0000000000017941 */ /* 0x000fea0003800200 */
.L_x_7680:
        /* <DEDUP_REMOVED lines=11> */
.L_x_7684:
[----:B------:R-:W-:Y:S01]  /*d670*/  IMAD.MOV.U32 R9, RZ, RZ, R0 ;  /* 0x000000ffff097224 */ /* 0x000fe200078e0000 */
[----:B------:R-:W-:Y:S01]  /*d680*/  MOV R142, R141 ;  /* 0x0000008d008e7202 */ /* 0x000fe20000000f00 */
[----:B------:R-:W-:Y:S02]  /*d690*/  IMAD.MOV.U32 R11, RZ, RZ, R8 ;  /* 0x000000ffff0b7224 */ /* 0x000fe400078e0008 */
[----:B------:R-:W-:-:S07]  /*d6a0*/  IMAD.MOV.U32 R78, RZ, RZ, R77 ;  /* 0x000000ffff4e7224 */ /* 0x000fce00078e004d */
.L_x_7685:
[----:B------:R-:W-:Y:S05]  /*d6b0*/  BSYNC.RECONVERGENT B1 ;  /* 0x0000000000017941 */ /* 0x000fea0003800200 */
.L_x_7683:
        /* <DEDUP_REMOVED lines=11> */
.L_x_7687:
[----:B------:R-:W-:Y:S01]  /*d770*/  IMAD.MOV.U32 R0, RZ, RZ, R9 ;  /* 0x000000ffff007224 */ /* 0x000fe200078e0009 */
[----:B------:R-:W-:Y:S01]  /*d780*/  MOV R141, R140 ;  /* 0x0000008c008d7202 */ /* 0x000fe20000000f00 */
[----:B------:R-:W-:Y:S02]  /*d790*/  IMAD.MOV.U32 R8, RZ, RZ, R11 ;  /* 0x000000ffff087224 */ /* 0x000fe400078e000b */
[----:B------:R-:W-:-:S07]  /*d7a0*/  IMAD.MOV.U32 R77, RZ, RZ, R76 ;  /* 0x000000ffff4d7224 */ /* 0x000fce00078e004c */
.L_x_7688:
[----:B------:R-:W-:Y:S05]  /*d7b0*/  BSYNC.RECONVERGENT B1 ;  /* 0x0000000000017941 */ /* 0x000fea0003800200 */
.L_x_7686:
        /* <DEDUP_REMOVED lines=11> */
.L_x_7690:
[----:B------:R-:W-:Y:S01]  /*d870*/  IMAD.MOV.U32 R9, RZ, RZ, R0 ;  /* 0x000000ffff097224 */ /* 0x000fe200078e0000 */
[----:B------:R-:W-:Y:S01]  /*d880*/  MOV R140, R147 ;  /* 0x00000093008c7202 */ /* 0x000fe20000000f00 */
[----:B------:R-:W-:Y:S02]  /*d890*/  IMAD.MOV.U32 R11, RZ, RZ, R8 ;  /* 0x000000ffff0b7224 */ /* 0x000fe400078e0008 */
[----:B------:R-:W-:-:S07]  /*d8a0*/  IMAD.MOV.U32 R76, RZ, RZ, R83 ;  /* 0x000000ffff4c7224 */ /* 0x000fce00078e0053 */
.L_x_7691:
[----:B------:R-:W-:Y:S05]  /*d8b0*/  BSYNC.RECONVERGENT B1 ;  /* 0x0000000000017941 */ /* 0x000fea0003800200 */
.L_x_7689:
        /* <DEDUP_REMOVED lines=11> */
.L_x_7693:
[----:B------:R-:W-:Y:S01]  /*d970*/  IMAD.MOV.U32 R0, RZ, RZ, R9 ;  /* 0x000000ffff007224 */ /* 0x000fe200078e0009 */
[----:B------:R-:W-:Y:S01]  /*d980*/  MOV R147, R146 ;  /* 0x0000009200937202 */ /* 0x000fe20000000f00 */
[----:B------:R-:W-:Y:S02]  /*d990*/  IMAD.MOV.U32 R8, RZ, RZ, R11 ;  /* 0x000000ffff087224 */ /* 0x000fe400078e000b */
[----:B------:R-:W-:-:S07]  /*d9a0*/  IMAD.MOV.U32 R83, RZ, RZ, R82 ;  /* 0x000000ffff537224 */ /* 0x000fce00078e0052 */
.L_x_7694:
[----:B------:R-:W-:Y:S05]  /*d9b0*/  BSYNC.RECONVERGENT B1 ;  /* 0x0000000000017941 */ /* 0x000fea0003800200 */
.L_x_7692:
        /* <DEDUP_REMOVED lines=11> */
.L_x_7696:
[----:B------:R-:W-:Y:S01]  /*da70*/  IMAD.MOV.U32 R9, RZ, RZ, R0 ;  /* 0x000000ffff097224 */ /* 0x000fe200078e0000 */
[----:B------:R-:W-:Y:S01]  /*da80*/  MOV R146, R145 ;  /* 0x0000009100927202 */ /* 0x000fe20000000f00 */
[----:B------:R-:W-:Y:S02]  /*da90*/  IMAD.MOV.U32 R11, RZ, RZ, R8 ;  /* 0x000000ffff0b7224 */ /* 0x000fe400078e0008 */
[----:B------:R-:W-:-:S07]  /*daa0*/  IMAD.MOV.U32 R82, RZ, RZ, R81 ;  /* 0x000000ffff527224 */ /* 0x000fce00078e0051 */
.L_x_7697:
[----:B------:R-:W-:Y:S05]  /*dab0*/  BSYNC.RECONVERGENT B1 ;  /* 0x0000000000017941 */ /* 0x000fea0003800200 */
.L_x_7695:
        /* <DEDUP_REMOVED lines=11> */
.L_x_7699:
[----:B------:R-:W-:Y:S01]  /*db70*/  IMAD.MOV.U32 R0, RZ, RZ, R9 ;  /* 0x000000ffff007224 */ /* 0x000fe200078e0009 */
[----:B------:R-:W-:Y:S01]  /*db80*/  MOV R145, R144 ;  /* 0x0000009000917202 */ /* 0x000fe20000000f00 */
[----:B------:R-:W-:Y:S02]  /*db90*/  IMAD.MOV.U32 R8, RZ, RZ, R11 ;  /* 0x000000ffff087224 */ /* 0x000fe400078e000b */
[----:B------:R-:W-:-:S07]  /*dba0*/  IMAD.MOV.U32 R81, RZ, RZ, R80 ;  /* 0x000000ffff517224 */ /* 0x000fce00078e0050 */
.L_x_7700:
[----:B------:R-:W-:Y:S05]  /*dbb0*/  BSYNC.RECONVERGENT B1 ;  /* 0x0000000000017941 */ /* 0x000fea0003800200 */
.L_x_7698:
        /* <DEDUP_REMOVED lines=11> */
.L_x_7702:
[----:B------:R-:W-:Y:S01]  /*dc70*/  IMAD.MOV.U32 R9, RZ, RZ, R0 ;  /* 0x000000ffff097224 */ /* 0x000fe200078e0000 */
[----:B------:R-:W-:Y:S01]  /*dc80*/  MOV R144, R151 ;  /* 0x0000009700907202 */ /* 0x000fe20000000f00 */
[----:B------:R-:W-:Y:S02]  /*dc90*/  IMAD.MOV.U32 R11, RZ, RZ, R8 ;  /* 0x000000ffff0b7224 */ /* 0x000fe400078e0008 */
[----:B------:R-:W-:-:S07]  /*dca0*/  IMAD.MOV.U32 R80, RZ, RZ, R87 ;  /* 0x000000ffff507224 */ /* 0x000fce00078e0057 */
.L_x_7703:
[----:B------:R-:W-:Y:S05]  /*dcb0*/  BSYNC.RECONVERGENT B1 ;  /* 0x0000000000017941 */ /* 0x000fea0003800200 */
.L_x_7701:
        /* <DEDUP_REMOVED lines=11> */
.L_x_7705:
[----:B------:R-:W-:Y:S01]  /*dd70*/  IMAD.MOV.U32 R0, RZ, RZ, R9 ;  /* 0x000000ffff007224 */ /* 0x000fe200078e0009 */
[----:B------:R-:W-:Y:S01]  /*dd80*/  MOV R151, R150 ;  /* 0x0000009600977202 */ /* 0x000fe20000000f00 */
[----:B------:R-:W-:Y:S02]  /*dd90*/  IMAD.MOV.U32 R8, RZ, RZ, R11 ;  /* 0x000000ffff087224 */ /* 0x000fe400078e000b */
[----:B------:R-:W-:-:S07]  /*dda0*/  IMAD.MOV.U32 R87, RZ, RZ, R86 ;  /* 0x000000ffff577224 */ /* 0x000fce00078e0056 */
.L_x_7706:
[----:B------:R-:W-:Y:S05]  /*ddb0*/  BSYNC.RECONVERGENT B1 ;  /* 0x0000000000017941 */ /* 0x000fea0003800200 */
.L_x_7704:
        /* <DEDUP_REMOVED lines=11> */
.L_x_7708:
[----:B------:R-:W-:Y:S01]  /*de70*/  IMAD.MOV.U32 R9, RZ, RZ, R0 ;  /* 0x000000ffff097224 */ /* 0x000fe200078e0000 */
[----:B------:R-:W-:Y:S01]  /*de80*/  MOV R150, R149 ;  /* 0x0000009500967202 */ /* 0x000fe20000000f00 */
[----:B------:R-:W-:Y:S02]  /*de90*/  IMAD.MOV.U32 R11, RZ, RZ, R8 ;  /* 0x000000ffff0b7224 */ /* 0x000fe400078e0008 */
[----:B------:R-:W-:-:S07]  /*dea0*/  IMAD.MOV.U32 R86, RZ, RZ, R85 ;  /* 0x000000ffff567224 */ /* 0x000fce00078e0055 */
.L_x_7709:
[----:B------:R-:W-:Y:S05]  /*deb0*/  BSYNC.RECONVERGENT B1 ;  /* 0x0000000000017941 */ /* 0x000fea0003800200 */
.L_x_7707:
        /* <DEDUP_REMOVED lines=11> */
.L_x_7711:
[----:B------:R-:W-:Y:S01]  /*df70*/  IMAD.MOV.U32 R0, RZ, RZ, R9 ;  /* 0x000000ffff007224 */ /* 0x000fe200078e0009 */
[----:B------:R-:W-:Y:S01]  /*df80*/  MOV R149, R148 ;  /* 0x0000009400957202 */ /* 0x000fe20000000f00 */
[----:B------:R-:W-:Y:S02]  /*df90*/  IMAD.MOV.U32 R8, RZ, RZ, R11 ;  /* 0x000000ffff087224 */ /* 0x000fe400078e000b */
[----:B------:R-:W-:-:S07]  /*dfa0*/  IMAD.MOV.U32 R85, RZ, RZ, R84 ;  /* 0x000000ffff557224 */ /* 0x000fce00078e0054 */
.L_x_7712:
[----:B------:R-:W-:Y:S05]  /*dfb0*/  BSYNC.RECONVERGENT B1 ;  /* 0x0000000000017941 */ /* 0x000fea0003800200 */
.L_x_7710:
        /* <DEDUP_REMOVED lines=11> */
.L_x_7714:
[----:B------:R-:W-:Y:S01]  /*e070*/  IMAD.MOV.U32 R9, RZ, RZ, R0 ;  /* 0x000000ffff097224 */ /* 0x000fe200078e0000 */
[----:B------:R-:W-:Y:S01]  /*e080*/  MOV R148, R155 ;  /* 0x0000009b00947202 */ /* 0x000fe20000000f00 */
[----:B------:R-:W-:Y:S02]  /*e090*/  IMAD.MOV.U32 R11, RZ, RZ, R8 ;  /* 0x000000ffff0b7224 */ /* 0x000fe400078e0008 */
[----:B------:R-:W-:-:S07]  /*e0a0*/  IMAD.MOV.U32 R84, RZ, RZ, R91 ;  /* 0x000000ffff547224 */ /* 0x000fce00078e005b */
.L_x_7715:
[----:B------:R-:W-:Y:S05]  /*e0b0*/  BSYNC.RECONVERGENT B1 ;  /* 0x0000000000017941 */ /* 0x000fea0003800200 */
.L_x_7713:
        /* <DEDUP_REMOVED lines=11> */
.L_x_7717:
[----:B------:R-:W-:Y:S01]  /*e170*/  IMAD.MOV.U32 R0, RZ, RZ, R9 ;  /* 0x000000ffff007224 */ /* 0x000fe200078e0009 */
[----:B------:R-:W-:Y:S01]  /*e180*/  MOV R155, R154 ;  /* 0x0000009a009b7202 */ /* 0x000fe20000000f00 */
[----:B------:R-:W-:Y:S02]  /*e190*/  IMAD.MOV.U32 R8, RZ, RZ, R11 ;  /* 0x000000ffff087224 */ /* 0x000fe400078e000b */
[----:B------:R-:W-:-:S07]  /*e1a0*/  IMAD.MOV.U32 R91, RZ, RZ, R90 ;  /* 0x000000ffff5b7224 */ /* 0x000fce00078e005a */
.L_x_7718:
[----:B------:R-:W-:Y:S05]  /*e1b0*/  BSYNC.RECONVERGENT B1 ;  /* 0x0000000000017941 */ /* 0x000fea0003800200 */
.L_x_7716:
        /* <DEDUP_REMOVED lines=11> */
.L_x_7720:
[----:B------:R-:W-:Y:S01]  /*e270*/  IMAD.MOV.U32 R9, RZ, RZ, R0 ;  /* 0x000000ffff097224 */ /* 0x000fe200078e0000 */
[----:B------:R-:W-:Y:S01]  /*e280*/  MOV R154, R153 ;  /* 0x00000099009a7202 */ /* 0x000fe20000000f00 */
[----:B------:R-:W-:Y:S02]  /*e290*/  IMAD.MOV.U32 R11, RZ, RZ, R8 ;  /* 0x000000ffff0b7224 */ /* 0x000fe400078e0008 */
[----:B------:R-:W-:-:S07]  /*e2a0*/  IMAD.MOV.U32 R90, RZ, RZ, R89 ;  /* 0x000000ffff5a7224 */ /* 0x000fce00078e0059 */
.L_x_7721:
[----:B------:R-:W-:Y:S05]  /*e2b0*/  BSYNC.RECONVERGENT B1 ;  /* 0x0000000000017941 */ /* 0x000fea0003800200 */
.L_x_7719:
        /* <DEDUP_REMOVED lines=11> */
.L_x_7723:
[----:B------:R-:W-:Y:S01]  /*e370*/  IMAD.MOV.U32 R0, RZ, RZ, R9 ;  /* 0x000000ffff007224 */ /* 0x000fe200078e0009 */
[----:B------:R-:W-:Y:S01]  /*e380*/  MOV R153, R152 ;  /* 0x0000009800997202 */ /* 0x000fe20000000f00 */
[----:B------:R-:W-:Y:S02]  /*e390*/  IMAD.MOV.U32 R8, RZ, RZ, R11 ;  /* 0x000000ffff087224 */ /* 0x000fe400078e000b */
[----:B------:R-:W-:-:S07]  /*e3a0*/  IMAD.MOV.U32 R89, RZ, RZ, R88 ;  /* 0x000000ffff597224 */ /* 0x000fce00078e0058 */
.L_x_7724:
[----:B------:R-:W-:Y:S05]  /*e3b0*/  BSYNC.RECONVERGENT B1 ;  /* 0x0000000000017941 */ /* 0x000fea0003800200 */
.L_x_7722:
        /* <DEDUP_REMOVED lines=11> */
.L_x_7726:
[----:B------:R-:W-:Y:S01]  /*e470*/  IMAD.MOV.U32 R9, RZ, RZ, R0 ;  /* 0x000000ffff097224 */ /* 0x000fe200078e0000 */
[----:B------:R-:W-:Y:S01]  /*e480*/  MOV R88, R95 ;  /* 0x0000005f00587202 */ /* 0x000fe20000000f00 */
[----:B------:R-:W-:Y:S02]  /*e490*/  IMAD.MOV.U32 R11, RZ, RZ, R8 ;  /* 0x000000ffff0b7224 */ /* 0x000fe400078e0008 */
[----:B------:R-:W-:-:S07]  /*e4a0*/  IMAD.MOV.U32 R152, RZ, RZ, R3 ;  /* 0x000000ffff987224 */ /* 0x000fce00078e0003 */
.L_x_7727:
[----:B------:R-:W-:Y:S05]  /*e4b0*/  BSYNC.RECONVERGENT B1 ;  /* 0x0000000000017941 */ /* 0x000fea0003800200 */
.L_x_7725:
        /* <DEDUP_REMOVED lines=11> */
.L_x_7729:
[----:B------:R-:W-:Y:S01]  /*e570*/  IMAD.MOV.U32 R13, RZ, RZ, R9 ;  /* 0x000000ffff0d7224 */ /* 0x000fe200078e0009 */
[----:B------:R-:W-:Y:S01]  /*e580*/  MOV R3, R2 ;  /* 0x0000000200037202 */ /* 0x000fe20000000f00 */
[----:B------:R-:W-:Y:S02]  /*e590*/  IMAD.MOV.U32 R8, RZ, RZ, R11 ;  /* 0x000000ffff087224 */ /* 0x000fe400078e000b */
[----:B------:R-:W-:-:S07]  /*e5a0*/  IMAD.MOV.U32 R95, RZ, RZ, R94 ;  /* 0x000000ffff5f7224 */ /* 0x000fce00078e005e */
.L_x_7730:
[----:B------:R-:W-:Y:S05]  /*e5b0*/  BSYNC.RECONVERGENT B1 ;  /* 0x0000000000017941 */ /* 0x000fea0003800200 */
.L_x_7728:
        /* <DEDUP_REMOVED lines=11> */
.L_x_7732:
[----:B------:R-:W-:Y:S01]  /*e670*/  IMAD.MOV.U32 R2, RZ, RZ, R6 ;  /* 0x000000ffff027224 */ /* 0x000fe200078e0006 */
[----:B------:R-:W-:Y:S01]  /*e680*/  MOV R94, R5 ;  /* 0x00000005005e7202 */ /* 0x000fe20000000f00 */
[--C-:B------:R-:W-:Y:S02]  /*e690*/  IMAD.MOV.U32 R0, RZ, RZ, R13.reuse ;  /* 0x000000ffff007224 */ /* 0x100fe400078e000d */
[--C-:B------:R-:W-:Y:S02]  /*e6a0*/  IMAD.MOV.U32 R93, RZ, RZ, R8.reuse ;  /* 0x000000ffff5d7224 */ /* 0x100fe400078e0008 */
[----:B------:R-:W-:Y:S02]  /*e6b0*/  IMAD.MOV.U32 R6, RZ, RZ, R13 ;  /* 0x000000ffff067224 */ /* 0x000fe400078e000d */
[----:B------:R-:W-:-:S07]  /*e6c0*/  IMAD.MOV.U32 R5, RZ, RZ, R8 ;  /* 0x000000ffff057224 */ /* 0x000fce00078e0008 */
.L_x_7733:
[----:B------:R-:W-:Y:S05]  /*e6d0*/  BSYNC.RECONVERGENT B1 ;  /* 0x0000000000017941 */ /* 0x000fea0003800200 */
.L_x_7731:
[----:B------:R-:W-:Y:S01]  /*e6e0*/  IADD3 R7, PT, PT, R7, 0x4, RZ ;  /* 0x0000000407077810 */ /* 0x000fe20007ffe0ff */
[----:B------:R-:W-:Y:S06]  /*e6f0*/  @P2 BRA `(.L_x_7734) ;  /* 0xffffffc0000c2947 */ /* 0x000fec000383ffff */
.L_x_7544:
[----:B------:R-:W-:Y:S05]  /*e700*/  BSYNC.RECONVERGENT B0 ;  /* 0x0000000000007941 */ /* 0x000fea0003800200 */
.L_x_7543:
        /* <DEDUP_REMOVED lines=10> */
[----:B---3--:R-:W-:-:S03]  /*e7b0*/  VIADD R4, R157, -UR5 ;  /* 0x800000059d047c36 */ /* 0x008fc60008000000 */
        /* <DEDUP_REMOVED lines=253> */
[----:B0-----:R-:W-:Y:S01]  /*f790*/  IADD3 R7, PT, PT, R4, 0x100, RZ ;  /* 0x0000010004077810 */ /* 0x001fe20007ffe0ff */
[----:B------:R-:W-:Y:S02]  /*f7a0*/  IMAD.MOV.U32 R5, RZ, RZ, R93 ;  /* 0x000000ffff057224 */ /* 0x000fe400078e005d */
[----:B------:R-:W-:Y:S02]  /*f7b0*/  IMAD.MOV.U32 R6, RZ, RZ, R0 ;  /* 0x000000ffff067224 */ /* 0x000fe400078e0000 */
[----:B------:R-:W-:-:S07]  /*f7c0*/  IMAD.MOV.U32 R4, RZ, RZ, RZ ;  /* 0x000000ffff047224 */ /* 0x000fce00078e00ff */
.L_x_7926:
        /* <DEDUP_REMOVED lines=20> */
.L_x_7738:
[----:B------:R-:W-:Y:S01]  /*f910*/  MOV R9, R92 ;  /* 0x0000005c00097202 */ /* 0x000fe20000000f00 */
[----:B------:R-:W-:Y:S02]  /*f920*/  IMAD.MOV.U32 R11, RZ, RZ, R156 ;  /* 0x000000ffff0b7224 */ /* 0x000fe400078e009c */
[----:B------:R-:W-:Y:S02]  /*f930*/  IMAD.MOV.U32 R156, RZ, RZ, R35 ;  /* 0x000000ffff9c7224 */ /* 0x000fe400078e0023 */
[----:B------:R-:W-:-:S07]  /*f940*/  IMAD.MOV.U32 R92, RZ, RZ, R99 ;  /* 0x000000ffff5c7224 */ /* 0x000fce00078e0063 */
.L_x_7739:
[----:B------:R-:W-:Y:S05]  /*f950*/  BSYNC.RECONVERGENT B1 ;  /* 0x0000000000017941 */ /* 0x000fea0003800200 */
.L_x_7737:
        /* <DEDUP_REMOVED lines=11> */
.L_x_7741:
[----:B------:R-:W-:Y:S01]  /*fa10*/  MOV R0, R9 ;  /* 0x0000000900007202 */ /* 0x000fe20000000f00 */
[----:B------:R-:W-:Y:S02]  /*fa20*/  IMAD.MOV.U32 R8, RZ, RZ, R11 ;  /* 0x000000ffff087224 */ /* 0x000fe400078e000b */
[----:B------:R-:W-:Y:S02]  /*fa30*/  IMAD.MOV.U32 R99, RZ, RZ, R98 ;  /* 0x000000ffff637224 */ /* 0x000fe400078e0062 */
[----:B------:R-:W-:-:S07]  /*fa40*/  IMAD.MOV.U32 R35, RZ, RZ, R34 ;  /* 0x000000ffff237224 */ /* 0x000fce00078e0022 */
.L_x_7742:
[----:B------:R-:W-:Y:S05]  /*fa50*/  BSYNC.RECONVERGENT B1 ;  /* 0x0000000000017941 */ /* 0x000fea0003800200 */
.L_x_7740:
        /* <DEDUP_REMOVED lines=11> */
.L_x_7744:
[----:B------:R-:W-:Y:S01]  /*fb10*/  MOV R9, R0 ;  /* 0x0000000000097202 */ /* 0x000fe20000000f00 */
[----:B------:R-:W-:Y:S02]  /*fb20*/  IMAD.MOV.U32 R11, RZ, RZ, R8 ;  /* 0x000000ffff0b7224 */ /* 0x000fe400078e0008 */
[----:B------:R-:W-:Y:S02]  /*fb30*/  IMAD.MOV.U32 R98, RZ, RZ, R97 ;  /* 0x000000ffff627224 */ /* 0x000fe400078e0061 */
[----:B------:R-:W-:-:S07]  /*fb40*/  IMAD.MOV.U32 R34, RZ, RZ, R33 ;  /* 0x000000ffff227224 */ /* 0x000fce00078e0021 */
.L_x_7745:
[----:B------:R-:W-:Y:S05]  /*fb50*/  BSYNC.RECONVERGENT B1 ;  /* 0x0000000000017941 */ /* 0x000fea0003800200 */
.L_x_7743:
        /* <DEDUP_REMOVED lines=11> */
.L_x_7747:
[----:B------:R-:W-:Y:S01]  /*fc10*/  MOV R0, R9 ;  /* 0x0000000900007202 */ /* 0x000fe20000000f00 */
[----:B------:R-:W-:Y:S02]  /*fc20*/  IMAD.MOV.U32 R8, RZ, RZ, R11 ;  /* 0x000000ffff087224 */ /* 0x000fe400078e000b */
[----:B------:R-:W-:Y:S02]  /*fc30*/  IMAD.MOV.U32 R97, RZ, RZ, R96 ;  /* 0x000000ffff617224 */ /* 0x000fe400078e0060 */
[----:B------:R-:W-:-:S07]  /*fc40*/  IMAD.MOV.U32 R33, RZ, RZ, R32 ;  /* 0x000000ffff217224 */ /* 0x000fce00078e0020 */
.L_x_7748:
[----:B------:R-:W-:Y:S05]  /*fc50*/  BSYNC.RECONVERGENT B1 ;  /* 0x0000000000017941 */ /* 0x000fea0003800200 */
.L_x_7746:
        /* <DEDUP_REMOVED lines=11> */
.L_x_7750:
[----:B------:R-:W-:Y:S01]  /*fd10*/  MOV R9, R0 ;  /* 0x0000000000097202 */ /* 0x000fe20000000f00 */
[----:B------:R-:W-:Y:S02]  /*fd20*/  IMAD.MOV.U32 R11, RZ, RZ, R8 ;  /* 0x000000ffff0b7224 */ /* 0x000fe400078e0008 */
[----:B------:R-:W-:Y:S02]  /*fd30*/  IMAD.MOV.U32 R96, RZ, RZ, R103 ;  /* 0x000000ffff607224 */ /* 0x000fe400078e0067 */
[----:B------:R-:W-:-:S07]  /*fd40*/  IMAD.MOV.U32 R32, RZ, RZ, R39 ;  /* 0x000000ffff207224 */ /* 0x000fce00078e0027 */
.L_x_7751:
[----:B------:R-:W-:Y:S05]  /*fd50*/  BSYNC.RECONVERGENT B1 ;  /* 0x0000000000017941 */ /* 0x000fea0003800200 */
.L_x_7749:
        /* <DEDUP_REMOVED lines=11> */
.L_x_7753:
[----:B------:R-:W-:Y:S01]  /*fe10*/  MOV R0, R9 ;  /* 0x0000000900007202 */ /* 0x000fe20000000f00 */
[----:B------:R-:W-:Y:S02]  /*fe20*/  IMAD.MOV.U32 R8, RZ, RZ, R11 ;  /* 0x000000ffff087224 */ /* 0x000fe400078e000b */
[----:B------:R-:W-:Y:S02]  /*fe30*/  IMAD.MOV.U32 R103, RZ, RZ, R102 ;  /* 0x000000ffff677224 */ /* 0x000fe400078e0066 */
[----:B------:R-:W-:-:S07]  /*fe40*/  IMAD.MOV.U32 R39, RZ, RZ, R38 ;  /* 0x000000ffff277224 */ /* 0x000fce00078e0026 */
.L_x_7754:
[----:B------:R-:W-:Y:S05]  /*fe50*/  BSYNC.RECONVERGENT B1 ;  /* 0x0000000000017941 */ /* 0x000fea0003800200 */
.L_x_7752:
        /* <DEDUP_REMOVED lines=11> */
.L_x_7756:
[----:B------:R-:W-:Y:S01]  /*ff10*/  MOV R9, R0 ;  /* 0x0000000000097202 */ /* 0x000fe20000000f00 */
[----:B------:R-:W-:Y:S02]  /*ff20*/  IMAD.MOV.U32 R11, RZ, RZ, R8 ;  /* 0x000000ffff0b7224 */ /* 0x000fe400078e0008 */
[----:B------:R-:W-:Y:S02]  /*ff30*/  IMAD.MOV.U32 R102, RZ, RZ, R101 ;  /* 0x000000ffff667224 */ /* 0x000fe400078e0065 */
[----:B------:R-:W-:-:S07]  /*ff40*/  IMAD.MOV.U32 R38, RZ, RZ, R37 ;  /* 0x000000ffff267224 */ /* 0x000fce00078e0025 */
.L_x_7757:
[----:B------:R-:W-:Y:S05]  /*ff50*/  BSYNC.RECONVERGENT B1 ;  /* 0x0000000000017941 */ /* 0x000fea0003800200 */
.L_x_7755:
        /* <DEDUP_REMOVED lines=11> */
.L_x_7759:
[----:B------:R-:W-:Y:S01]  /*10010*/  MOV R0, R9 ;  /* 0x0000000900007202 */ /* 0x000fe20000000f00 */
[----:B------:R-:W-:Y:S02]  /*10020*/  IMAD.MOV.U32 R8, RZ, RZ, R11 ;  /* 0x000000ffff087224 */ /* 0x000fe400078e000b */
[----:B------:R-:W-:Y:S02]  /*10030*/  IMAD.MOV.U32 R101, RZ, RZ, R100 ;  /* 0x000000ffff657224 */ /* 0x000fe400078e0064 */
[----:B------:R-:W-:-:S07]  /*10040*/  IMAD.MOV.U32 R37, RZ, RZ, R36 ;  /* 0x000000ffff257224 */ /* 0x000fce00078e0024 */
.L_x_7760:
[----:B------:R-:W-:Y:S05]  /*10050*/  BSYNC.RECONVERGENT B1 ;  /* 0x0000000000017941 */ /* 0x000fea0003800200 */
.L_x_7758:
        /* <DEDUP_REMOVED lines=11> */
.L_x_7762:
[----:B------:R-:W-:Y:S01]  /*10110*/  MOV R9, R0 ;  /* 0x0000000000097202 */ /* 0x000fe20000000f00 */
[----:B------:R-:W-:Y:S02]  /*10120*/  IMAD.MOV.U32 R11, RZ, RZ, R8 ;  /* 0x000000ffff0b7224 */ /* 0x000fe400078e0008 */
[----:B------:R-:W-:Y:S02]  /*10130*/  IMAD.MOV.U32 R100, RZ, RZ, R107 ;  /* 0x000000ffff647224 */ /* 0x000fe400078e006b */
[----:B------:R-:W-:-:S07]  /*10140*/  IMAD.MOV.U32 R36, RZ, RZ, R43 ;  /* 0x000000ffff247224 */ /* 0x000fce00078e002b */
.L_x_7763:
[----:B------:R-:W-:Y:S05]  /*10150*/  BSYNC.RECONVERGENT B1 ;  /* 0x0000000000017941 */ /* 0x000fea0003800200 */
.L_x_7761:
        /* <DEDUP_REMOVED lines=11> */
.L_x_7765:
[----:B------:R-:W-:Y:S01]  /*10210*/  MOV R0, R9 ;  /* 0x0000000900007202 */ /* 0x000fe20000000f00 */
[----:B------:R-:W-:Y:S02]  /*10220*/  IMAD.MOV.U32 R8, RZ, RZ, R11 ;  /* 0x000000ffff087224 */ /* 0x000fe400078e000b */
[----:B------:R-:W-:Y:S02]  /*10230*/  IMAD.MOV.U32 R107, RZ, RZ, R106 ;  /* 0x000000ffff6b7224 */ /* 0x000fe400078e006a */
[----:B------:R-:W-:-:S07]  /*10240*/  IMAD.MOV.U32 R43, RZ, RZ, R42 ;  /* 0x000000ffff2b7224 */ /* 0x000fce00078e002a */
.L_x_7766:
[----:B------:R-:W-:Y:S05]  /*10250*/  BSYNC.RECONVERGENT B1 ;  /* 0x0000000000017941 */ /* 0x000fea0003800200 */
.L_x_7764:
        /* <DEDUP_REMOVED lines=11> */
.L_x_7768:
[----:B------:R-:W-:Y:S01]  /*10310*/  MOV R9, R0 ;  /* 0x0000000000097202 */ /* 0x000fe20000000f00 */
[----:B------:R-:W-:Y:S02]  /*10320*/  IMAD.MOV.U32 R11, RZ, RZ, R8 ;  /* 0x000000ffff0b7224 */ /* 0x000fe400078e0008 */
[----:B------:R-:W-:Y:S02]  /*10330*/  IMAD.MOV.U32 R106, RZ, RZ, R105 ;  /* 0x000000ffff6a7224 */ /* 0x000fe400078e0069 */
[----:B------:R-:W-:-:S07]  /*10340*/  IMAD.MOV.U32 R42, RZ, RZ, R41 ;  /* 0x000000ffff2a7224 */ /* 0x000fce00078e0029 */
.L_x_7769:
[----:B------:R-:W-:Y:S05]  /*10350*/  BSYNC.RECONVERGENT B1 ;  /* 0x0000000000017941 */ /* 0x000fea0003800200 */
.L_x_7767:
        /* <DEDUP_REMOVED lines=11> */
.L_x_7771:
[----:B------:R-:W-:Y:S01]  /*10410*/  MOV R0, R9 ;  /* 0x0000000900007202 */ /* 0x000fe20000000f00 */
[----:B------:R-:W-:Y:S02]  /*10420*/  IMAD.MOV.U32 R8, RZ, RZ, R11 ;  /* 0x000000ffff087224 */ /* 0x000fe400078e000b */
[----:B------:R-:W-:Y:S02]  /*10430*/  IMAD.MOV.U32 R105, RZ, RZ, R104 ;  /* 0x000000ffff697224 */ /* 0x000fe400078e0068 */
[----:B------:R-:W-:-:S07]  /*10440*/  IMAD.MOV.U32 R41, RZ, RZ, R40 ;  /* 0x000000ffff297224 */ /* 0x000fce00078e0028 */
.L_x_7772:
[----:B------:R-:W-:Y:S05]  /*10450*/  BSYNC.RECONVERGENT B1 ;  /* 0x0000000000017941 */ /* 0x000fea0003800200 */
.L_x_7770:
        /* <DEDUP_REMOVED lines=11> */
.L_x_7774:
[----:B------:R-:W-:Y:S01]  /*10510*/  MOV R9, R0 ;  /* 0x0000000000097202 */ /* 0x000fe20000000f00 */
[----:B------:R-:W-:Y:S02]  /*10520*/  IMAD.MOV.U32 R11, RZ, RZ, R8 ;  /* 0x000000ffff0b7224 */ /* 0x000fe400078e0008 */
[----:B------:R-:W-:Y:S02]  /*10530*/  IMAD.MOV.U32 R104, RZ, RZ, R111 ;  /* 0x000000ffff687224 */ /* 0x000fe400078e006f */
[----:B------:R-:W-:-:S07]  /*10540*/  IMAD.MOV.U32 R40, RZ, RZ, R47 ;  /* 0x000000ffff287224 */ /* 0x000fce00078e002f */
.L_x_7775:
[----:B------:R-:W-:Y:S05]  /*10550*/  BSYNC.RECONVERGENT B1 ;  /* 0x0000000000017941 */ /* 0x000fea0003800200 */
.L_x_7773:
        /* <DEDUP_REMOVED lines=11> */
.L_x_7777:
[----:B------:R-:W-:Y:S01]  /*10610*/  MOV R0, R9 ;  /* 0x0000000900007202 */ /* 0x000fe20000000f00 */
[----:B------:R-:W-:Y:S02]  /*10620*/  IMAD.MOV.U32 R8, RZ, RZ, R11 ;  /* 0x000000ffff087224 */ /* 0x000fe400078e000b */
[----:B------:R-:W-:Y:S02]  /*10630*/  IMAD.MOV.U32 R111, RZ, RZ, R110 ;  /* 0x000000ffff6f7224 */ /* 0x000fe400078e006e */
[----:B------:R-:W-:-:S07]  /*10640*/  IMAD.MOV.U32 R47, RZ, RZ, R46 ;  /* 0x000000ffff2f7224 */ /* 0x000fce00078e002e */
.L_x_7778:
[----:B------:R-:W-:Y:S05]  /*10650*/  BSYNC.RECONVERGENT B1 ;  /* 0x0000000000017941 */ /* 0x000fea0003800200 */
.L_x_7776:
        /* <DEDUP_REMOVED lines=11> */
.L_x_7780:
[----:B------:R-:W-:Y:S01]  /*10710*/  MOV R9, R0 ;  /* 0x0000000000097202 */ /* 0x000fe20000000f00 */
[----:B------:R-:W-:Y:S02]  /*10720*/  IMAD.MOV.U32 R11, RZ, RZ, R8 ;  /* 0x000000ffff0b7224 */ /* 0x000fe400078e0008 */
[----:B------:R-:W-:Y:S02]  /*10730*/  IMAD.MOV.U32 R110, RZ, RZ, R109 ;  /* 0x000000ffff6e7224 */ /* 0x000fe400078e006d */
[----:B------:R-:W-:-:S07]  /*10740*/  IMAD.MOV.U32 R46, RZ, RZ, R45 ;  /* 0x000000ffff2e7224 */ /* 0x000fce00078e002d */
.L_x_7781:
[----:B------:R-:W-:Y:S05]  /*10750*/  BSYNC.RECONVERGENT B1 ;  /* 0x0000000000017941 */ /* 0x000fea0003800200 */
.L_x_7779:
        /* <DEDUP_REMOVED lines=11> */
.L_x_7783:
[----:B------:R-:W-:Y:S01]  /*10810*/  MOV R0, R9 ;  /* 0x0000000900007202 */ /* 0x000fe20000000f00 */
[----:B------:R-:W-:Y:S02]  /*10820*/  IMAD.MOV.U32 R8, RZ, RZ, R11 ;  /* 0x000000ffff087224 */ /* 0x000fe400078e000b */
[----:B------:R-:W-:Y:S02]  /*10830*/  IMAD.MOV.U32 R109, RZ, RZ, R108 ;  /* 0x000000ffff6d7224 */ /* 0x000fe400078e006c */
[----:B------:R-:W-:-:S07]  /*10840*/  IMAD.MOV.U32 R45, RZ, RZ, R44 ;  /* 0x000000ffff2d7224 */ /* 0x000fce00078e002c */
.L_x_7784:
[----:B------:R-:W-:Y:S05]  /*10850*/  BSYNC.RECONVERGENT B1 ;  /* 0x0000000000017941 */ /* 0x000fea0003800200 */
.L_x_7782:
        /* <DEDUP_REMOVED lines=11> */
.L_x_7786:
[----:B------:R-:W-:Y:S01]  /*10910*/  MOV R9, R0 ;  /* 0x0000000000097202 */ /* 0x000fe20000000f00 */
[----:B------:R-:W-:Y:S02]  /*10920*/  IMAD.MOV.U32 R11, RZ, RZ, R8 ;  /* 0x000000ffff0b7224 */ /* 0x000fe400078e0008 */
[----:B------:R-:W-:Y:S02]  /*10930*/  IMAD.MOV.U32 R108, RZ, RZ, R115 ;  /* 0x000000ffff6c7224 */ /* 0x000fe400078e0073 */
[----:B------:R-:W-:-:S07]  /*10940*/  IMAD.MOV.U32 R44, RZ, RZ, R51 ;  /* 0x000000ffff2c7224 */ /* 0x000fce00078e0033 */
.L_x_7787:
[----:B------:R-:W-:Y:S05]  /*10950*/  BSYNC.RECONVERGENT B1 ;  /* 0x0000000000017941 */ /* 0x000fea0003800200 */
.L_x_7785:
        /* <DEDUP_REMOVED lines=11> */
.L_x_7789:
[----:B------:R-:W-:Y:S01]  /*10a10*/  MOV R0, R9 ;  /* 0x0000000900007202 */ /* 0x000fe20000000f00 */
[----:B------:R-:W-:Y:S02]  /*10a20*/  IMAD.MOV.U32 R8, RZ, RZ, R11 ;  /* 0x000000ffff087224 */ /* 0x000fe400078e000b */
[----:B------:R-:W-:Y:S02]  /*10a30*/  IMAD.MOV.U32 R115, RZ, RZ, R114 ;  /* 0x000000ffff737224 */ /* 0x000fe400078e0072 */
[----:B------:R-:W-:-:S07]  /*10a40*/  IMAD.MOV.U32 R51, RZ, RZ, R50 ;  /* 0x000000ffff337224 */ /* 0x000fce00078e0032 */
.L_x_7790:
[----:B------:R-:W-:Y:S05]  /*10a50*/  BSYNC.RECONVERGENT B1 ;  /* 0x0000000000017941 */ /* 0x000fea0003800200 */
.L_x_7788:
        /* <DEDUP_REMOVED lines=11> */
.L_x_7792:
[----:B------:R-:W-:Y:S01]  /*10b10*/  MOV R9, R0 ;  /* 0x0000000000097202 */ /* 0x000fe20000000f00 */
[----:B------:R-:W-:Y:S02]  /*10b20*/  IMAD.MOV.U32 R11, RZ, RZ, R8 ;  /* 0x000000ffff0b7224 */ /* 0x000fe400078e0008 */
[----:B------:R-:W-:Y:S02]  /*10b30*/  IMAD.MOV.U32 R114, RZ, RZ, R113 ;  /* 0x000000ffff727224 */ /* 0x000fe400078e0071 */
[----:B------:R-:W-:-:S07]  /*10b40*/  IMAD.MOV.U32 R50, RZ, RZ, R49 ;  /* 0x000000ffff327224 */ /* 0x000fce00078e0031 */
.L_x_7793:
[----:B------:R-:W-:Y:S05]  /*10b50*/  BSYNC.RECONVERGENT B1 ;  /* 0x0000000000017941 */ /* 0x000fea0003800200 */
.L_x_7791:
        /* <DEDUP_REMOVED lines=11> */
.L_x_7795:
[----:B------:R-:W-:Y:S01]  /*10c10*/  MOV R0, R9 ;  /* 0x0000000900007202 */ /* 0x000fe20000000f00 */
[----:B------:R-:W-:Y:S02]  /*10c20*/  IMAD.MOV.U32 R8, RZ, RZ, R11 ;  /* 0x000000ffff087224 */ /* 0x000fe400078e000b */
[----:B------:R-:W-:Y:S02]  /*10c30*/  IMAD.MOV.U32 R113, RZ, RZ, R112 ;  /* 0x000000ffff717224 */ /* 0x000fe400078e0070 */
[----:B------:R-:W-:-:S07]  /*10c40*/  IMAD.MOV.U32 R49, RZ, RZ, R48 ;  /* 0x000000ffff317224 */ /* 0x000fce00078e0030 */
.L_x_7796:
[----:B------:R-:W-:Y:S05]  /*10c50*/  BSYNC.RECONVERGENT B1 ;  /* 0x0000000000017941 */ /* 0x000fea0003800200 */
.L_x_7794:
        /* <DEDUP_REMOVED lines=11> */
.L_x_7798:
[----:B------:R-:W-:Y:S01]  /*10d10*/  MOV R9, R0 ;  /* 0x0000000000097202 */ /* 0x000fe20000000f00 */
[----:B------:R-:W-:Y:S02]  /*10d20*/  IMAD.MOV.U32 R11, RZ, RZ, R8 ;  /* 0x000000ffff0b7224 */ /* 0x000fe400078e0008 */
[----:B------:R-:W-:Y:S02]  /*10d30*/  IMAD.MOV.U32 R112, RZ, RZ, R119 ;  /* 0x000000ffff707224 */ /* 0x000fe400078e0077 */
[----:B------:R-:W-:-:S07]  /*10d40*/  IMAD.MOV.U32 R48, RZ, RZ, R55 ;  /* 0x000000ffff307224 */ /* 0x000fce00078e0037 */
.L_x_7799:
[----:B------:R-:W-:Y:S05]  /*10d50*/  BSYNC.RECONVERGENT B1 ;  /* 0x0000000000017941 */ /* 0x000fea0003800200 */
.L_x_7797:
        /* <DEDUP_REMOVED lines=11> */
.L_x_7801:
[----:B------:R-:W-:Y:S01]  /*10e10*/  MOV R0, R9 ;  /* 0x0000000900007202 */ /* 0x000fe20000000f00 */
[----:B------:R-:W-:Y:S02]  /*10e20*/  IMAD.MOV.U32 R8, RZ, RZ, R11 ;  /* 0x000000ffff087224 */ /* 0x000fe400078e000b */
[----:B------:R-:W-:Y:S02]  /*10e30*/  IMAD.MOV.U32 R119, RZ, RZ, R118 ;  /* 0x000000ffff777224 */ /* 0x000fe400078e0076 */
[----:B------:R-:W-:-:S07]  /*10e40*/  IMAD.MOV.U32 R55, RZ, RZ, R54 ;  /* 0x000000ffff377224 */ /* 0x000fce00078e0036 */
.L_x_7802:
[----:B------:R-:W-:Y:S05]  /*10e50*/  BSYNC.RECONVERGENT B1 ;  /* 0x0000000000017941 */ /* 0x000fea0003800200 */
.L_x_7800:
        /* <DEDUP_REMOVED lines=11> */
.L_x_7804:
[----:B------:R-:W-:Y:S01]  /*10f10*/  MOV R9, R0 ;  /* 0x0000000000097202 */ /* 0x000fe20000000f00 */
[----:B------:R-:W-:Y:S02]  /*10f20*/  IMAD.MOV.U32 R11, RZ, RZ, R8 ;  /* 0x000000ffff0b7224 */ /* 0x000fe400078e0008 */
[----:B------:R-:W-:Y:S02]  /*10f30*/  IMAD.MOV.U32 R118, RZ, RZ, R117 ;  /* 0x000000ffff767224 */ /* 0x000fe400078e0075 */
[----:B------:R-:W-:-:S07]  /*10f40*/  IMAD.MOV.U32 R54, RZ, RZ, R53 ;  /* 0x000000ffff367224 */ /* 0x000fce00078e0035 */
.L_x_7805:
[----:B------:R-:W-:Y:S05]  /*10f50*/  BSYNC.RECONVERGENT B1 ;  /* 0x0000000000017941 */ /* 0x000fea0003800200 */
.L_x_7803:
        /* <DEDUP_REMOVED lines=11> */
.L_x_7807:
[----:B------:R-:W-:Y:S01]  /*11010*/  MOV R0, R9 ;  /* 0x0000000900007202 */ /* 0x000fe20000000f00 */
[----:B------:R-:W-:Y:S02]  /*11020*/  IMAD.MOV.U32 R8, RZ, RZ, R11 ;  /* 0x000000ffff087224 */ /* 0x000fe400078e000b */
[----:B------:R-:W-:Y:S02]  /*11030*/  IMAD.MOV.U32 R117, RZ, RZ, R116 ;  /* 0x000000ffff757224 */ /* 0x000fe400078e0074 */
[----:B------:R-:W-:-:S07]  /*11040*/  IMAD.MOV.U32 R53, RZ, RZ, R52 ;  /* 0x000000ffff357224 */ /* 0x000fce00078e0034 */
.L_x_7808:
[----:B------:R-:W-:Y:S05]  /*11050*/  BSYNC.RECONVERGENT B1 ;  /* 0x0000000000017941 */ /* 0x000fea0003800200 */
.L_x_7806:
        /* <DEDUP_REMOVED lines=11> */
.L_x_7810:
[----:B------:R-:W-:Y:S01]  /*11110*/  MOV R9, R0 ;  /* 0x0000000000097202 */ /* 0x000fe20000000f00 */
[----:B------:R-:W-:Y:S02]  /*11120*/  IMAD.MOV.U32 R11, RZ, RZ, R8 ;  /* 0x000000ffff0b7224 */ /* 0x000fe400078e0008 */
[----:B------:R-:W-:Y:S02]  /*11130*/  IMAD.MOV.U32 R116, RZ, RZ, R123 ;  /* 0x000000ffff747224 */ /* 0x000fe400078e007b */
[----:B------:R-:W-:-:S07]  /*11140*/  IMAD.MOV.U32 R52, RZ, RZ, R59 ;  /* 0x000000ffff347224 */ /* 0x000fce00078e003b */
.L_x_7811:
[----:B------:R-:W-:Y:S05]  /*11150*/  BSYNC.RECONVERGENT B1 ;  /* 0x0000000000017941 */ /* 0x000fea0003800200 */
.L_x_7809:
        /* <DEDUP_REMOVED lines=11> */
.L_x_7813:
[----:B------:R-:W-:Y:S01]  /*11210*/  MOV R0, R9 ;  /* 0x0000000900007202 */ /* 0x000fe20000000f00 */
[----:B------:R-:W-:Y:S02]  /*11220*/  IMAD.MOV.U32 R8, RZ, RZ, R11 ;  /* 0x000000ffff087224 */ /* 0x000fe400078e000b */
[----:B------:R-:W-:Y:S02]  /*11230*/  IMAD.MOV.U32 R123, RZ, RZ, R122 ;  /* 0x000000ffff7b7224 */ /* 0x000fe400078e007a */
[----:B------:R-:W-:-:S07]  /*11240*/  IMAD.MOV.U32 R59, RZ, RZ, R58 ;  /* 0x000000ffff3b7224 */ /* 0x000fce00078e003a */
.L_x_7814:
[----:B------:R-:W-:Y:S05]  /*11250*/  BSYNC.RECONVERGENT B1 ;  /* 0x0000000000017941 */ /* 0x000fea0003800200 */
.L_x_7812:
        /* <DEDUP_REMOVED lines=11> */
.L_x_7816:
[----:B------:R-:W-:Y:S01]  /*11310*/  MOV R9, R0 ;  /* 0x0000000000097202 */ /* 0x000fe20000000f00 */
[----:B------:R-:W-:Y:S02]  /*11320*/  IMAD.MOV.U32 R11, RZ, RZ, R8 ;  /* 0x000000ffff0b7224 */ /* 0x000fe400078e0008 */
[----:B------:R-:W-:Y:S02]  /*11330*/  IMAD.MOV.U32 R122, RZ, RZ, R121 ;  /* 0x000000ffff7a7224 */ /* 0x000fe400078e0079 */
[----:B------:R-:W-:-:S07]  /*11340*/  IMAD.MOV.U32 R58, RZ, RZ, R57 ;  /* 0x000000ffff3a7224 */ /* 0x000fce00078e0039 */
.L_x_7817:
[----:B------:R-:W-:Y:S05]  /*11350*/  BSYNC.RECONVERGENT B1 ;  /* 0x0000000000017941 */ /* 0x000fea0003800200 */
.L_x_7815:
        /* <DEDUP_REMOVED lines=11> */
.L_x_7819:
[----:B------:R-:W-:Y:S01]  /*11410*/  MOV R0, R9 ;  /* 0x0000000900007202 */ /* 0x000fe20000000f00 */
[----:B------:R-:W-:Y:S02]  /*11420*/  IMAD.MOV.U32 R8, RZ, RZ, R11 ;  /* 0x000000ffff087224 */ /* 0x000fe400078e000b */
[----:B------:R-:W-:Y:S02]  /*11430*/  IMAD.MOV.U32 R121, RZ, RZ, R120 ;  /* 0x000000ffff797224 */ /* 0x000fe400078e0078 */
[----:B------:R-:W-:-:S07]  /*11440*/  IMAD.MOV.U32 R57, RZ, RZ, R56 ;  /* 0x000000ffff397224 */ /* 0x000fce00078e0038 */
.L_x_7820:
[----:B------:R-:W-:Y:S05]  /*11450*/  BSYNC.RECONVERGENT B1 ;  /* 0x0000000000017941 */ /* 0x000fea0003800200 */
.L_x_7818:
        /* <DEDUP_REMOVED lines=11> */
.L_x_7822:
[----:B------:R-:W-:Y:S01]  /*11510*/  MOV R9, R0 ;  /* 0x0000000000097202 */ /* 0x000fe20000000f00 */
[----:B------:R-:W-:Y:S02]  /*11520*/  IMAD.MOV.U32 R11, RZ, RZ, R8 ;  /* 0x000000ffff0b7224 */ /* 0x000fe400078e0008 */
[----:B------:R-:W-:Y:S02]  /*11530*/  IMAD.MOV.U32 R120, RZ, RZ, R127 ;  /* 0x000000ffff787224 */ /* 0x000fe400078e007f */
[----:B------:R-:W-:-:S07]  /*11540*/  IMAD.MOV.U32 R56, RZ, RZ, R63 ;  /* 0x000000ffff387224 */ /* 0x000fce00078e003f */
.L_x_7823:
[----:B------:R-:W-:Y:S05]  /*11550*/  BSYNC.RECONVERGENT B1 ;  /* 0x0000000000017941 */ /* 0x000fea0003800200 */
.L_x_7821:
        /* <DEDUP_REMOVED lines=11> */
.L_x_7825:
[----:B------:R-:W-:Y:S01]  /*11610*/  MOV R0, R9 ;  /* 0x0000000900007202 */ /* 0x000fe20000000f00 */
[----:B------:R-:W-:Y:S02]  /*11620*/  IMAD.MOV.U32 R8, RZ, RZ, R11 ;  /* 0x000000ffff087224 */ /* 0x000fe400078e000b */
[----:B------:R-:W-:Y:S02]  /*11630*/  IMAD.MOV.U32 R127, RZ, RZ, R126 ;  /* 0x000000ffff7f7224 */ /* 0x000fe400078e007e */
[----:B------:R-:W-:-:S07]  /*11640*/  IMAD.MOV.U32 R63, RZ, RZ, R62 ;  /* 0x000000ffff3f7224 */ /* 0x000fce00078e003e */
.L_x_7826:
[----:B------:R-:W-:Y:S05]  /*11650*/  BSYNC.RECONVERGENT B1 ;  /* 0x0000000000017941 */ /* 0x000fea0003800200 */
.L_x_7824:
        /* <DEDUP_REMOVED lines=11> */
.L_x_7828:
[----:B------:R-:W-:Y:S01]  /*11710*/  MOV R9, R0 ;  /* 0x0000000000097202 */ /* 0x000fe20000000f00 */
[----:B------:R-:W-:Y:S02]  /*11720*/  IMAD.MOV.U32 R11, RZ, RZ, R8 ;  /* 0x000000ffff0b7224 */ /* 0x000fe400078e0008 */
[----:B------:R-:W-:Y:S02]  /*11730*/  IMAD.MOV.U32 R126, RZ, RZ, R125 ;  /* 0x000000ffff7e7224 */ /* 0x000fe400078e007d */
[----:B------:R-:W-:-:S07]  /*11740*/  IMAD.MOV.U32 R62, RZ, RZ, R61 ;  /* 0x000000ffff3e7224 */ /* 0x000fce00078e003d */
.L_x_7829:
[----:B------:R-:W-:Y:S05]  /*11750*/  BSYNC.RECONVERGENT B1 ;  /* 0x0000000000017941 */ /* 0x000fea0003800200 */
.L_x_7827:
        /* <DEDUP_REMOVED lines=11> */
.L_x_7831:
[----:B------:R-:W-:Y:S01]  /*11810*/  MOV R0, R9 ;  /* 0x0000000900007202 */ /* 0x000fe20000000f00 */
[----:B------:R-:W-:Y:S02]  /*11820*/  IMAD.MOV.U32 R8, RZ, RZ, R11 ;  /* 0x000000ffff087224 */ /* 0x000fe400078e000b */
[----:B------:R-:W-:Y:S02]  /*11830*/  IMAD.MOV.U32 R125, RZ, RZ, R124 ;  /* 0x000000ffff7d7224 */ /* 0x000fe400078e007c */
[----:B------:R-:W-:-:S07]  /*11840*/  IMAD.MOV.U32 R61, RZ, RZ, R60 ;  /* 0x000000ffff3d7224 */ /* 0x000fce00078e003c */
.L_x_7832:
[----:B------:R-:W-:Y:S05]  /*11850*/  BSYNC.RECONVERGENT B1 ;  /* 0x0000000000017941 */ /* 0x000fea0003800200 */
.L_x_7830:
        /* <DEDUP_REMOVED lines=11> */
.L_x_7834:
[----:B------:R-:W-:Y:S01]  /*11910*/  MOV R9, R0 ;  /* 0x0000000000097202 */ /* 0x000fe20000000f00 */
[----:B------:R-:W-:Y:S02]  /*11920*/  IMAD.MOV.U32 R11, RZ, RZ, R8 ;  /* 0x000000ffff0b7224 */ /* 0x000fe400078e0008 */
[----:B------:R-:W-:Y:S02]  /*11930*/  IMAD.MOV.U32 R124, RZ, RZ, R131 ;  /* 0x000000ffff7c7224 */ /* 0x000fe400078e0083 */
[----:B------:R-:W-:-:S07]  /*11940*/  IMAD.MOV.U32 R60, RZ, RZ, R67 ;  /* 0x000000ffff3c7224 */ /* 0x000fce00078e0043 */
.L_x_7835:
[----:B------:R-:W-:Y:S05]  /*11950*/  BSYNC.RECONVERGENT B1 ;  /* 0x0000000000017941 */ /* 0x000fea0003800200 */
.L_x_7833:
        /* <DEDUP_REMOVED lines=11> */
.L_x_7837:
[----:B------:R-:W-:Y:S01]  /*11a10*/  MOV R0, R9 ;  /* 0x0000000900007202 */ /* 0x000fe20000000f00 */
[----:B------:R-:W-:Y:S02]  /*11a20*/  IMAD.MOV.U32 R8, RZ, RZ, R11 ;  /* 0x000000ffff087224 */ /* 0x000fe400078e000b */
[----:B------:R-:W-:Y:S02]  /*11a30*/  IMAD.MOV.U32 R131, RZ, RZ, R130 ;  /* 0x000000ffff837224 */ /* 0x000fe400078e0082 */
[----:B------:R-:W-:-:S07]  /*11a40*/  IMAD.MOV.U32 R67, RZ, RZ, R66 ;  /* 0x000000ffff437224 */ /* 0x000fce00078e0042 */
.L_x_7838:
[----:B------:R-:W-:Y:S05]  /*11a50*/  BSYNC.RECONVERGENT B1 ;  /* 0x0000000000017941 */ /* 0x000fea0003800200 */
.L_x_7836:
        /* <DEDUP_REMOVED lines=11> */
.L_x_7840:
[----:B------:R-:W-:Y:S01]  /*11b10*/  MOV R9, R0 ;  /* 0x0000000000097202 */ /* 0x000fe20000000f00 */
[----:B------:R-:W-:Y:S02]  /*11b20*/  IMAD.MOV.U32 R11, RZ, RZ, R8 ;  /* 0x000000ffff0b7224 */ /* 0x000fe400078e0008 */
[----:B------:R-:W-:Y:S02]  /*11b30*/  IMAD.MOV.U32 R130, RZ, RZ, R129 ;  /* 0x000000ffff827224 */ /* 0x000fe400078e0081 */
[----:B------:R-:W-:-:S07]  /*11b40*/  IMAD.MOV.U32 R66, RZ, RZ, R65 ;  /* 0x000000ffff427224 */ /* 0x000fce00078e0041 */
.L_x_7841:
[----:B------:R-:W-:Y:S05]  /*11b50*/  BSYNC.RECONVERGENT B1 ;  /* 0x0000000000017941 */ /* 0x000fea0003800200 */
.L_x_7839:
        /* <DEDUP_REMOVED lines=11> */
.L_x_7843:
[----:B------:R-:W-:Y:S01]  /*11c10*/  MOV R0, R9 ;  /* 0x0000000900007202 */ /* 0x000fe20000000f00 */
[----:B------:R-:W-:Y:S02]  /*11c20*/  IMAD.MOV.U32 R8, RZ, RZ, R11 ;  /* 0x000000ffff087224 */ /* 0x000fe400078e000b */
[----:B------:R-:W-:Y:S02]  /*11c30*/  IMAD.MOV.U32 R129, RZ, RZ, R128 ;  /* 0x000000ffff817224 */ /* 0x000fe400078e0080 */
[----:B------:R-:W-:-:S07]  /*11c40*/  IMAD.MOV.U32 R65, RZ, RZ, R64 ;  /* 0x000000ffff417224 */ /* 0x000fce00078e0040 */
.L_x_7844:
[----:B------:R-:W-:Y:S05]  /*11c50*/  BSYNC.RECONVERGENT B1 ;  /* 0x0000000000017941 */ /* 0x000fea0003800200 */
.L_x_7842:
        /* <DEDUP_REMOVED lines=11> */
.L_x_7846:
[----:B------:R-:W-:Y:S01]  /*11d10*/  MOV R9, R0 ;  /* 0x0000000000097202 */ /* 0x000fe20000000f00 */
[----:B------:R-:W-:Y:S02]  /*11d20*/  IMAD.MOV.U32 R11, RZ, RZ, R8 ;  /* 0x000000ffff0b7224 */ /* 0x000fe400078e0008 */
[----:B------:R-:W-:Y:S02]  /*11d30*/  IMAD.MOV.U32 R128, RZ, RZ, R135 ;  /* 0x000000ffff807224 */ /* 0x000fe400078e0087 */
[----:B------:R-:W-:-:S07]  /*11d40*/  IMAD.MOV.U32 R64, RZ, RZ, R71 ;  /* 0x000000ffff407224 */ /* 0x000fce00078e0047 */
.L_x_7847:
[----:B------:R-:W-:Y:S05]  /*11d50*/  BSYNC.RECONVERGENT B1 ;  /* 0x0000000000017941 */ /* 0x000fea0003800200 */
.L_x_7845:
        /* <DEDUP_REMOVED lines=11> */
.L_x_7849:
[----:B------:R-:W-:Y:S01]  /*11e10*/  MOV R0, R9 ;  /* 0x0000000900007202 */ /* 0x000fe20000000f00 */
[----:B------:R-:W-:Y:S02]  /*11e20*/  IMAD.MOV.U32 R8, RZ, RZ, R11 ;  /* 0x000000ffff087224 */ /* 0x000fe400078e000b */
[----:B------:R-:W-:Y:S02]  /*11e30*/  IMAD.MOV.U32 R135, RZ, RZ, R134 ;  /* 0x000000ffff877224 */ /* 0x000fe400078e0086 */
[----:B------:R-:W-:-:S07]  /*11e40*/  IMAD.MOV.U32 R71, RZ, RZ, R70 ;  /* 0x000000ffff477224 */ /* 0x000fce00078e0046 */
.L_x_7850:
[----:B------:R-:W-:Y:S05]  /*11e50*/  BSYNC.RECONVERGENT B1 ;  /* 0x0000000000017941 */ /* 0x000fea0003800200 */
.L_x_7848:
        /* <DEDUP_REMOVED lines=11> */
.L_x_7852:
[----:B------:R-:W-:Y:S01]  /*11f10*/  MOV R9, R0 ;  /* 0x0000000000097202 */ /* 0x000fe20000000f00 */
[----:B------:R-:W-:Y:S02]  /*11f20*/  IMAD.MOV.U32 R11, RZ, RZ, R8 ;  /* 0x000000ffff0b7224 */ /* 0x000fe400078e0008 */
[----:B------:R-:W-:Y:S02]  /*11f30*/  IMAD.MOV.U32 R134, RZ, RZ, R133 ;  /* 0x000000ffff867224 */ /* 0x000fe400078e0085 */
[----:B------:R-:W-:-:S07]  /*11f40*/  IMAD.MOV.U32 R70, RZ, RZ, R69 ;  /* 0x000000ffff467224 */ /* 0x000fce00078e0045 */
.L_x_7853:
[----:B------:R-:W-:Y:S05]  /*11f50*/  BSYNC.RECONVERGENT B1 ;  /* 0x0000000000017941 */ /* 0x000fea0003800200 */
.L_x_7851:
        /* <DEDUP_REMOVED lines=11> */
.L_x_7855:
[----:B------:R-:W-:Y:S01]  /*12010*/  MOV R0, R9 ;  /* 0x0000000900007202 */ /* 0x000fe20000000f00 */
[----:B------:R-:W-:Y:S02]  /*12020*/  IMAD.MOV.U32 R8, RZ, RZ, R11 ;  /* 0x000000ffff087224 */ /* 0x000fe400078e000b */
[----:B------:R-:W-:Y:S02]  /*12030*/  IMAD.MOV.U32 R133, RZ, RZ, R132 ;  /* 0x000000ffff857224 */ /* 0x000fe400078e0084 */
[----:B------:R-:W-:-:S07]  /*12040*/  IMAD.MOV.U32 R69, RZ, RZ, R68 ;  /* 0x000000ffff457224 */ /* 0x000fce00078e0044 */
.L_x_7856:
[----:B------:R-:W-:Y:S05]  /*12050*/  BSYNC.RECONVERGENT B1 ;  /* 0x0000000000017941 */ /* 0x000fea0003800200 */
.L_x_7854:
        /* <DEDUP_REMOVED lines=11> */
.L_x_7858:
[----:B------:R-:W-:Y:S01]  /*12110*/  MOV R9, R0 ;  /* 0x0000000000097202 */ /* 0x000fe20000000f00 */
[----:B------:R-:W-:Y:S02]  /*12120*/  IMAD.MOV.U32 R11, RZ, RZ, R8 ;  /* 0x000000ffff0b7224 */ /* 0x000fe400078e0008 */
[----:B------:R-:W-:Y:S02]  /*12130*/  IMAD.MOV.U32 R132, RZ, RZ, R139 ;  /* 0x000000ffff847224 */ /* 0x000fe400078e008b */
[----:B------:R-:W-:-:S07]  /*12140*/  IMAD.MOV.U32 R68, RZ, RZ, R75 ;  /* 0x000000ffff447224 */ /* 0x000fce00078e004b */
.L_x_7859:
[----:B------:R-:W-:Y:S05]  /*12150*/  BSYNC.RECONVERGENT B1 ;  /* 0x0000000000017941 */ /* 0x000fea0003800200 */
.L_x_7857:
        /* <DEDUP_REMOVED lines=11> */
.L_x_7861:
[----:B------:R-:W-:Y:S01]  /*12210*/  MOV R0, R9 ;  /* 0x0000000900007202 */ /* 0x000fe20000000f00 */
[----:B------:R-:W-:Y:S02]  /*12220*/  IMAD.MOV.U32 R8, RZ, RZ, R11 ;  /* 0x000000ffff087224 */ /* 0x000fe400078e000b */
[----:B------:R-:W-:Y:S02]  /*12230*/  IMAD.MOV.U32 R139, RZ, RZ, R138 ;  /* 0x000000ffff8b7224 */ /* 0x000fe400078e008a */
[----:B------:R-:W-:-:S07]  /*12240*/  IMAD.MOV.U32 R75, RZ, RZ, R74 ;  /* 0x000000ffff4b7224 */ /* 0x000fce00078e004a */
.L_x_7862:
[----:B------:R-:W-:Y:S05]  /*12250*/  BSYNC.RECONVERGENT B1 ;  /* 0x0000000000017941 */ /* 0x000fea0003800200 */
.L_x_7860:
        /* <DEDUP_REMOVED lines=11> */
.L_x_7864:
[----:B------:R-:W-:Y:S01]  /*12310*/  MOV R9, R0 ;  /* 0x0000000000097202 */ /* 0x000fe20000000f00 */
[----:B------:R-:W-:Y:S02]  /*12320*/  IMAD.MOV.U32 R11, RZ, RZ, R8 ;  /* 0x000000ffff0b7224 */ /* 0x000fe400078e0008 */
[----:B------:R-:W-:Y:S02]  /*12330*/  IMAD.MOV.U32 R138, RZ, RZ, R137 ;  /* 0x000000ffff8a7224 */ /* 0x000fe400078e0089 */
[----:B------:R-:W-:-:S07]  /*12340*/  IMAD.MOV.U32 R74, RZ, RZ, R73 ;  /* 0x000000ffff4a7224 */ /* 0x000fce00078e0049 */
.L_x_7865:
[----:B------:R-:W-:Y:S05]  /*12350*/  BSYNC.RECONVERGENT B1 ;  /* 0x0000000000017941 */ /* 0x000fea0003800200 */
.L_x_7863:
        /* <DEDUP_REMOVED lines=11> */
.L_x_7867:
[----:B------:R-:W-:Y:S01]  /*12410*/  MOV R0, R9 ;  /* 0x0000000900007202 */ /* 0x000fe20000000f00 */
[----:B------:R-:W-:Y:S02]  /*12420*/  IMAD.MOV.U32 R8, RZ, RZ, R11 ;  /* 0x000000ffff087224 */ /* 0x000fe400078e000b */
[----:B------:R-:W-:Y:S02]  /*12430*/  IMAD.MOV.U32 R137, RZ, RZ, R136 ;  /* 0x000000ffff897224 */ /* 0x000fe400078e0088 */
[----:B------:R-:W-:-:S07]  /*12440*/  IMAD.MOV.U32 R73, RZ, RZ, R72 ;  /* 0x000000ffff497224 */ /* 0x000fce00078e0048 */
.L_x_7868:
[----:B------:R-:W-:Y:S05]  /*12450*/  BSYNC.RECONVERGENT B1 ;  /* 0x0000000000017941 */ /* 0x000fea0003800200 */
.L_x_7866:
        /* <DEDUP_REMOVED lines=11> */
.L_x_7870:
[----:B------:R-:W-:Y:S01]  /*12510*/  MOV R9, R0 ;  /* 0x0000000000097202 */ /* 0x000fe20000000f00 */
[----:B------:R-:W-:Y:S02]  /*12520*/  IMAD.MOV.U32 R11, RZ, RZ, R8 ;  /* 0x000000ffff0b7224 */ /* 0x000fe400078e0008 */
[----:B------:R-:W-:Y:S02]  /*12530*/  IMAD.MOV.U32 R136, RZ, RZ, R143 ;  /* 0x000000ffff887224 */ /* 0x000fe400078e008f */
[----:B------:R-:W-:-:S07]  /*12540*/  IMAD.MOV.U32 R72, RZ, RZ, R79 ;  /* 0x000000ffff487224 */ /* 0x000fce00078e004f */
.L_x_7871:
[----:B------:R-:W-:Y:S05]  /*12550*/  BSYNC.RECONVERGENT B1 ;  /* 0x0000000000017941 */ /* 0x000fea0003800200 */
.L_x_7869:
        /* <DEDUP_REMOVED lines=11> */
.L_x_7873:
[----:B------:R-:W-:Y:S01]  /*12610*/  MOV R0, R9 ;  /* 0x0000000900007202 */ /* 0x000fe20000000f00 */
[----:B------:R-:W-:Y:S02]  /*12620*/  IMAD.MOV.U32 R8, RZ, RZ, R11 ;  /* 0x000000ffff087224 */ /* 0x000fe400078e000b */
[----:B------:R-:W-:Y:S02]  /*12630*/  IMAD.MOV.U32 R143, RZ, RZ, R142 ;  /* 0x000000ffff8f7224 */ /* 0x000fe400078e008e */
[----:B------:R-:W-:-:S07]  /*12640*/  IMAD.MOV.U32 R79, RZ, RZ, R78 ;  /* 0x000000ffff4f7224 */ /* 0x000fce00078e004e */
.L_x_7874:
[----:B------:R-:W-:Y:S05]  /*12650*/  BSYNC.RECONVERGENT B1 ;  /* 0x0000000000017941 */ /* 0x000fea0003800200 */
.L_x_7872:
        /* <DEDUP_REMOVED lines=11> */
.L_x_7876:
[----:B------:R-:W-:Y:S01]  /*12710*/  MOV R9, R0 ;  /* 0x0000000000097202 */ /* 0x000fe20000000f00 */
[----:B------:R-:W-:Y:S02]  /*12720*/  IMAD.MOV.U32 R11, RZ, RZ, R8 ;  /* 0x000000ffff0b7224 */ /* 0x000fe400078e0008 */
[----:B------:R-:W-:Y:S02]  /*12730*/  IMAD.MOV.U32 R142, RZ, RZ, R141 ;  /* 0x000000ffff8e7224 */ /* 0x000fe400078e008d */
[----:B------:R-:W-:-:S07]  /*12740*/  IMAD.MOV.U32 R78, RZ, RZ, R77 ;  /* 0x000000ffff4e7224 */ /* 0x000fce00078e004d */
.L_x_7877:
[----:B------:R-:W-:Y:S05]  /*12750*/  BSYNC.RECONVERGENT B1 ;  /* 0x0000000000017941 */ /* 0x000fea0003800200 */
.L_x_7875:
        /* <DEDUP_REMOVED lines=11> */
.L_x_7879:
[----:B------:R-:W-:Y:S01]  /*12810*/  MOV R0, R9 ;  /* 0x0000000900007202 */ /* 0x000fe20000000f00 */
[----:B------:R-:W-:Y:S02]  /*12820*/  IMAD.MOV.U32 R8, RZ, RZ, R11 ;  /* 0x000000ffff087224 */ /* 0x000fe400078e000b */
[----:B------:R-:W-:Y:S02]  /*12830*/  IMAD.MOV.U32 R141, RZ, RZ, R140 ;  /* 0x000000ffff8d7224 */ /* 0x000fe400078e008c */
[----:B------:R-:W-:-:S07]  /*12840*/  IMAD.MOV.U32 R77, RZ, RZ, R76 ;  /* 0x000000ffff4d7224 */ /* 0x000fce00078e004c */
.L_x_7880:
[----:B------:R-:W-:Y:S05]  /*12850*/  BSYNC.RECONVERGENT B1 ;  /* 0x0000000000017941 */ /* 0x000fea0003800200 */
.L_x_7878:
        /* <DEDUP_REMOVED lines=11> */
.L_x_7882:
[----:B------:R-:W-:Y:S01]  /*12910*/  MOV R9, R0 ;  /* 0x0000000000097202 */ /* 0x000fe20000000f00 */
[----:B------:R-:W-:Y:S02]  /*12920*/  IMAD.MOV.U32 R11, RZ, RZ, R8 ;  /* 0x000000ffff0b7224 */ /* 0x000fe400078e0008 */
[----:B------:R-:W-:Y:S02]  /*12930*/  IMAD.MOV.U32 R140, RZ, RZ, R147 ;  /* 0x000000ffff8c7224 */ /* 0x000fe400078e0093 */
[----:B------:R-:W-:-:S07]  /*12940*/  IMAD.MOV.U32 R76, RZ, RZ, R83 ;  /* 0x000000ffff4c7224 */ /* 0x000fce00078e0053 */
.L_x_7883:
[----:B------:R-:W-:Y:S05]  /*12950*/  BSYNC.RECONVERGENT B1 ;  /* 0x0000000000017941 */ /* 0x000fea0003800200 */
.L_x_7881:
        /* <DEDUP_REMOVED lines=11> */
.L_x_7885:
[----:B------:R-:W-:Y:S01]  /*12a10*/  MOV R0, R9 ;  /* 0x0000000900007202 */ /* 0x000fe20000000f00 */
[----:B------:R-:W-:Y:S02]  /*12a20*/  IMAD.MOV.U32 R8, RZ, RZ, R11 ;  /* 0x000000ffff087224 */ /* 0x000fe400078e000b */
[----:B------:R-:W-:Y:S02]  /*12a30*/  IMAD.MOV.U32 R147, RZ, RZ, R146 ;  /* 0x000000ffff937224 */ /* 0x000fe400078e0092 */
[----:B------:R-:W-:-:S07]  /*12a40*/  IMAD.MOV.U32 R83, RZ, RZ, R82 ;  /* 0x000000ffff537224 */ /* 0x000fce00078e0052 */
.L_x_7886:
[----:B------:R-:W-:Y:S05]  /*12a50*/  BSYNC.RECONVERGENT B1 ;  /* 0x0000000000017941 */ /* 0x000fea0003800200 */
.L_x_7884:
        /* <DEDUP_REMOVED lines=11> */
.L_x_7888:
[----:B------:R-:W-:Y:S01]  /*12b10*/  MOV R9, R0 ;  /* 0x0000000000097202 */ /* 0x000fe20000000f00 */
[----:B------:R-:W-:Y:S02]  /*12b20*/  IMAD.MOV.U32 R11, RZ, RZ, R8 ;  /* 0x000000ffff0b7224 */ /* 0x000fe400078e0008 */
[----:B------:R-:W-:Y:S02]  /*12b30*/  IMAD.MOV.U32 R146, RZ, RZ, R145 ;  /* 0x000000ffff927224 */ /* 0x000fe400078e0091 */
[----:B------:R-:W-:-:S07]  /*12b40*/  IMAD.MOV.U32 R82, RZ, RZ, R81 ;  /* 0x000000ffff527224 */ /* 0x000fce00078e0051 */
.L_x_7889:
[----:B------:R-:W-:Y:S05]  /*12b50*/  BSYNC.RECONVERGENT B1 ;  /* 0x0000000000017941 */ /* 0x000fea0003800200 */
.L_x_7887:
        /* <DEDUP_REMOVED lines=11> */
.L_x_7891:
[----:B------:R-:W-:Y:S01]  /*12c10*/  MOV R0, R9 ;  /* 0x0000000900007202 */ /* 0x000fe20000000f00 */
[----:B------:R-:W-:Y:S02]  /*12c20*/  IMAD.MOV.U32 R8, RZ, RZ, R11 ;  /* 0x000000ffff087224 */ /* 0x000fe400078e000b */
[----:B------:R-:W-:Y:S02]  /*12c30*/  IMAD.MOV.U32 R145, RZ, RZ, R144 ;  /* 0x000000ffff917224 */ /* 0x000fe400078e0090 */
[----:B------:R-:W-:-:S07]  /*12c40*/  IMAD.MOV.U32 R81, RZ, RZ, R80 ;  /* 0x000000ffff517224 */ /* 0x000fce00078e0050 */
.L_x_7892:
[----:B------:R-:W-:Y:S05]  /*12c50*/  BSYNC.RECONVERGENT B1 ;  /* 0x0000000000017941 */ /* 0x000fea0003800200 */
.L_x_7890:
        /* <DEDUP_REMOVED lines=11> */
.L_x_7894:
[----:B------:R-:W-:Y:S01]  /*12d10*/  MOV R9, R0 ;  /* 0x0000000000097202 */ /* 0x000fe20000000f00 */
[----:B------:R-:W-:Y:S02]  /*12d20*/  IMAD.MOV.U32 R11, RZ, RZ, R8 ;  /* 0x000000ffff0b7224 */ /* 0x000fe400078e0008 */
[----:B------:R-:W-:Y:S02]  /*12d30*/  IMAD.MOV.U32 R144, RZ, RZ, R151 ;  /* 0x000000ffff907224 */ /* 0x000fe400078e0097 */
[----:B------:R-:W-:-:S07]  /*12d40*/  IMAD.MOV.U32 R80, RZ, RZ, R87 ;  /* 0x000000ffff507224 */ /* 0x000fce00078e0057 */
.L_x_7895:
[----:B------:R-:W-:Y:S05]  /*12d50*/  BSYNC.RECONVERGENT B1 ;  /* 0x0000000000017941 */ /* 0x000fea0003800200 */
.L_x_7893:
        /* <DEDUP_REMOVED lines=11> */
.L_x_7897:
[----:B------:R-:W-:Y:S01]  /*12e10*/  MOV R0, R9 ;  /* 0x0000000900007202 */ /* 0x000fe20000000f00 */
[----:B------:R-:W-:Y:S02]  /*12e20*/  IMAD.MOV.U32 R8, RZ, RZ, R11 ;  /* 0x000000ffff087224 */ /* 0x000fe400078e000b */
[----:B------:R-:W-:Y:S02]  /*12e30*/  IMAD.MOV.U32 R151, RZ, RZ, R150 ;  /* 0x000000ffff977224 */ /* 0x000fe400078e0096 */
[----:B------:R-:W-:-:S07]  /*12e40*/  IMAD.MOV.U32 R87, RZ, RZ, R86 ;  /* 0x000000ffff577224 */ /* 0x000fce00078e0056 */
.L_x_7898:
[----:B------:R-:W-:Y:S05]  /*12e50*/  BSYNC.RECONVERGENT B1 ;  /* 0x0000000000017941 */ /* 0x000fea0003800200 */
.L_x_7896:
        /* <DEDUP_REMOVED lines=11> */
.L_x_7900:
[----:B------:R-:W-:Y:S01]  /*12f10*/  MOV R9, R0 ;  /* 0x0000000000097202 */ /* 0x000fe20000000f00 */
[----:B------:R-:W-:Y:S02]  /*12f20*/  IMAD.MOV.U32 R11, RZ, RZ, R8 ;  /* 0x000000ffff0b7224 */ /* 0x000fe400078e0008 */
[----:B------:R-:W-:Y:S02]  /*12f30*/  IMAD.MOV.U32 R150, RZ, RZ, R149 ;  /* 0x000000ffff967224 */ /* 0x000fe400078e0095 */
[----:B------:R-:W-:-:S07]  /*12f40*/  IMAD.MOV.U32 R86, RZ, RZ, R85 ;  /* 0x000000ffff567224 */ /* 0x000fce00078e0055 */
.L_x_7901:
[----:B------:R-:W-:Y:S05]  /*12f50*/  BSYNC.RECONVERGENT B1 ;  /* 0x0000000000017941 */ /* 0x000fea0003800200 */
.L_x_7899:
        /* <DEDUP_REMOVED lines=11> */
.L_x_7903:
[----:B------:R-:W-:Y:S01]  /*13010*/  MOV R0, R9 ;  /* 0x0000000900007202 */ /* 0x000fe20000000f00 */
[----:B------:R-:W-:Y:S02]  /*13020*/  IMAD.MOV.U32 R8, RZ, RZ, R11 ;  /* 0x000000ffff087224 */ /* 0x000fe400078e000b */
[----:B------:R-:W-:Y:S02]  /*13030*/  IMAD.MOV.U32 R149, RZ, RZ, R148 ;  /* 0x000000ffff957224 */ /* 0x000fe400078e0094 */
[----:B------:R-:W-:-:S07]  /*13040*/  IMAD.MOV.U32 R85, RZ, RZ, R84 ;  /* 0x000000ffff557224 */ /* 0x000fce00078e0054 */
.L_x_7904:
[----:B------:R-:W-:Y:S05]  /*13050*/  BSYNC.RECONVERGENT B1 ;  /* 0x0000000000017941 */ /* 0x000fea0003800200 */
.L_x_7902:
        /* <DEDUP_REMOVED lines=11> */
.L_x_7906:
[----:B------:R-:W-:Y:S01]  /*13110*/  MOV R9, R0 ;  /* 0x0000000000097202 */ /* 0x000fe20000000f00 */
[----:B------:R-:W-:Y:S02]  /*13120*/  IMAD.MOV.U32 R11, RZ, RZ, R8 ;  /* 0x000000ffff0b7224 */ /* 0x000fe400078e0008 */
[----:B------:R-:W-:Y:S02]  /*13130*/  IMAD.MOV.U32 R148, RZ, RZ, R155 ;  /* 0x000000ffff947224 */ /* 0x000fe400078e009b */
[----:B------:R-:W-:-:S07]  /*13140*/  IMAD.MOV.U32 R84, RZ, RZ, R91 ;  /* 0x000000ffff547224 */ /* 0x000fce00078e005b */
.L_x_7907:
[----:B------:R-:W-:Y:S05]  /*13150*/  BSYNC.RECONVERGENT B1 ;  /* 0x0000000000017941 */ /* 0x000fea0003800200 */
.L_x_7905:
        /* <DEDUP_REMOVED lines=11> */
.L_x_7909:
[----:B------:R-:W-:Y:S01]  /*13210*/  MOV R0, R9 ;  /* 0x0000000900007202 */ /* 0x000fe20000000f00 */
[----:B------:R-:W-:Y:S02]  /*13220*/  IMAD.MOV.U32 R8, RZ, RZ, R11 ;  /* 0x000000ffff087224 */ /* 0x000fe400078e000b */
[----:B------:R-:W-:Y:S02]  /*13230*/  IMAD.MOV.U32 R155, RZ, RZ, R154 ;  /* 0x000000ffff9b7224 */ /* 0x000fe400078e009a */
[----:B------:R-:W-:-:S07]  /*13240*/  IMAD.MOV.U32 R91, RZ, RZ, R90 ;  /* 0x000000ffff5b7224 */ /* 0x000fce00078e005a */
.L_x_7910:
[----:B------:R-:W-:Y:S05]  /*13250*/  BSYNC.RECONVERGENT B1 ;  /* 0x0000000000017941 */ /* 0x000fea0003800200 */
.L_x_7908:
        /* <DEDUP_REMOVED lines=11> */
.L_x_7912:
[----:B------:R-:W-:Y:S01]  /*13310*/  MOV R9, R0 ;  /* 0x0000000000097202 */ /* 0x000fe20000000f00 */
[----:B------:R-:W-:Y:S02]  /*13320*/  IMAD.MOV.U32 R11, RZ, RZ, R8 ;  /* 0x000000ffff0b7224 */ /* 0x000fe400078e0008 */
[----:B------:R-:W-:Y:S02]  /*13330*/  IMAD.MOV.U32 R154, RZ, RZ, R153 ;  /* 0x000000ffff9a7224 */ /* 0x000fe400078e0099 */
[----:B------:R-:W-:-:S07]  /*13340*/  IMAD.MOV.U32 R90, RZ, RZ, R89 ;  /* 0x000000ffff5a7224 */ /* 0x000fce00078e0059 */
.L_x_7913:
[----:B------:R-:W-:Y:S05]  /*13350*/  BSYNC.RECONVERGENT B1 ;  /* 0x0000000000017941 */ /* 0x000fea0003800200 */
.L_x_7911:
        /* <DEDUP_REMOVED lines=11> */
.L_x_7915:
[----:B------:R-:W-:Y:S01]  /*13410*/  MOV R0, R9 ;  /* 0x0000000900007202 */ /* 0x000fe20000000f00 */
[----:B------:R-:W-:Y:S02]  /*13420*/  IMAD.MOV.U32 R8, RZ, RZ, R11 ;  /* 0x000000ffff087224 */ /* 0x000fe400078e000b */
[----:B------:R-:W-:Y:S02]  /*13430*/  IMAD.MOV.U32 R153, RZ, RZ, R152 ;  /* 0x000000ffff997224 */ /* 0x000fe400078e0098 */
[----:B------:R-:W-:-:S07]  /*13440*/  IMAD.MOV.U32 R89, RZ, RZ, R88 ;  /* 0x000000ffff597224 */ /* 0x000fce00078e0058 */
.L_x_7916:
[----:B------:R-:W-:Y:S05]  /*13450*/  BSYNC.RECONVERGENT B1 ;  /* 0x0000000000017941 */ /* 0x000fea0003800200 */
.L_x_7914:
        /* <DEDUP_REMOVED lines=11> */
.L_x_7918:
[----:B------:R-:W-:Y:S01]  /*13510*/  MOV R9, R0 ;  /* 0x0000000000097202 */ /* 0x000fe20000000f00 */
[----:B------:R-:W-:Y:S02]  /*13520*/  IMAD.MOV.U32 R11, RZ, RZ, R8 ;  /* 0x000000ffff0b7224 */ /* 0x000fe400078e0008 */
[----:B------:R-:W-:Y:S02]  /*13530*/  IMAD.MOV.U32 R88, RZ, RZ, R95 ;  /* 0x000000ffff587224 */ /* 0x000fe400078e005f */
[----:B------:R-:W-:-:S07]  /*13540*/  IMAD.MOV.U32 R152, RZ, RZ, R3 ;  /* 0x000000ffff987224 */ /* 0x000fce00078e0003 */
.L_x_7919:
[----:B------:R-:W-:Y:S05]  /*13550*/  BSYNC.RECONVERGENT B1 ;  /* 0x0000000000017941 */ /* 0x000fea0003800200 */
.L_x_7917:
        /* <DEDUP_REMOVED lines=11> */
.L_x_7921:
[----:B------:R-:W-:Y:S01]  /*13610*/  MOV R13, R9 ;  /* 0x00000009000d7202 */ /* 0x000fe20000000f00 */
[----:B------:R-:W-:Y:S02]  /*13620*/  IMAD.MOV.U32 R8, RZ, RZ, R11 ;  /* 0x000000ffff087224 */ /* 0x000fe400078e000b */
[----:B------:R-:W-:Y:S02]  /*13630*/  IMAD.MOV.U32 R3, RZ, RZ, R2 ;  /* 0x000000ffff037224 */ /* 0x000fe400078e0002 */
[----:B------:R-:W-:-:S07]  /*13640*/  IMAD.MOV.U32 R95, RZ, RZ, R94 ;  /* 0x000000ffff5f7224 */ /* 0x000fce00078e005e */
.L_x_7922:
[----:B------:R-:W-:Y:S05]  /*13650*/  BSYNC.RECONVERGENT B1 ;  /* 0x0000000000017941 */ /* 0x000fea0003800200 */
.L_x_7920:
        /* <DEDUP_REMOVED lines=11> */
.L_x_7924:
[----:B------:R-:W-:Y:S01]  /*13710*/  IMAD.MOV.U32 R2, RZ, RZ, R6 ;  /* 0x000000ffff027224 */ /* 0x000fe200078e0006 */
[-C--:B------:R-:W-:Y:S01]  /*13720*/  MOV R0, R13.reuse ;  /* 0x0000000d00007202 */ /* 0x080fe20000000f00 */
[----:B------:R-:W-:Y:S01]  /*13730*/  IMAD.MOV.U32 R94, RZ, RZ, R5 ;  /* 0x000000ffff5e7224 */ /* 0x000fe200078e0005 */
[----:B------:R-:W-:Y:S01]  /*13740*/  MOV R6, R13 ;  /* 0x0000000d00067202 */ /* 0x000fe20000000f00 */
[--C-:B------:R-:W-:Y:S02]  /*13750*/  IMAD.MOV.U32 R93, RZ, RZ, R8.reuse ;  /* 0x000000ffff5d7224 */ /* 0x100fe400078e0008 */
[----:B------:R-:W-:-:S07]  /*13760*/  IMAD.MOV.U32 R5, RZ, RZ, R8 ;  /* 0x000000ffff057224 */ /* 0x000fce00078e0008 */
.L_x_7925:
[----:B------:R-:W-:Y:S05]  /*13770*/  BSYNC.RECONVERGENT B1 ;  /* 0x0000000000017941 */ /* 0x000fea0003800200 */
.L_x_7923:
[----:B------:R-:W-:Y:S01]  /*13780*/  VIADD R7, R7, 0x4 ;  /* 0x0000000407077836 */ /* 0x000fe20000000000 */
[----:B------:R-:W-:Y:S06]  /*13790*/  @P2 BRA `(.L_x_7926) ;  /* 0xffffffc0000c2947 */ /* 0x000fec000383ffff */
.L_x_7736:
[----:B------:R-:W-:Y:S05]  /*137a0*/  BSYNC.RECONVERGENT B0 ;  /* 0x0000000000007941 */ /* 0x000fea0003800200 */
.L_x_7735:
        /* <DEDUP_REMOVED lines=268> */
.L_x_8118:
        /* <DEDUP_REMOVED lines=20> */
.L_x_7930:
[----:B------:R-:W-:Y:S02]  /*149b0*/  IMAD.MOV.U32 R9, RZ, RZ, R92 ;  /* 0x000000ffff097224 */ /* 0x000fe400078e005c */
[----:B------:R-:W-:Y:S01]  /*149c0*/  IMAD.MOV.U32 R11, RZ, RZ, R156 ;  /* 0x000000ffff0b7224 */ /* 0x000fe200078e009c */
[----:B------:R-:W-:Y:S01]  /*149d0*/  MOV R156, R35 ;  /* 0x00000023009c7202 */ /* 0x000fe20000000f00 */
[----:B------:R-:W-:-:S07]  /*149e0*/  IMAD.MOV.U32 R92, RZ, RZ, R99 ;  /* 0x000000ffff5c7224 */ /* 0x000fce00078e0063 */
.L_x_7931:
[----:B------:R-:W-:Y:S05]  /*149f0*/  BSYNC.RECONVERGENT B1 ;  /* 0x0000000000017941 */ /* 0x000fea0003800200 */
.L_x_7929:
        /* <DEDUP_REMOVED lines=11> */
.L_x_7933:
[----:B------:R-:W-:Y:S01]  /*14ab0*/  IMAD.MOV.U32 R0, RZ, RZ, R9 ;  /* 0x000000ffff007224 */ /* 0x000fe200078e0009 */
[----:B------:R-:W-:Y:S01]  /*14ac0*/  MOV R99, R98 ;  /* 0x0000006200637202 */ /* 0x000fe20000000f00 */
[----:B------:R-:W-:Y:S02]  /*14ad0*/  IMAD.MOV.U32 R8, RZ, RZ, R11 ;  /* 0x000000ffff087224 */ /* 0x000fe400078e000b */
[----:B------:R-:W-:-:S07]  /*14ae0*/  IMAD.MOV.U32 R35, RZ, RZ, R34 ;  /* 0x000000ffff237224 */ /* 0x000fce00078e0022 */
.L_x_7934:
[----:B------:R-:W-:Y:S05]  /*14af0*/  BSYNC.RECONVERGENT B1 ;  /* 0x0000000000017941 */ /* 0x000fea0003800200 */
.L_x_7932:
        /* <DEDUP_REMOVED lines=11> */
.L_x_7936:
[----:B------:R-:W-:Y:S01]  /*14bb0*/  IMAD.MOV.U32 R9, RZ, RZ, R0 ;  /* 0x000000ffff097224 */ /* 0x000fe200078e0000 */
[----:B------:R-:W-:Y:S01]  /*14bc0*/  MOV R98, R97 ;  /* 0x0000006100627202 */ /* 0x000fe20000000f00 */
[----:B------:R-:W-:Y:S02]  /*14bd0*/  IMAD.MOV.U32 R11, RZ, RZ, R8 ;  /* 0x000000ffff0b7224 */ /* 0x000fe400078e0008 */
[----:B------:R-:W-:-:S07]  /*14be0*/  IMAD.MOV.U32 R34, RZ, RZ, R33 ;  /* 0x000000ffff227224 */ /* 0x000fce00078e0021 */
.L_x_7937:
[----:B------:R-:W-:Y:S05]  /*14bf0*/  BSYNC.RECONVERGENT B1 ;  /* 0x0000000000017941 */ /* 0x000fea0003800200 */
.L_x_7935:
        /* <DEDUP_REMOVED lines=11> */
.L_x_7939:
[----:B------:R-:W-:Y:S01]  /*14cb0*/  IMAD.MOV.U32 R0, RZ, RZ, R9 ;  /* 0x000000ffff007224 */ /* 0x000fe200078e0009 */
[----:B------:R-:W-:Y:S01]  /*14cc0*/  MOV R97, R96 ;  /* 0x0000006000617202 */ /* 0x000fe20000000f00 */
[----:B------:R-:W-:Y:S02]  /*14cd0*/  IMAD.MOV.U32 R8, RZ, RZ, R11 ;  /* 0x000000ffff087224 */ /* 0x000fe400078e000b */
[----:B------:R-:W-:-:S07]  /*14ce0*/  IMAD.MOV.U32 R33, RZ, RZ, R32 ;  /* 0x000000ffff217224 */ /* 0x000fce00078e0020 */
.L_x_7940:
[----:B------:R-:W-:Y:S05]  /*14cf0*/  BSYNC.RECONVERGENT B1 ;  /* 0x0000000000017941 */ /* 0x000fea0003800200 */
.L_x_7938:
        /* <DEDUP_REMOVED lines=11> */
.L_x_7942:
[----:B------:R-:W-:Y:S01]  /*14db0*/  IMAD.MOV.U32 R9, RZ, RZ, R0 ;  /* 0x000000ffff097224 */ /* 0x000fe200078e0000 */
[----:B------:R-:W-:Y:S01]  /*14dc0*/  MOV R96, R103 ;  /* 0x0000006700607202 */ /* 0x000fe20000000f00 */
[----:B------:R-:W-:Y:S02]  /*14dd0*/  IMAD.MOV.U32 R11, RZ, RZ, R8 ;  /* 0x000000ffff0b7224 */ /* 0x000fe400078e0008 */
[----:B------:R-:W-:-:S07]  /*14de0*/  IMAD.MOV.U32 R32, RZ, RZ, R39 ;  /* 0x000000ffff207224 */ /* 0x000fce00078e0027 */
.L_x_7943:
[----:B------:R-:W-:Y:S05]  /*14df0*/  BSYNC.RECONVERGENT B1 ;  /* 0x0000000000017941 */ /* 0x000fea0003800200 */
.L_x_7941:
        /* <DEDUP_REMOVED lines=11> */
.L_x_7945:
[----:B------:R-:W-:Y:S01]  /*14eb0*/  IMAD.MOV.U32 R0, RZ, RZ, R9 ;  /* 0x000000ffff007224 */ /* 0x000fe200078e0009 */
[----:B------:R-:W-:Y:S01]  /*14ec0*/  MOV R103, R102 ;  /* 0x0000006600677202 */ /* 0x000fe20000000f00 */
[----:B------:R-:W-:Y:S02]  /*14ed0*/  IMAD.MOV.U32 R8, RZ, RZ, R11 ;  /* 0x000000ffff087224 */ /* 0x000fe400078e000b */
[----:B------:R-:W-:-:S07]  /*14ee0*/  IMAD.MOV.U32 R39, RZ, RZ, R38 ;  /* 0x000000ffff277224 */ /* 0x000fce00078e0026 */
.L_x_7946:
[----:B------:R-:W-:Y:S05]  /*14ef0*/  BSYNC.RECONVERGENT B1 ;  /* 0x0000000000017941 */ /* 0x000fea0003800200 */
.L_x_7944:
        /* <DEDUP_REMOVED lines=11> */
.L_x_7948:
[----:B------:R-:W-:Y:S01]  /*14fb0*/  IMAD.MOV.U32 R9, RZ, RZ, R0 ;  /* 0x000000ffff097224 */ /* 0x000fe200078e0000 */
[----:B------:R-:W-:Y:S01]  /*14fc0*/  MOV R102, R101 ;  /* 0x0000006500667202 */ /* 0x000fe20000000f00 */
[----:B------:R-:W-:Y:S02]  /*14fd0*/  IMAD.MOV.U32 R11, RZ, RZ, R8 ;  /* 0x000000ffff0b7224 */ /* 0x000fe400078e0008 */
[----:B------:R-:W-:-:S07]  /*14fe0*/  IMAD.MOV.U32 R38, RZ, RZ, R37 ;  /* 0x000000ffff267224 */ /* 0x000fce00078e0025 */
.L_x_7949:
[----:B------:R-:W-:Y:S05]  /*14ff0*/  BSYNC.RECONVERGENT B1 ;  /* 0x0000000000017941 */ /* 0x000fea0003800200 */
.L_x_7947:
        /* <DEDUP_REMOVED lines=11> */
.L_x_7951:
[----:B------:R-:W-:Y:S01]  /*150b0*/  IMAD.MOV.U32 R0, RZ, RZ, R9 ;  /* 0x000000ffff007224 */ /* 0x000fe200078e0009 */
[----:B------:R-:W-:Y:S01]  /*150c0*/  MOV R101, R100 ;  /* 0x0000006400657202 */ /* 0x000fe20000000f00 */
[----:B------:R-:W-:Y:S02]  /*150d0*/  IMAD.MOV.U32 R8, RZ, RZ, R11 ;  /* 0x000000ffff087224 */ /* 0x000fe400078e000b */
[----:B------:R-:W-:-:S07]  /*150e0*/  IMAD.MOV.U32 R37, RZ, RZ, R36 ;  /* 0x000000ffff257224 */ /* 0x000fce00078e0024 */
.L_x_7952:
[----:B------:R-:W-:Y:S05]  /*150f0*/  BSYNC.RECONVERGENT B1 ;  /* 0x0000000000017941 */ /* 0x000fea0003800200 */
.L_x_7950:
        /* <DEDUP_REMOVED lines=11> */
.L_x_7954:
[----:B------:R-:W-:Y:S01]  /*151b0*/  IMAD.MOV.U32 R9, RZ, RZ, R0 ;  /* 0x000000ffff097224 */ /* 0x000fe200078e0000 */
[----:B------:R-:W-:Y:S01]  /*151c0*/  MOV R100, R107 ;  /* 0x0000006b00647202 */ /* 0x000fe20000000f00 */
[----:B------:R-:W-:Y:S02]  /*151d0*/  IMAD.MOV.U32 R11, RZ, RZ, R8 ;  /* 0x000000ffff0b7224 */ /* 0x000fe400078e0008 */
[----:B------:R-:W-:-:S07]  /*151e0*/  IMAD.MOV.U32 R36, RZ, RZ, R43 ;  /* 0x000000ffff247224 */ /* 0x000fce00078e002b */
.L_x_7955:
[----:B------:R-:W-:Y:S05]  /*151f0*/  BSYNC.RECONVERGENT B1 ;  /* 0x0000000000017941 */ /* 0x000fea0003800200 */
.L_x_7953:
        /* <DEDUP_REMOVED lines=11> */
.L_x_7957:
[----:B------:R-:W-:Y:S01]  /*152b0*/  IMAD.MOV.U32 R0, RZ, RZ, R9 ;  /* 0x000000ffff007224 */ /* 0x000fe200078e0009 */
[----:B------:R-:W-:Y:S01]  /*152c0*/  MOV R107, R106 ;  /* 0x0000006a006b7202 */ /* 0x000fe20000000f00 */
[----:B------:R-:W-:Y:S02]  /*152d0*/  IMAD.MOV.U32 R8, RZ, RZ, R11 ;  /* 0x000000ffff087224 */ /* 0x000fe400078e000b */
[----:B------:R-:W-:-:S07]  /*152e0*/  IMAD.MOV.U32 R43, RZ, RZ, R42 ;  /* 0x000000ffff2b7224 */ /* 0x000fce00078e002a */
.L_x_7958:
[----:B------:R-:W-:Y:S05]  /*152f0*/  BSYNC.RECONVERGENT B1 ;  /* 0x0000000000017941 */ /* 0x000fea0003800200 */
.L_x_7956:
        /* <DEDUP_REMOVED lines=11> */
.L_x_7960:
[----:B------:R-:W-:Y:S01]  /*153b0*/  IMAD.MOV.U32 R9, RZ, RZ, R0 ;  /* 0x000000ffff097224 */ /* 0x000fe200078e0000 */
[----:B------:R-:W-:Y:S01]  /*153c0*/  MOV R106, R105 ;  /* 0x00000069006a7202 */ /* 0x000fe20000000f00 */
[----:B------:R-:W-:Y:S02]  /*153d0*/  IMAD.MOV.U32 R11, RZ, RZ, R8 ;  /* 0x000000ffff0b7224 */ /* 0x000fe400078e0008 */
[----:B------:R-:W-:-:S07]  /*153e0*/  IMAD.MOV.U32 R42, RZ, RZ, R41 ;  /* 0x000000ffff2a7224 */ /* 0x000fce00078e0029 */
.L_x_7961:
[----:B------:R-:W-:Y:S05]  /*153f0*/  BSYNC.RECONVERGENT B1 ;  /* 0x0000000000017941 */ /* 0x000fea0003800200 */
.L_x_7959:
        /* <DEDUP_REMOVED lines=11> */
.L_x_7963:
[----:B------:R-:W-:Y:S01]  /*154b0*/  IMAD.MOV.U32 R0, RZ, RZ, R9 ;  /* 0x000000ffff007224 */ /* 0x000fe200078e0009 */
[----:B------:R-:W-:Y:S01]  /*154c0*/  MOV R105, R104 ;  /* 0x0000006800697202 */ /* 0x000fe20000000f00 */
[----:B------:R-:W-:Y:S02]  /*154d0*/  IMAD.MOV.U32 R8, RZ, RZ, R11 ;  /* 0x000000ffff087224 */ /* 0x000fe400078e000b */
[----:B------:R-:W-:-:S07]  /*154e0*/  IMAD.MOV.U32 R41, RZ, RZ, R40 ;  /* 0x000000ffff297224 */ /* 0x000fce00078e0028 */
.L_x_7964:
[----:B------:R-:W-:Y:S05]  /*154f0*/  BSYNC.RECONVERGENT B1 ;  /* 0x0000000000017941 */ /* 0x000fea0003800200 */
.L_x_7962:
        /* <DEDUP_REMOVED lines=11> */
.L_x_7966:
[----:B------:R-:W-:Y:S01]  /*155b0*/  IMAD.MOV.U32 R9, RZ, RZ, R0 ;  /* 0x000000ffff097224 */ /* 0x000fe200078e0000 */
[----:B------:R-:W-:Y:S01]  /*155c0*/  MOV R104, R111 ;  /* 0x0000006f00687202 */ /* 0x000fe20000000f00 */
[----:B------:R-:W-:Y:S02]  /*155d0*/  IMAD.MOV.U32 R11, RZ, RZ, R8 ;  /* 0x000000ffff0b7224 */ /* 0x000fe400078e0008 */
[----:B------:R-:W-:-:S07]  /*155e0*/  IMAD.MOV.U32 R40, RZ, RZ, R47 ;  /* 0x000000ffff287224 */ /* 0x000fce00078e002f */
.L_x_7967:
[----:B------:R-:W-:Y:S05]  /*155f0*/  BSYNC.RECONVERGENT B1 ;  /* 0x0000000000017941 */ /* 0x000fea0003800200 */
.L_x_7965:
        /* <DEDUP_REMOVED lines=11> */
.L_x_7969:
[----:B------:R-:W-:Y:S01]  /*156b0*/  IMAD.MOV.U32 R0, RZ, RZ, R9 ;  /* 0x000000ffff007224 */ /* 0x000fe200078e0009 */
[----:B------:R-:W-:Y:S01]  /*156c0*/  MOV R111, R110 ;  /* 0x0000006e006f7202 */ /* 0x000fe20000000f00 */
[----:B------:R-:W-:Y:S02]  /*156d0*/  IMAD.MOV.U32 R8, RZ, RZ, R11 ;  /* 0x000000ffff087224 */ /* 0x000fe400078e000b */
[----:B------:R-:W-:-:S07]  /*156e0*/  IMAD.MOV.U32 R47, RZ, RZ, R46 ;  /* 0x000000ffff2f7224 */ /* 0x000fce00078e002e */
.L_x_7970:
[----:B------:R-:W-:Y:S05]  /*156f0*/  BSYNC.RECONVERGENT B1 ;  /* 0x0000000000017941 */ /* 0x000fea0003800200 */
.L_x_7968:
        /* <DEDUP_REMOVED lines=11> */
.L_x_7972:
[----:B------:R-:W-:Y:S01]  /*157b0*/  IMAD.MOV.U32 R9, RZ, RZ, R0 ;  /* 0x000000ffff097224 */ /* 0x000fe200078e0000 */
[----:B------:R-:W-:Y:S01]  /*157c0*/  MOV R110, R109 ;  /* 0x0000006d006e7202 */ /* 0x000fe20000000f00 */
[----:B------:R-:W-:Y:S02]  /*157d0*/  IMAD.MOV.U32 R11, RZ, RZ, R8 ;  /* 0x000000ffff0b7224 */ /* 0x000fe400078e0008 */
[----:B------:R-:W-:-:S07]  /*157e0*/  IMAD.MOV.U32 R46, RZ, RZ, R45 ;  /* 0x000000ffff2e7224 */ /* 0x000fce00078e002d */
.L_x_7973:
[----:B------:R-:W-:Y:S05]  /*157f0*/  BSYNC.RECONVERGENT B1 ;  /* 0x0000000000017941 */ /* 0x000fea0003800200 */
.L_x_7971:
        /* <DEDUP_REMOVED lines=11> */
.L_x_7975:
[----:B------:R-:W-:Y:S01]  /*158b0*/  IMAD.MOV.U32 R0, RZ, RZ, R9 ;  /* 0x000000ffff007224 */ /* 0x000fe200078e0009 */
[----:B------:R-:W-:Y:S01]  /*158c0*/  MOV R109, R108 ;  /* 0x0000006c006d7202 */ /* 0x000fe20000000f00 */
[----:B------:R-:W-:Y:S02]  /*158d0*/  IMAD.MOV.U32 R8, RZ, RZ, R11 ;  /* 0x000000ffff087224 */ /* 0x000fe400078e000b */
[----:B------:R-:W-:-:S07]  /*158e0*/  IMAD.MOV.U32 R45, RZ, RZ, R44 ;  /* 0x000000ffff2d7224 */ /* 0x000fce00078e002c */
.L_x_7976:
[----:B------:R-:W-:Y:S05]  /*158f0*/  BSYNC.RECONVERGENT B1 ;  /* 0x0000000000017941 */ /* 0x000fea0003800200 */
.L_x_7974:
        /* <DEDUP_REMOVED lines=11> */
.L_x_7978:
[----:B------:R-:W-:Y:S01]  /*159b0*/  IMAD.MOV.U32 R9, RZ, RZ, R0 ;  /* 0x000000ffff097224 */ /* 0x000fe200078e0000 */
[----:B------:R-:W-:Y:S01]  /*159c0*/  MOV R108, R115 ;  /* 0x00000073006c7202 */ /* 0x000fe20000000f00 */
[----:B------:R-:W-:Y:S02]  /*159d0*/  IMAD.MOV.U32 R11, RZ, RZ, R8 ;  /* 0x000000ffff0b7224 */ /* 0x000fe400078e0008 */
[----:B------:R-:W-:-:S07]  /*159e0*/  IMAD.MOV.U32 R44, RZ, RZ, R51 ;  /* 0x000000ffff2c7224 */ /* 0x000fce00078e0033 */
.L_x_7979:
[----:B------:R-:W-:Y:S05]  /*159f0*/  BSYNC.RECONVERGENT B1 ;  /* 0x0000000000017941 */ /* 0x000fea0003800200 */
.L_x_7977:
        /* <DEDUP_REMOVED lines=11> */
.L_x_7981:
[----:B------:R-:W-:Y:S01]  /*15ab0*/  IMAD.MOV.U32 R0, RZ, RZ, R9 ;  /* 0x000000ffff007224 */ /* 0x000fe200078e0009 */
[----:B------:R-:W-:Y:S01]  /*15ac0*/  MOV R115, R114 ;  /* 0x0000007200737202 */ /* 0x000fe20000000f00 */
[----:B------:R-:W-:Y:S02]  /*15ad0*/  IMAD.MOV.U32 R8, RZ, RZ, R11 ;  /* 0x000000ffff087224 */ /* 0x000fe400078e000b */
[----:B------:R-:W-:-:S07]  /*15ae0*/  IMAD.MOV.U32 R51, RZ, RZ, R50 ;  /* 0x000000ffff337224 */ /* 0x000fce00078e0032 */
.L_x_7982:
[----:B------:R-:W-:Y:S05]  /*15af0*/  BSYNC.RECONVERGENT B1 ;  /* 0x0000000000017941 */ /* 0x000fea0003800200 */
.L_x_7980:
        /* <DEDUP_REMOVED lines=11> */
.L_x_7984:
[----:B------:R-:W-:Y:S01]  /*15bb0*/  IMAD.MOV.U32 R9, RZ, RZ, R0 ;  /* 0x000000ffff097224 */ /* 0x000fe200078e0000 */
[----:B------:R-:W-:Y:S01]  /*15bc0*/  MOV R114, R113 ;  /* 0x0000007100727202 */ /* 0x000fe20000000f00 */
[----:B------:R-:W-:Y:S02]  /*15bd0*/  IMAD.MOV.U32 R11, RZ, RZ, R8 ;  /* 0x000000ffff0b7224 */ /* 0x000fe400078e0008 */
[----:B------:R-:W-:-:S07]  /*15be0*/  IMAD.MOV.U32 R50, RZ, RZ, R49 ;  /* 0x000000ffff327224 */ /* 0x000fce00078e0031 */
.L_x_7985:
[----:B------:R-:W-:Y:S05]  /*15bf0*/  BSYNC.RECONVERGENT B1 ;  /* 0x0000000000017941 */ /* 0x000fea0003800200 */
.L_x_7983:
        /* <DEDUP_REMOVED lines=11> */
.L_x_7987:
[----:B------:R-:W-:Y:S01]  /*15cb0*/  IMAD.MOV.U32 R0, RZ, RZ, R9 ;  /* 0x000000ffff007224 */ /* 0x000fe200078e0009 */
[----:B------:R-:W-:Y:S01]  /*15cc0*/  MOV R113, R112 ;  /* 0x0000007000717202 */ /* 0x000fe20000000f00 */
[----:B------:R-:W-:Y:S02]  /*15cd0*/  IMAD.MOV.U32 R8, RZ, RZ, R11 ;  /* 0x000000ffff087224 */ /* 0x000fe400078e000b */
[----:B------:R-:W-:-:S07]  /*15ce0*/  IMAD.MOV.U32 R49, RZ, RZ, R48 ;  /* 0x000000ffff317224 */ /* 0x000fce00078e0030 */
.L_x_7988:
[----:B------:R-:W-:Y:S05]  /*15cf0*/  BSYNC.RECONVERGENT B1 ;  /* 0x0000000000017941 */ /* 0x000fea0003800200 */
.L_x_7986:
        /* <DEDUP_REMOVED lines=11> */
.L_x_7990:
[----:B------:R-:W-:Y:S01]  /*15db0*/  IMAD.MOV.U32 R9, RZ, RZ, R0 ;  /* 0x000000ffff097224 */ /* 0x000fe200078e0000 */
[----:B------:R-:W-:Y:S01]  /*15dc0*/  MOV R112, R119 ;  /* 0x0000007700707202 */ /* 0x000fe20000000f00 */
[----:B------:R-:W-:Y:S02]  /*15dd0*/  IMAD.MOV.U32 R11, RZ, RZ, R8 ;  /* 0x000000ffff0b7224 */ /* 0x000fe400078e0008 */
[----:B------:R-:W-:-:S07]  /*15de0*/  IMAD.MOV.U32 R48, RZ, RZ, R55 ;  /* 0x000000ffff307224 */ /* 0x000fce00078e0037 */
.L_x_7991:
[----:B------:R-:W-:Y:S05]  /*15df0*/  BSYNC.RECONVERGENT B1 ;  /* 0x0000000000017941 */ /* 0x000fea0003800200 */
.L_x_7989:
        /* <DEDUP_REMOVED lines=11> */
.L_x_7993:
[----:B------:R-:W-:Y:S01]  /*15eb0*/  IMAD.MOV.U32 R0, RZ, RZ, R9 ;  /* 0x000000ffff007224 */ /* 0x000fe200078e0009 */
[----:B------:R-:W-:Y:S01]  /*15ec0*/  MOV R119, R118 ;  /* 0x0000007600777202 */ /* 0x000fe20000000f00 */
[----:B------:R-:W-:Y:S02]  /*15ed0*/  IMAD.MOV.U32 R8, RZ, RZ, R11 ;  /* 0x000000ffff087224 */ /* 0x000fe400078e000b */
[----:B------:R-:W-:-:S07]  /*15ee0*/  IMAD.MOV.U32 R55, RZ, RZ, R54 ;  /* 0x000000ffff377224 */ /* 0x000fce00078e0036 */
.L_x_7994:
[----:B------:R-:W-:Y:S05]  /*15ef0*/  BSYNC.RECONVERGENT B1 ;  /* 0x0000000000017941 */ /* 0x000fea0003800200 */
.L_x_7992:
        /* <DEDUP_REMOVED lines=11> */
.L_x_7996:
[----:B------:R-:W-:Y:S01]  /*15fb0*/  IMAD.MOV.U32 R9, RZ, RZ, R0 ;  /* 0x000000ffff097224 */ /* 0x000fe200078e0000 */
[----:B------:R-:W-:Y:S01]  /*15fc0*/  MOV R118, R117 ;  /* 0x0000007500767202 */ /* 0x000fe20000000f00 */
[----:B------:R-:W-:Y:S02]  /*15fd0*/  IMAD.MOV.U32 R11, RZ, RZ, R8 ;  /* 0x000000ffff0b7224 */ /* 0x000fe400078e0008 */
[----:B------:R-:W-:-:S07]  /*15fe0*/  IMAD.MOV.U32 R54, RZ, RZ, R53 ;  /* 0x000000ffff367224 */ /* 0x000fce00078e0035 */
.L_x_7997:
[----:B------:R-:W-:Y:S05]  /*15ff0*/  BSYNC.RECONVERGENT B1 ;  /* 0x0000000000017941 */ /* 0x000fea0003800200 */
.L_x_7995:
        /* <DEDUP_REMOVED lines=11> */
.L_x_7999:
[----:B------:R-:W-:Y:S01]  /*160b0*/  IMAD.MOV.U32 R0, RZ, RZ, R9 ;  /* 0x000000ffff007224 */ /* 0x000fe200078e0009 */
[----:B------:R-:W-:Y:S01]  /*160c0*/  MOV R117, R116 ;  /* 0x0000007400757202 */ /* 0x000fe20000000f00 */
[----:B------:R-:W-:Y:S02]  /*160d0*/  IMAD.MOV.U32 R8, RZ, RZ, R11 ;  /* 0x000000ffff087224 */ /* 0x000fe400078e000b */
[----:B------:R-:W-:-:S07]  /*160e0*/  IMAD.MOV.U32 R53, RZ, RZ, R52 ;  /* 0x000000ffff357224 */ /* 0x000fce00078e0034 */
.L_x_8000:
[----:B------:R-:W-:Y:S05]  /*160f0*/  BSYNC.RECONVERGENT B1 ;  /* 0x0000000000017941 */ /* 0x000fea0003800200 */
.L_x_7998:
        /* <DEDUP_REMOVED lines=11> */
.L_x_8002:
[----:B------:R-:W-:Y:S01]  /*161b0*/  IMAD.MOV.U32 R9, RZ, RZ, R0 ;  /* 0x000000ffff097224 */ /* 0x000fe200078e0000 */
[----:B------:R-:W-:Y:S01]  /*161c0*/  MOV R116, R123 ;  /* 0x0000007b00747202 */ /* 0x000fe20000000f00 */
[----:B------:R-:W-:Y:S02]  /*161d0*/  IMAD.MOV.U32 R11, RZ, RZ, R8 ;  /* 0x000000ffff0b7224 */ /* 0x000fe400078e0008 */
[----:B------:R-:W-:-:S07]  /*161e0*/  IMAD.MOV.U32 R52, RZ, RZ, R59 ;  /* 0x000000ffff347224 */ /* 0x000fce00078e003b */
.L_x_8003:
[----:B------:R-:W-:Y:S05]  /*161f0*/  BSYNC.RECONVERGENT B1 ;  /* 0x0000000000017941 */ /* 0x000fea0003800200 */
.L_x_8001:
        /* <DEDUP_REMOVED lines=11> */
.L_x_8005:
[----:B------:R-:W-:Y:S01]  /*162b0*/  IMAD.MOV.U32 R0, RZ, RZ, R9 ;  /* 0x000000ffff007224 */ /* 0x000fe200078e0009 */
[----:B------:R-:W-:Y:S01]  /*162c0*/  MOV R123, R122 ;  /* 0x0000007a007b7202 */ /* 0x000fe20000000f00 */
[----:B------:R-:W-:Y:S02]  /*162d0*/  IMAD.MOV.U32 R8, RZ, RZ, R11 ;  /* 0x000000ffff087224 */ /* 0x000fe400078e000b */
[----:B------:R-:W-:-:S07]  /*162e0*/  IMAD.MOV.U32 R59, RZ, RZ, R58 ;  /* 0x000000ffff3b7224 */ /* 0x000fce00078e003a */
.L_x_8006:
[----:B------:R-:W-:Y:S05]  /*162f0*/  BSYNC.RECONVERGENT B1 ;  /* 0x0000000000017941 */ /* 0x000fea0003800200 */
.L_x_8004:
        /* <DEDUP_REMOVED lines=11> */
.L_x_8008:
[----:B------:R-:W-:Y:S01]  /*163b0*/  IMAD.MOV.U32 R9, RZ, RZ, R0 ;  /* 0x000000ffff097224 */ /* 0x000fe200078e0000 */
[----:B------:R-:W-:Y:S01]  /*163c0*/  MOV R122, R121 ;  /* 0x00000079007a7202 */ /* 0x000fe20000000f00 */
[----:B------:R-:W-:Y:S02]  /*163d0*/  IMAD.MOV.U32 R11, RZ, RZ, R8 ;  /* 0x000000ffff0b7224 */ /* 0x000fe400078e0008 */
[----:B------:R-:W-:-:S07]  /*163e0*/  IMAD.MOV.U32 R58, RZ, RZ, R57 ;  /* 0x000000ffff3a7224 */ /* 0x000fce00078e0039 */
.L_x_8009:
[----:B------:R-:W-:Y:S05]  /*163f0*/  BSYNC.RECONVERGENT B1 ;  /* 0x0000000000017941 */ /* 0x000fea0003800200 */
.L_x_8007:
        /* <DEDUP_REMOVED lines=11> */
.L_x_8011:
[----:B------:R-:W-:Y:S01]  /*164b0*/  IMAD.MOV.U32 R0, RZ, RZ, R9 ;  /* 0x000000ffff007224 */ /* 0x000fe200078e0009 */
[----:B------:R-:W-:Y:S01]  /*164c0*/  MOV R121, R120 ;  /* 0x0000007800797202 */ /* 0x000fe20000000f00 */
[----:B------:R-:W-:Y:S02]  /*164d0*/  IMAD.MOV.U32 R8, RZ, RZ, R11 ;  /* 0x000000ffff087224 */ /* 0x000fe400078e000b */
[----:B------:R-:W-:-:S07]  /*164e0*/  IMAD.MOV.U32 R57, RZ, RZ, R56 ;  /* 0x000000ffff397224 */ /* 0x000fce00078e0038 */
.L_x_8012:
[----:B------:R-:W-:Y:S05]  /*164f0*/  BSYNC.RECONVERGENT B1 ;  /* 0x0000000000017941 */ /* 0x000fea0003800200 */
.L_x_8010:
        /* <DEDUP_REMOVED lines=11> */
.L_x_8014:
[----:B------:R-:W-:Y:S01]  /*165b0*/  IMAD.MOV.U32 R9, RZ, RZ, R0 ;  /* 0x000000ffff097224 */ /* 0x000fe200078e0000 */
[----:B------:R-:W-:Y:S01]  /*165c0*/  MOV R120, R127 ;  /* 0x0000007f00787202 */ /* 0x000fe20000000f00 */
[----:B------:R-:W-:Y:S02]  /*165d0*/  IMAD.MOV.U32 R11, RZ, RZ, R8 ;  /* 0x000000ffff0b7224 */ /* 0x000fe400078e0008 */
[----:B------:R-:W-:-:S07]  /*165e0*/  IMAD.MOV.U32 R56, RZ, RZ, R63 ;  /* 0x000000ffff387224 */ /* 0x000fce00078e003f */
.L_x_8015:
[----:B------:R-:W-:Y:S05]  /*165f0*/  BSYNC.RECONVERGENT B1 ;  /* 0x0000000000017941 */ /* 0x000fea0003800200 */
.L_x_8013:
        /* <DEDUP_REMOVED lines=11> */
.L_x_8017:
[----:B------:R-:W-:Y:S01]  /*166b0*/  IMAD.MOV.U32 R0, RZ, RZ, R9 ;  /* 0x000000ffff007224 */ /* 0x000fe200078e0009 */
[----:B------:R-:W-:Y:S01]  /*166c0*/  MOV R127, R126 ;  /* 0x0000007e007f7202 */ /* 0x000fe20000000f00 */
[----:B------:R-:W-:Y:S02]  /*166d0*/  IMAD.MOV.U32 R8, RZ, RZ, R11 ;  /* 0x000000ffff087224 */ /* 0x000fe400078e000b */
[----:B------:R-:W-:-:S07]  /*166e0*/  IMAD.MOV.U32 R63, RZ, RZ, R62 ;  /* 0x000000ffff3f7224 */ /* 0x000fce00078e003e */
.L_x_8018:
[----:B------:R-:W-:Y:S05]  /*166f0*/  BSYNC.RECONVERGENT B1 ;  /* 0x0000000000017941 */ /* 0x000fea0003800200 */
.L_x_8016:
        /* <DEDUP_REMOVED lines=11> */
.L_x_8020:
[----:B------:R-:W-:Y:S01]  /*167b0*/  IMAD.MOV.U32 R9, RZ, RZ, R0 ;  /* 0x000000ffff097224 */ /* 0x000fe200078e0000 */
[----:B------:R-:W-:Y:S01]  /*167c0*/  MOV R126, R125 ;  /* 0x0000007d007e7202 */ /* 0x000fe20000000f00 */
[----:B------:R-:W-:Y:S02]  /*167d0*/  IMAD.MOV.U32 R11, RZ, RZ, R8 ;  /* 0x000000ffff0b7224 */ /* 0x000fe400078e0008 */
[----:B------:R-:W-:-:S07]  /*167e0*/  IMAD.MOV.U32 R62, RZ, RZ, R61 ;  /* 0x000000ffff3e7224 */ /* 0x000fce00078e003d */
.L_x_8021:
[----:B------:R-:W-:Y:S05]  /*167f0*/  BSYNC.RECONVERGENT B1 ;  /* 0x0000000000017941 */ /* 0x000fea0003800200 */
.L_x_8019:
        /* <DEDUP_REMOVED lines=11> */
.L_x_8023:
[----:B------:R-:W-:Y:S01]  /*168b0*/  IMAD.MOV.U32 R0, RZ, RZ, R9 ;  /* 0x000000ffff007224 */ /* 0x000fe200078e0009 */
[----:B------:R-:W-:Y:S01]  /*168c0*/  MOV R125, R124 ;  /* 0x0000007c007d7202 */ /* 0x000fe20000000f00 */
[----:B------:R-:W-:Y:S02]  /*168d0*/  IMAD.MOV.U32 R8, RZ, RZ, R11 ;  /* 0x000000ffff087224 */ /* 0x000fe400078e000b */
[----:B------:R-:W-:-:S07]  /*168e0*/  IMAD.MOV.U32 R61, RZ, RZ, R60 ;  /* 0x000000ffff3d7224 */ /* 0x000fce00078e003c */
.L_x_8024:
[----:B------:R-:W-:Y:S05]  /*168f0*/  BSYNC.RECONVERGENT B1 ;  /* 0x0000000000017941 */ /* 0x000fea0003800200 */
.L_x_8022:
        /* <DEDUP_REMOVED lines=11> */
.L_x_8026:
[----:B------:R-:W-:Y:S01]  /*169b0*/  IMAD.MOV.U32 R9, RZ, RZ, R0 ;  /* 0x000000ffff097224 */ /* 0x000fe200078e0000 */
[----:B------:R-:W-:Y:S01]  /*169c0*/  MOV R124, R131 ;  /* 0x00000083007c7202 */ /* 0x000fe20000000f00 */
[----:B------:R-:W-:Y:S02]  /*169d0*/  IMAD.MOV.U32 R11, RZ, RZ, R8 ;  /* 0x000000ffff0b7224 */ /* 0x000fe400078e0008 */
[----:B------:R-:W-:-:S07]  /*169e0*/  IMAD.MOV.U32 R60, RZ, RZ, R67 ;  /* 0x000000ffff3c7224 */ /* 0x000fce00078e0043 */
.L_x_8027:
[----:B------:R-:W-:Y:S05]  /*169f0*/  BSYNC.RECONVERGENT B1 ;  /* 0x0000000000017941 */ /* 0x000fea0003800200 */
.L_x_8025:
        /* <DEDUP_REMOVED lines=11> */
.L_x_8029:
[----:B------:R-:W-:Y:S01]  /*16ab0*/  IMAD.MOV.U32 R0, RZ, RZ, R9 ;  /* 0x000000ffff007224 */ /* 0x000fe200078e0009 */
[----:B------:R-:W-:Y:S01]  /*16ac0*/  MOV R131, R130 ;  /* 0x0000008200837202 */ /* 0x000fe20000000f00 */
[----:B------:R-:W-:Y:S02]  /*16ad0*/  IMAD.MOV.U32 R8, RZ, RZ, R11 ;  /* 0x000000ffff087224 */ /* 0x000fe400078e000b */
[----:B------:R-:W-:-:S07]  /*16ae0*/  IMAD.MOV.U32 R67, RZ, RZ, R66 ;  /* 0x000000ffff437224 */ /* 0x000fce00078e0042 */
.L_x_8030:
[----:B------:R-:W-:Y:S05]  /*16af0*/  BSYNC.RECONVERGENT B1 ;  /* 0x0000000000017941 */ /* 0x000fea0003800200 */
.L_x_8028:
        /* <DEDUP_REMOVED lines=11> */
.L_x_8032:
[----:B------:R-:W-:Y:S01]  /*16bb0*/  IMAD.MOV.U32 R9, RZ, RZ, R0 ;  /* 0x000000ffff097224 */ /* 0x000fe200078e0000 */
[----:B------:R-:W-:Y:S01]  /*16bc0*/  MOV R130, R129 ;  /* 0x0000008100827202 */ /* 0x000fe20000000f00 */
[----:B------:R-:W-:Y:S02]  /*16bd0*/  IMAD.MOV.U32 R11, RZ, RZ, R8 ;  /* 0x000000ffff0b7224 */ /* 0x000fe400078e0008 */
[----:B------:R-:W-:-:S07]  /*16be0*/  IMAD.MOV.U32 R66, RZ, RZ, R65 ;  /* 0x000000ffff427224 */ /* 0x000fce00078e0041 */
.L_x_8033:
[----:B------:R-:W-:Y:S05]  /*16bf0*/  BSYNC.RECONVERGENT B1 ;  /* 0x0000000000017941 */ /* 0x000fea0003800200 */
.L_x_8031:
        /* <DEDUP_REMOVED lines=11> */
.L_x_8035:
[----:B------:R-:W-:Y:S01]  /*16cb0*/  IMAD.MOV.U32 R0, RZ, RZ, R9 ;  /* 0x000000ffff007224 */ /* 0x000fe200078e0009 */
[----:B------:R-:W-:Y:S01]  /*16cc0*/  MOV R129, R128 ;  /* 0x0000008000817202 */ /* 0x000fe20000000f00 */
[----:B------:R-:W-:Y:S02]  /*16cd0*/  IMAD.MOV.U32 R8, RZ, RZ, R11 ;  /* 0x000000ffff087224 */ /* 0x000fe400078e000b */
[----:B------:R-:W-:-:S07]  /*16ce0*/  IMAD.MOV.U32 R65, RZ, RZ, R64 ;  /* 0x000000ffff417224 */ /* 0x000fce00078e0040 */
.L_x_8036:
[----:B------:R-:W-:Y:S05]  /*16cf0*/  BSYNC.RECONVERGENT B1 ;  /* 0x0000000000017941 */ /* 0x000fea0003800200 */
.L_x_8034:
        /* <DEDUP_REMOVED lines=11> */
.L_x_8038:
[----:B------:R-:W-:Y:S01]  /*16db0*/  IMAD.MOV.U32 R9, RZ, RZ, R0 ;  /* 0x000000ffff097224 */ /* 0x000fe200078e0000 */
[----:B------:R-:W-:Y:S01]  /*16dc0*/  MOV R128, R135 ;  /* 0x0000008700807202 */ /* 0x000fe20000000f00 */
[----:B------:R-:W-:Y:S02]  /*16dd0*/  IMAD.MOV.U32 R11, RZ, RZ, R8 ;  /* 0x000000ffff0b7224 */ /* 0x000fe400078e0008 */
[----:B------:R-:W-:-:S07]  /*16de0*/  IMAD.MOV.U32 R64, RZ, RZ, R71 ;  /* 0x000000ffff407224 */ /* 0x000fce00078e0047 */
.L_x_8039:
[----:B------:R-:W-:Y:S05]  /*16df0*/  BSYNC.RECONVERGENT B1 ;  /* 0x0000000000017941 */ /* 0x000fea0003800200 */
.L_x_8037:
        /* <DEDUP_REMOVED lines=11> */
.L_x_8041:
[----:B------:R-:W-:Y:S01]  /*16eb0*/  IMAD.MOV.U32 R0, RZ, RZ, R9 ;  /* 0x000000ffff007224 */ /* 0x000fe200078e0009 */
[----:B------:R-:W-:Y:S01]  /*16ec0*/  MOV R135, R134 ;  /* 0x0000008600877202 */ /* 0x000fe20000000f00 */
[----:B------:R-:W-:Y:S02]  /*16ed0*/  IMAD.MOV.U32 R8, RZ, RZ, R11 ;  /* 0x000000ffff087224 */ /* 0x000fe400078e000b */
[----:B------:R-:W-:-:S07]  /*16ee0*/  IMAD.MOV.U32 R71, RZ, RZ, R70 ;  /* 0x000000ffff477224 */ /* 0x000fce00078e0046 */
.L_x_8042:
[----:B------:R-:W-:Y:S05]  /*16ef0*/  BSYNC.RECONVERGENT B1 ;  /* 0x0000000000017941 */ /* 0x000fea0003800200 */
.L_x_8040:
        /* <DEDUP_REMOVED lines=11> */
.L_x_8044:
[----:B------:R-:W-:Y:S01]  /*16fb0*/  IMAD.MOV.U32 R9, RZ, RZ, R0 ;  /* 0x000000ffff097224 */ /* 0x000fe200078e0000 */
[----:B------:R-:W-:Y:S01]  /*16fc0*/  MOV R134, R133 ;  /* 0x0000008500867202 */ /* 0x000fe20000000f00 */
[----:B------:R-:W-:Y:S02]  /*16fd0*/  IMAD.MOV.U32 R11, RZ, RZ, R8 ;  /* 0x000000ffff0b7224 */ /* 0x000fe400078e0008 */
[----:B------:R-:W-:-:S07]  /*16fe0*/  IMAD.MOV.U32 R70, RZ, RZ, R69 ;  /* 0x000000ffff467224 */ /* 0x000fce00078e0045 */
.L_x_8045:
[----:B------:R-:W-:Y:S05]  /*16ff0*/  BSYNC.RECONVERGENT B1 ;  /* 0x0000000000017941 */ /* 0x000fea0003800200 */
.L_x_8043:
        /* <DEDUP_REMOVED lines=11> */
.L_x_8047:
[----:B------:R-:W-:Y:S01]  /*170b0*/  IMAD.MOV.U32 R0, RZ, RZ, R9 ;  /* 0x000000ffff007224 */ /* 0x000fe200078e0009 */
[----:B------:R-:W-:Y:S01]  /*170c0*/  MOV R133, R132 ;  /* 0x0000008400857202 */ /* 0x000fe20000000f00 */
[----:B------:R-:W-:Y:S02]  /*170d0*/  IMAD.MOV.U32 R8, RZ, RZ, R11 ;  /* 0x000000ffff087224 */ /* 0x000fe400078e000b */
[----:B------:R-:W-:-:S07]  /*170e0*/  IMAD.MOV.U32 R69, RZ, RZ, R68 ;  /* 0x000000ffff457224 */ /* 0x000fce00078e0044 */
.L_x_8048:
[----:B------:R-:W-:Y:S05]  /*170f0*/  BSYNC.RECONVERGENT B1 ;  /* 0x0000000000017941 */ /* 0x000fea0003800200 */
.L_x_8046:
        /* <DEDUP_REMOVED lines=11> */
.L_x_8050:
[----:B------:R-:W-:Y:S01]  /*171b0*/  IMAD.MOV.U32 R9, RZ, RZ, R0 ;  /* 0x000000ffff097224 */ /* 0x000fe200078e0000 */
[----:B------:R-:W-:Y:S01]  /*171c0*/  MOV R132, R139 ;  /* 0x0000008b00847202 */ /* 0x000fe20000000f00 */
[----:B------:R-:W-:Y:S02]  /*171d0*/  IMAD.MOV.U32 R11, RZ, RZ, R8 ;  /* 0x000000ffff0b7224 */ /* 0x000fe400078e0008 */
[----:B------:R-:W-:-:S07]  /*171e0*/  IMAD.MOV.U32 R68, RZ, RZ, R75 ;  /* 0x000000ffff447224 */ /* 0x000fce00078e004b */
.L_x_8051:
[----:B------:R-:W-:Y:S05]  /*171f0*/  BSYNC.RECONVERGENT B1 ;  /* 0x0000000000017941 */ /* 0x000fea0003800200 */
.L_x_8049:
        /* <DEDUP_REMOVED lines=11> */
.L_x_8053:
[----:B------:R-:W-:Y:S01]  /*172b0*/  IMAD.MOV.U32 R0, RZ, RZ, R9 ;  /* 0x000000ffff007224 */ /* 0x000fe200078e0009 */
[----:B------:R-:W-:Y:S01]  /*172c0*/  MOV R139, R138 ;  /* 0x0000008a008b7202 */ /* 0x000fe20000000f00 */
[----:B------:R-:W-:Y:S02]  /*172d0*/  IMAD.MOV.U32 R8, RZ, RZ, R11 ;  /* 0x000000ffff087224 */ /* 0x000fe400078e000b */
[----:B------:R-:W-:-:S07]  /*172e0*/  IMAD.MOV.U32 R75, RZ, RZ, R74 ;  /* 0x000000ffff4b7224 */ /* 0x000fce00078e004a */
.L_x_8054:
[----:B------:R-:W-:Y:S05]  /*172f0*/  BSYNC.RECONVERGENT B1 ;  /* 0x0000000000017941 */ /* 0x000fea0003800200 */
.L_x_8052:
        /* <DEDUP_REMOVED lines=11> */
.L_x_8056:
[----:B------:R-:W-:Y:S01]  /*173b0*/  IMAD.MOV.U32 R9, RZ, RZ, R0 ;  /* 0x000000ffff097224 */ /* 0x000fe200078e0000 */
[----:B------:R-:W-:Y:S01]  /*173c0*/  MOV R138, R137 ;  /* 0x00000089008a7202 */ /* 0x000fe20000000f00 */
[----:B------:R-:W-:Y:S02]  /*173d0*/  IMAD.MOV.U32 R11, RZ, RZ, R8 ;  /* 0x000000ffff0b7224 */ /* 0x000fe400078e0008 */
[----:B------:R-:W-:-:S07]  /*173e0*/  IMAD.MOV.U32 R74, RZ, RZ, R73 ;  /* 0x000000ffff4a7224 */ /* 0x000fce00078e0049 */
.L_x_8057:
[----:B------:R-:W-:Y:S05]  /*173f0*/  BSYNC.RECONVERGENT B1 ;  /* 0x0000000000017941 */ /* 0x000fea0003800200 */
.L_x_8055:
        /* <DEDUP_REMOVED lines=11> */
.L_x_8059:
[----:B------:R-:W-:Y:S01]  /*174b0*/  IMAD.MOV.U32 R0, RZ, RZ, R9 ;  /* 0x000000ffff007224 */ /* 0x000fe200078e0009 */
[----:B------:R-:W-:Y:S01]  /*174c0*/  MOV R137, R136 ;  /* 0x0000008800897202 */ /* 0x000fe20000000f00 */
[----:B------:R-:W-:Y:S02]  /*174d0*/  IMAD.MOV.U32 R8, RZ, RZ, R11 ;  /* 0x000000ffff087224 */ /* 0x000fe400078e000b */
[----:B------:R-:W-:-:S07]  /*174e0*/  IMAD.MOV.U32 R73, RZ, RZ, R72 ;  /* 0x000000ffff497224 */ /* 0x000fce00078e0048 */
.L_x_8060:
[----:B------:R-:W-:Y:S05]  /*174f0*/  BSYNC.RECONVERGENT B1 ;  /* 0x0000000000017941 */ /* 0x000fea0003800200 */
.L_x_8058:
        /* <DEDUP_REMOVED lines=11> */
.L_x_8062:
[----:B------:R-:W-:Y:S01]  /*175b0*/  IMAD.MOV.U32 R9, RZ, RZ, R0 ;  /* 0x000000ffff097224 */ /* 0x000fe200078e0000 */
[----:B------:R-:W-:Y:S01]  /*175c0*/  MOV R136, R143 ;  /* 0x0000008f00887202 */ /* 0x000fe20000000f00 */
[----:B------:R-:W-:Y:S02]  /*175d0*/  IMAD.MOV.U32 R11, RZ, RZ, R8 ;  /* 0x000000ffff0b7224 */ /* 0x000fe400078e0008 */
[----:B------:R-:W-:-:S07]  /*175e0*/  IMAD.MOV.U32 R72, RZ, RZ, R79 ;  /* 0x000000ffff487224 */ /* 0x000fce00078e004f */
.L_x_8063:
[----:B------:R-:W-:Y:S05]  /*175f0*/  BSYNC.RECONVERGENT B1 ;  /* 0x0000000000017941 */ /* 0x000fea0003800200 */
.L_x_8061:
        /* <DEDUP_REMOVED lines=11> */
.L_x_8065:
[----:B------:R-:W-:Y:S01]  /*176b0*/  IMAD.MOV.U32 R0, RZ, RZ, R9 ;  /* 0x000000ffff007224 */ /* 0x000fe200078e0009 */
[----:B------:R-:W-:Y:S01]  /*176c0*/  MOV R143, R142 ;  /* 0x0000008e008f7202 */ /* 0x000fe20000000f00 */
[----:B------:R-:W-:Y:S02]  /*176d0*/  IMAD.MOV.U32 R8, RZ, RZ, R11 ;  /* 0x000000ffff087224 */ /* 0x000fe400078e000b */
[----:B------:R-:W-:-:S07]  /*176e0*/  IMAD.MOV.U32 R79, RZ, RZ, R78 ;  /* 0x000000ffff4f7224 */ /* 0x000fce00078e004e */
.L_x_8066:
[----:B------:R-:W-:Y:S05]  /*176f0*/  BSYNC.RECONVERGENT B1 ;  /* 0x0000000000017941 */ /* 0x000fea0003800200 */
.L_x_8064:
        /* <DEDUP_REMOVED lines=11> */
.L_x_8068:
[----:B------:R-:W-:Y:S01]  /*177b0*/  IMAD.MOV.U32 R9, RZ, RZ, R0 ;  /* 0x000000ffff097224 */ /* 0x000fe200078e0000 */
[----:B------:R-:W-:Y:S01]  /*177c0*/  MOV R142, R141 ;  /* 0x0000008d008e7202 */ /* 0x000fe20000000f00 */
[----:B------:R-:W-:Y:S02]  /*177d0*/  IMAD.MOV.U32 R11, RZ, RZ, R8 ;  /* 0x000000ffff0b7224 */ /* 0x000fe400078e0008 */
[----:B------:R-:W-:-:S07]  /*177e0*/  IMAD.MOV.U32 R78, RZ, RZ, R77 ;  /* 0x000000ffff4e7224 */ /* 0x000fce00078e004d */
.L_x_8069:
[----:B------:R-:W-:Y:S05]  /*177f0*/  BSYNC.RECONVERGENT B1 ;  /* 0x0000000000017941 */ /* 0x000fea0003800200 */
.L_x_8067:
        /* <DEDUP_REMOVED lines=11> */
.L_x_8071:
[----:B------:R-:W-:Y:S01]  /*178b0*/  IMAD.MOV.U32 R0, RZ, RZ, R9 ;  /* 0x000000ffff007224 */ /* 0x000fe200078e0009 */
[----:B------:R-:W-:Y:S01]  /*178c0*/  MOV R141, R140 ;  /* 0x0000008c008d7202 */ /* 0x000fe20000000f00 */
[----:B------:R-:W-:Y:S02]  /*178d0*/  IMAD.MOV.U32 R8, RZ, RZ, R11 ;  /* 0x000000ffff087224 */ /* 0x000fe400078e000b */
[----:B------:R-:W-:-:S07]  /*178e0*/  IMAD.MOV.U32 R77, RZ, RZ, R76 ;  /* 0x000000ffff4d7224 */ /* 0x000fce00078e004c */
.L_x_8072:
[----:B------:R-:W-:Y:S05]  /*178f0*/  BSYNC.RECONVERGENT B1 ;  /* 0x0000000000017941 */ /* 0x000fea0003800200 */
.L_x_8070:
        /* <DEDUP_REMOVED lines=11> */
.L_x_8074:
[----:B------:R-:W-:Y:S01]  /*179b0*/  IMAD.MOV.U32 R9, RZ, RZ, R0 ;  /* 0x000000ffff097224 */ /* 0x000fe200078e0000 */
[----:B------:R-:W-:Y:S01]  /*179c0*/  MOV R140, R147 ;  /* 0x00000093008c7202 */ /* 0x000fe20000000f00 */
[----:B------:R-:W-:Y:S02]  /*179d0*/  IMAD.MOV.U32 R11, RZ, RZ, R8 ;  /* 0x000000ffff0b7224 */ /* 0x000fe400078e0008 */
[----:B------:R-:W-:-:S07]  /*179e0*/  IMAD.MOV.U32 R76, RZ, RZ, R83 ;  /* 0x000000ffff4c7224 */ /* 0x000fce00078e0053 */
.L_x_8075:
[----:B------:R-:W-:Y:S05]  /*179f0*/  BSYNC.RECONVERGENT B1 ;  /* 0x0000000000017941 */ /* 0x000fea0003800200 */
.L_x_8073:
        /* <DEDUP_REMOVED lines=11> */
.L_x_8077:
[----:B------:R-:W-:Y:S01]  /*17ab0*/  IMAD.MOV.U32 R0, RZ, RZ, R9 ;  /* 0x000000ffff007224 */ /* 0x000fe200078e0009 */
[----:B------:R-:W-:Y:S01]  /*17ac0*/  MOV R147, R146 ;  /* 0x0000009200937202 */ /* 0x000fe20000000f00 */
[----:B------:R-:W-:Y:S02]  /*17ad0*/  IMAD.MOV.U32 R8, RZ, RZ, R11 ;  /* 0x000000ffff087224 */ /* 0x000fe400078e000b */
[----:B------:R-:W-:-:S07]  /*17ae0*/  IMAD.MOV.U32 R83, RZ, RZ, R82 ;  /* 0x000000ffff537224 */ /* 0x000fce00078e0052 */
.L_x_8078:
[----:B------:R-:W-:Y:S05]  /*17af0*/  BSYNC.RECONVERGENT B1 ;  /* 0x0000000000017941 */ /* 0x000fea0003800200 */
.L_x_8076:
        /* <DEDUP_REMOVED lines=11> */
.L_x_8080:
[----:B------:R-:W-:Y:S01]  /*17bb0*/  IMAD.MOV.U32 R9, RZ, RZ, R0 ;  /* 0x000000ffff097224 */ /* 0x000fe200078e0000 */
[----:B------:R-:W-:Y:S01]  /*17bc0*/  MOV R146, R145 ;  /* 0x0000009100927202 */ /* 0x000fe20000000f00 */
[----:B------:R-:W-:Y:S02]  /*17bd0*/  IMAD.MOV.U32 R11, RZ, RZ, R8 ;  /* 0x000000ffff0b7224 */ /* 0x000fe400078e0008 */
[----:B------:R-:W-:-:S07]  /*17be0*/  IMAD.MOV.U32 R82, RZ, RZ, R81 ;  /* 0x000000ffff527224 */ /* 0x000fce00078e0051 */
.L_x_8081:
[----:B------:R-:W-:Y:S05]  /*17bf0*/  BSYNC.RECONVERGENT B1 ;  /* 0x0000000000017941 */ /* 0x000fea0003800200 */
.L_x_8079:
        /* <DEDUP_REMOVED lines=11> */
.L_x_8083:
[----:B------:R-:W-:Y:S01]  /*17cb0*/  IMAD.MOV.U32 R0, RZ, RZ, R9 ;  /* 0x000000ffff007224 */ /* 0x000fe200078e0009 */
[----:B------:R-:W-:Y:S01]  /*17cc0*/  MOV R145, R144 ;  /* 0x0000009000917202 */ /* 0x000fe20000000f00 */
[----:B------:R-:W-:Y:S02]  /*17cd0*/  IMAD.MOV.U32 R8, RZ, RZ, R11 ;  /* 0x000000ffff087224 */ /* 0x000fe400078e000b */
[----:B------:R-:W-:-:S07]  /*17ce0*/  IMAD.MOV.U32 R81, RZ, RZ, R80 ;  /* 0x000000ffff517224 */ /* 0x000fce00078e0050 */
.L_x_8084:
[----:B------:R-:W-:Y:S05]  /*17cf0*/  BSYNC.RECONVERGENT B1 ;  /* 0x0000000000017941 */ /* 0x000fea0003800200 */
.L_x_8082:
        /* <DEDUP_REMOVED lines=11> */
.L_x_8086:
[----:B------:R-:W-:Y:S01]  /*17db0*/  IMAD.MOV.U32 R9, RZ, RZ, R0 ;  /* 0x000000ffff097224 */ /* 0x000fe200078e0000 */
[----:B------:R-:W-:Y:S01]  /*17dc0*/  MOV R144, R151 ;  /* 0x0000009700907202 */ /* 0x000fe20000000f00 */
[----:B------:R-:W-:Y:S02]  /*17dd0*/  IMAD.MOV.U32 R11, RZ, RZ, R8 ;  /* 0x000000ffff0b7224 */ /* 0x000fe400078e0008 */
[----:B------:R-:W-:-:S07]  /*17de0*/  IMAD.MOV.U32 R80, RZ, RZ, R87 ;  /* 0x000000ffff507224 */ /* 0x000fce00078e0057 */
.L_x_8087:
[----:B------:R-:W-:Y:S05]  /*17df0*/  BSYNC.RECONVERGENT B1 ;  /* 0x0000000000017941 */ /* 0x000fea0003800200 */
.L_x_8085:
        /* <DEDUP_REMOVED lines=11> */
.L_x_8089:
[----:B------:R-:W-:Y:S01]  /*17eb0*/  IMAD.MOV.U32 R0, RZ, RZ, R9 ;  /* 0x000000ffff007224 */ /* 0x000fe200078e0009 */
[----:B------:R-:W-:Y:S01]  /*17ec0*/  MOV R151, R150 ;  /* 0x0000009600977202 */ /* 0x000fe20000000f00 */
[----:B------:R-:W-:Y:S02]  /*17ed0*/  IMAD.MOV.U32 R8, RZ, RZ, R11 ;  /* 0x000000ffff087224 */ /* 0x000fe400078e000b */
[----:B------:R-:W-:-:S07]  /*17ee0*/  IMAD.MOV.U32 R87, RZ, RZ, R86 ;  /* 0x000000ffff577224 */ /* 0x000fce00078e0056 */
.L_x_8090:
[----:B------:R-:W-:Y:S05]  /*17ef0*/  BSYNC.RECONVERGENT B1 ;  /* 0x0000000000017941 */ /* 0x000fea0003800200 */
.L_x_8088:
        /* <DEDUP_REMOVED lines=11> */
.L_x_8092:
[----:B------:R-:W-:Y:S01]  /*17fb0*/  IMAD.MOV.U32 R9, RZ, RZ, R0 ;  /* 0x000000ffff097224 */ /* 0x000fe200078e0000 */
[----:B------:R-:W-:Y:S01]  /*17fc0*/  MOV R150, R149 ;  /* 0x0000009500967202 */ /* 0x000fe20000000f00 */
[----:B------:R-:W-:Y:S02]  /*17fd0*/  IMAD.MOV.U32 R11, RZ, RZ, R8 ;  /* 0x000000ffff0b7224 */ /* 0x000fe400078e0008 */
[----:B------:R-:W-:-:S07]  /*17fe0*/  IMAD.MOV.U32 R86, RZ, RZ, R85 ;  /* 0x000000ffff567224 */ /* 0x000fce00078e0055 */
.L_x_8093:
[----:B------:R-:W-:Y:S05]  /*17ff0*/  BSYNC.RECONVERGENT B1 ;  /* 0x0000000000017941 */ /* 0x000fea0003800200 */
.L_x_8091:
        /* <DEDUP_REMOVED lines=11> */
.L_x_8095:
[----:B------:R-:W-:Y:S01]  /*180b0*/  IMAD.MOV.U32 R0, RZ, RZ, R9 ;  /* 0x000000ffff007224 */ /* 0x000fe200078e0009 */
[----:B------:R-:W-:Y:S01]  /*180c0*/  MOV R149, R148 ;  /* 0x0000009400957202 */ /* 0x000fe20000000f00 */
[----:B------:R-:W-:Y:S02]  /*180d0*/  IMAD.MOV.U32 R8, RZ, RZ, R11 ;  /* 0x000000ffff087224 */ /* 0x000fe400078e000b */
[----:B------:R-:W-:-:S07]  /*180e0*/  IMAD.MOV.U32 R85, RZ, RZ, R84 ;  /* 0x000000ffff557224 */ /* 0x000fce00078e0054 */
.L_x_8096:
[----:B------:R-:W-:Y:S05]  /*180f0*/  BSYNC.RECONVERGENT B1 ;  /* 0x0000000000017941 */ /* 0x000fea0003800200 */
.L_x_8094:
        /* <DEDUP_REMOVED lines=11> */
.L_x_8098:
[----:B------:R-:W-:Y:S01]  /*181b0*/  IMAD.MOV.U32 R9, RZ, RZ, R0 ;  /* 0x000000ffff097224 */ /* 0x000fe200078e0000 */
[----:B------:R-:W-:Y:S01]  /*181c0*/  MOV R148, R155 ;  /* 0x0000009b00947202 */ /* 0x000fe20000000f00 */
[----:B------:R-:W-:Y:S02]  /*181d0*/  IMAD.MOV.U32 R11, RZ, RZ, R8 ;  /* 0x000000ffff0b7224 */ /* 0x000fe400078e0008 */
[----:B------:R-:W-:-:S07]  /*181e0*/  IMAD.MOV.U32 R84, RZ, RZ, R91 ;  /* 0x000000ffff547224 */ /* 0x000fce00078e005b */
.L_x_8099:
[----:B------:R-:W-:Y:S05]  /*181f0*/  BSYNC.RECONVERGENT B1 ;  /* 0x0000000000017941 */ /* 0x000fea0003800200 */
.L_x_8097:
        /* <DEDUP_REMOVED lines=11> */
.L_x_8101:
[----:B------:R-:W-:Y:S01]  /*182b0*/  IMAD.MOV.U32 R0, RZ, RZ, R9 ;  /* 0x000000ffff007224 */ /* 0x000fe200078e0009 */
[----:B------:R-:W-:Y:S01]  /*182c0*/  MOV R155, R154 ;  /* 0x0000009a009b7202 */ /* 0x000fe20000000f00 */
[----:B------:R-:W-:Y:S02]  /*182d0*/  IMAD.MOV.U32 R8, RZ, RZ, R11 ;  /* 0x000000ffff087224 */ /* 0x000fe400078e000b */
[----:B------:R-:W-:-:S07]  /*182e0*/  IMAD.MOV.U32 R91, RZ, RZ, R90 ;  /* 0x000000ffff5b7224 */ /* 0x000fce00078e005a */
.L_x_8102:
[----:B------:R-:W-:Y:S05]  /*182f0*/  BSYNC.RECONVERGENT B1 ;  /* 0x0000000000017941 */ /* 0x000fea0003800200 */
.L_x_8100:
        /* <DEDUP_REMOVED lines=11> */
.L_x_8104:
[----:B------:R-:W-:Y:S01]  /*183b0*/  IMAD.MOV.U32 R9, RZ, RZ, R0 ;  /* 0x000000ffff097224 */ /* 0x000fe200078e0000 */
[----:B------:R-:W-:Y:S01]  /*183c0*/  MOV R154, R153 ;  /* 0x00000099009a7202 */ /* 0x000fe20000000f00 */
[----:B------:R-:W-:Y:S02]  /*183d0*/  IMAD.MOV.U32 R11, RZ, RZ, R8 ;  /* 0x000000ffff0b7224 */ /* 0x000fe400078e0008 */
[----:B------:R-:W-:-:S07]  /*183e0*/  IMAD.MOV.U32 R90, RZ, RZ, R89 ;  /* 0x000000ffff5a7224 */ /* 0x000fce00078e0059 */
.L_x_8105:
[----:B------:R-:W-:Y:S05]  /*183f0*/  BSYNC.RECONVERGENT B1 ;  /* 0x0000000000017941 */ /* 0x000fea0003800200 */
.L_x_8103:
        /* <DEDUP_REMOVED lines=11> */
.L_x_8107:
[----:B------:R-:W-:Y:S01]  /*184b0*/  IMAD.MOV.U32 R0, RZ, RZ, R9 ;  /* 0x000000ffff007224 */ /* 0x000fe200078e0009 */
[----:B------:R-:W-:Y:S01]  /*184c0*/  MOV R153, R152 ;  /* 0x0000009800997202 */ /* 0x000fe20000000f00 */
[----:B------:R-:W-:Y:S02]  /*184d0*/  IMAD.MOV.U32 R8, RZ, RZ, R11 ;  /* 0x000000ffff087224 */ /* 0x000fe400078e000b */
[----:B------:R-:W-:-:S07]  /*184e0*/  IMAD.MOV.U32 R89, RZ, RZ, R88 ;  /* 0x000000ffff597224 */ /* 0x000fce00078e0058 */
.L_x_8108:
[----:B------:R-:W-:Y:S05]  /*184f0*/  BSYNC.RECONVERGENT B1 ;  /* 0x0000000000017941 */ /* 0x000fea0003800200 */
.L_x_8106:
        /* <DEDUP_REMOVED lines=11> */
.L_x_8110:
[----:B------:R-:W-:Y:S01]  /*185b0*/  IMAD.MOV.U32 R9, RZ, RZ, R0 ;  /* 0x000000ffff097224 */ /* 0x000fe200078e0000 */
[----:B------:R-:W-:Y:S01]  /*185c0*/  MOV R88, R95 ;  /* 0x0000005f00587202 */ /* 0x000fe20000000f00 */
[----:B------:R-:W-:Y:S02]  /*185d0*/  IMAD.MOV.U32 R11, RZ, RZ, R8 ;  /* 0x000000ffff0b7224 */ /* 0x000fe400078e0008 */
[----:B------:R-:W-:-:S07]  /*185e0*/  IMAD.MOV.U32 R152, RZ, RZ, R3 ;  /* 0x000000ffff987224 */ /* 0x000fce00078e0003 */
.L_x_8111:
[----:B------:R-:W-:Y:S05]  /*185f0*/  BSYNC.RECONVERGENT B1 ;  /* 0x0000000000017941 */ /* 0x000fea0003800200 */
.L_x_8109:
        /* <DEDUP_REMOVED lines=11> */
.L_x_8113:
[----:B------:R-:W-:Y:S01]  /*186b0*/  IMAD.MOV.U32 R13, RZ, RZ, R9 ;  /* 0x000000ffff0d7224 */ /* 0x000fe200078e0009 */
[----:B------:R-:W-:Y:S01]  /*186c0*/  MOV R3, R2 ;  /* 0x0000000200037202 */ /* 0x000fe20000000f00 */
[----:B------:R-:W-:Y:S02]  /*186d0*/  IMAD.MOV.U32 R8, RZ, RZ, R11 ;  /* 0x000000ffff087224 */ /* 0x000fe400078e000b */
[----:B------:R-:W-:-:S07]  /*186e0*/  IMAD.MOV.U32 R95, RZ, RZ, R94 ;  /* 0x000000ffff5f7224 */ /* 0x000fce00078e005e */
.L_x_8114:
[----:B------:R-:W-:Y:S05]  /*186f0*/  BSYNC.RECONVERGENT B1 ;  /* 0x0000000000017941 */ /* 0x000fea0003800200 */
.L_x_8112:
        /* <DEDUP_REMOVED lines=11> */
.L_x_8116:
[----:B------:R-:W-:Y:S01]  /*187b0*/  IMAD.MOV.U32 R2, RZ, RZ, R6 ;  /* 0x000000ffff027224 */ /* 0x000fe200078e0006 */
[----:B------:R-:W-:Y:S01]  /*187c0*/  MOV R94, R5 ;  /* 0x00000005005e7202 */ /* 0x000fe20000000f00 */
[--C-:B------:R-:W-:Y:S02]  /*187d0*/  IMAD.MOV.U32 R0, RZ, RZ, R13.reuse ;  /* 0x000000ffff007224 */ /* 0x100fe400078e000d */
[--C-:B------:R-:W-:Y:S02]  /*187e0*/  IMAD.MOV.U32 R93, RZ, RZ, R8.reuse ;  /* 0x000000ffff5d7224 */ /* 0x100fe400078e0008 */
[----:B------:R-:W-:Y:S02]  /*187f0*/  IMAD.MOV.U32 R6, RZ, RZ, R13 ;  /* 0x000000ffff067224 */ /* 0x000fe400078e000d */
[----:B------:R-:W-:-:S07]  /*18800*/  IMAD.MOV.U32 R5, RZ, RZ, R8 ;  /* 0x000000ffff057224 */ /* 0x000fce00078e0008 */
.L_x_8117:
[----:B------:R-:W-:Y:S05]  /*18810*/  BSYNC.RECONVERGENT B1 ;  /* 0x0000000000017941 */ /* 0x000fea0003800200 */
.L_x_8115:
[----:B------:R-:W-:Y:S01]  /*18820*/  IADD3 R7, PT, PT, R7, 0x4, RZ ;  /* 0x0000000407077810 */ /* 0x000fe20007ffe0ff */
[----:B------:R-:W-:Y:S06]  /*18830*/  @P2 BRA `(.L_x_8118) ;  /* 0xffffffc0000c2947 */ /* 0x000fec000383ffff */
.L_x_7928:
[----:B------:R-:W-:Y:S05]  /*18840*/  BSYNC.RECONVERGENT B0 ;  /* 0x0000000000007941 */ /* 0x000fea0003800200 */
.L_x_7927:
[----:B0-----:R-:W0:Y:S01]  /*18850*/  SHFL.DOWN PT, R4, R0, 0x10, 0x1f ;  /* 0x0a001f0000047f89 */ /* 0x001e2200000e0000 */
[----:B------:R-:W1:Y:S01]  /*18860*/  LDCU UR4, c[0x0][0x2f8] ;  /* 0x00005f00ff0477ac */ /* 0x000e620008000800 */
[----:B------:R-:W-:Y:S02]  /*18870*/  BSSY.RECONVERGENT B0, `(.L_x_8119) ;  /* 0x0000505000007945 */ /* 0x000fe40003800200 */
[----:B------:R-:W2:Y:S04]  /*18880*/  SHFL.DOWN PT, R6, R2, 0x10, 0x1f ;  /* 0x0a001f0002067f89 */ /* 0x000ea800000e0000 */
[----:B------:R-:W3:Y:S04]  /*18890*/  SHFL.DOWN PT, R8, R3, 0x10, 0x1f ;  /* 0x0a001f0003087f89 */ /* 0x000ee800000e0000 */
[----:B------:R-:W4:Y:S04]  /*188a0*/  SHFL.DOWN PT, R10, R152, 0x10, 0x1f ;  /* 0x0a001f00980a7f89 */ /* 0x000f2800000e0000 */
[----:B------:R-:W5:Y:S01]  /*188b0*/  SHFL.DOWN PT, R12, R153, 0x10, 0x1f ;  /* 0x0a001f00990c7f89 */ /* 0x000f6200000e0000 */
[----:B-1----:R-:W-:-:S03]  /*188c0*/  VIADD R157, R157, -UR4 ;  /* 0x800000049d9d7c36 */ /* 0x002fc60008000000 */
[----:B------:R-:W1:Y:S04]  /*188d0*/  SHFL.DOWN PT, R14, R154, 0x10, 0x1f ;  /* 0x0a001f009a0e7f89 */ /* 0x000e6800000e0000 */
        /* <DEDUP_REMOVED lines=13> */
[----:B0-----:R-:W-:Y:S04]  /*189b0*/  STL [R157], R4 ;  /* 0x000000049d007387 */ /* 0x001fe80000100800 */
[----:B------:R-:W0:Y:S04]  /*189c0*/  SHFL.DOWN PT, R4, R137, 0x10, 0x1f ;  /* 0x0a001f0089047f89 */ /* 0x000e2800000e0000 */
[----:B--2---:R-:W-:Y:S04]  /*189d0*/  STL [R157+0x4], R6 ;  /* 0x000004069d007387 */ /* 0x004fe80000100800 */
[----:B---3--:R-:W-:Y:S04]  /*189e0*/  STL [R157+0x8], R8 ;  /* 0x000008089d007387 */ /* 0x008fe80000100800 */
[----:B----4-:R-:W-:Y:S04]  /*189f0*/  STL [R157+0xc], R10 ;  /* 0x00000c0a9d007387 */ /* 0x010fe80000100800 */
[----:B-----5:R-:W-:Y:S04]  /*18a00*/  STL [R157+0x10], R12 ;  /* 0x0000100c9d007387 */ /* 0x020fe80000100800 */
[----:B-1----:R-:W-:Y:S04]  /*18a10*/  STL [R157+0x14], R14 ;  /* 0x0000140e9d007387 */ /* 0x002fe80000100800 */
        /* <DEDUP_REMOVED lines=233> */
[----:B0-----:R-:W-:Y:S01]  /*198b0*/  IMAD.MOV.U32 R5, RZ, RZ, R93 ;  /* 0x000000ffff057224 */ /* 0x001fe200078e005d */
[----:B------:R-:W-:Y:S01]  /*198c0*/  MOV R7, R0 ;  /* 0x0000000000077202 */ /* 0x000fe20000000f00 */
[----:B------:R-:W-:Y:S02]  /*198d0*/  VIADD R157, R157, 0x100 ;  /* 0x000001009d9d7836 */ /* 0x000fe40000000000 */
[----:B------:R-:W-:-:S07]  /*198e0*/  IMAD.MOV.U32 R6, RZ, RZ, RZ ;  /* 0x000000ffff067224 */ /* 0x000fce00078e00ff */
.L_x_8310:
        /* <DEDUP_REMOVED lines=20> */
.L_x_8122:
[----:B------:R-:W-:Y:S01]  /*19a30*/  IMAD.MOV.U32 R9, RZ, RZ, R92 ;  /* 0x000000ffff097224 */ /* 0x000fe200078e005c */
[----:B------:R-:W-:Y:S01]  /*19a40*/  MOV R11, R156 ;  /* 0x0000009c000b7202 */ /* 0x000fe20000000f00 */
[----:B------:R-:W-:Y:S02]  /*19a50*/  IMAD.MOV.U32 R156, RZ, RZ, R35 ;  /* 0x000000ffff9c7224 */ /* 0x000fe400078e0023 */
[----:B------:R-:W-:-:S07]  /*19a60*/  IMAD.MOV.U32 R92, RZ, RZ, R99 ;  /* 0x000000ffff5c7224 */ /* 0x000fce00078e0063 */
.L_x_8123:
[----:B------:R-:W-:Y:S05]  /*19a70*/  BSYNC.RECONVERGENT B1 ;  /* 0x0000000000017941 */ /* 0x000fea0003800200 */
.L_x_8121:
        /* <DEDUP_REMOVED lines=11> */
.L_x_8125:
[----:B------:R-:W-:Y:S01]  /*19b30*/  IMAD.MOV.U32 R0, RZ, RZ, R9 ;  /* 0x000000ffff007224 */ /* 0x000fe200078e0009 */
[----:B------:R-:W-:Y:S01]  /*19b40*/  MOV R8, R11 ;  /* 0x0000000b00087202 */ /* 0x000fe20000000f00 */
[----:B------:R-:W-:Y:S02]  /*19b50*/  IMAD.MOV.U32 R99, RZ, RZ, R98 ;  /* 0x000000ffff637224 */ /* 0x000fe400078e0062 */
[----:B------:R-:W-:-:S07]  /*19b60*/  IMAD.MOV.U32 R35, RZ, RZ, R34 ;  /* 0x000000ffff237224 */ /* 0x000fce00078e0022 */
.L_x_8126:
[----:B------:R-:W-:Y:S05]  /*19b70*/  BSYNC.RECONVERGENT B1 ;  /* 0x0000000000017941 */ /* 0x000fea0003800200 */
.L_x_8124:
        /* <DEDUP_REMOVED lines=11> */
.L_x_8128:
[----:B------:R-:W-:Y:S01]  /*19c30*/  IMAD.MOV.U32 R9, RZ, RZ, R0 ;  /* 0x000000ffff097224 */ /* 0x000fe200078e0000 */
[----:B------:R-:W-:Y:S01]  /*19c40*/  MOV R11, R8 ;  /* 0x00000008000b7202 */ /* 0x000fe20000000f00 */
[----:B------:R-:W-:Y:S02]  /*19c50*/  IMAD.MOV.U32 R98, RZ, RZ, R97 ;  /* 0x000000ffff627224 */ /* 0x000fe400078e0061 */
[----:B------:R-:W-:-:S07]  /*19c60*/  IMAD.MOV.U32 R34, RZ, RZ, R33 ;  /* 0x000000ffff227224 */ /* 0x000fce00078e0021 */
.L_x_8129:
[----:B------:R-:W-:Y:S05]  /*19c70*/  BSYNC.RECONVERGENT B1 ;  /* 0x0000000000017941 */ /* 0x000fea0003800200 */
.L_x_8127:
        /* <DEDUP_REMOVED lines=11> */
.L_x_8131:
[----:B------:R-:W-:Y:S01]  /*19d30*/  IMAD.MOV.U32 R0, RZ, RZ, R9 ;  /* 0x000000ffff007224 */ /* 0x000fe200078e0009 */
[----:B------:R-:W-:Y:S01]  /*19d40*/  MOV R8, R11 ;  /* 0x0000000b00087202 */ /* 0x000fe20000000f00 */
[----:B------:R-:W-:Y:S02]  /*19d50*/  IMAD.MOV.U32 R97, RZ, RZ, R96 ;  /* 0x000000ffff617224 */ /* 0x000fe400078e0060 */
[----:B------:R-:W-:-:S07]  /*19d60*/  IMAD.MOV.U32 R33, RZ, RZ, R32 ;  /* 0x000000ffff217224 */ /* 0x000fce00078e0020 */
.L_x_8132:
[----:B------:R-:W-:Y:S05]  /*19d70*/  BSYNC.RECONVERGENT B1 ;  /* 0x0000000000017941 */ /* 0x000fea0003800200 */
.L_x_8130:
        /* <DEDUP_REMOVED lines=11> */
.L_x_8134:
[----:B------:R-:W-:Y:S01]  /*19e30*/  IMAD.MOV.U32 R9, RZ, RZ, R0 ;  /* 0x000000ffff097224 */ /* 0x000fe200078e0000 */
[----:B------:R-:W-:Y:S01]  /*19e40*/  MOV R11, R8 ;  /* 0x00000008000b7202 */ /* 0x000fe20000000f00 */
[----:B------:R-:W-:Y:S02]  /*19e50*/  IMAD.MOV.U32 R96, RZ, RZ, R103 ;  /* 0x000000ffff607224 */ /* 0x000fe400078e0067 */
[----:B------:R-:W-:-:S07]  /*19e60*/  IMAD.MOV.U32 R32, RZ, RZ, R39 ;  /* 0x000000ffff207224 */ /* 0x000fce00078e0027 */
.L_x_8135:
[----:B------:R-:W-:Y:S05]  /*19e70*/  BSYNC.RECONVERGENT B1 ;  /* 0x0000000000017941 */ /* 0x000fea0003800200 */
.L_x_8133:
        /* <DEDUP_REMOVED lines=11> */
.L_x_8137:
[----:B------:R-:W-:Y:S01]  /*19f30*/  IMAD.MOV.U32 R0, RZ, RZ, R9 ;  /* 0x000000ffff007224 */ /* 0x000fe200078e0009 */
[----:B------:R-:W-:Y:S01]  /*19f40*/  MOV R8, R11 ;  /* 0x0000000b00087202 */ /* 0x000fe20000000f00 */
[----:B------:R-:W-:Y:S02]  /*19f50*/  IMAD.MOV.U32 R103, RZ, RZ, R102 ;  /* 0x000000ffff677224 */ /* 0x000fe400078e0066 */
[----:B------:R-:W-:-:S07]  /*19f60*/  IMAD.MOV.U32 R39, RZ, RZ, R38 ;  /* 0x000000ffff277224 */ /* 0x000fce00078e0026 */
.L_x_8138:
[----:B------:R-:W-:Y:S05]  /*19f70*/  BSYNC.RECONVERGENT B1 ;  /* 0x0000000000017941 */ /* 0x000fea0003800200 */
.L_x_8136:
        /* <DEDUP_REMOVED lines=11> */
.L_x_8140:
[----:B------:R-:W-:Y:S01]  /*1a030*/  IMAD.MOV.U32 R9, RZ, RZ, R0 ;  /* 0x000000ffff097224 */ /* 0x000fe200078e0000 */
[----:B------:R-:W-:Y:S01]  /*1a040*/  MOV R11, R8 ;  /* 0x00000008000b7202 */ /* 0x000fe20000000f00 */
[----:B------:R-:W-:Y:S02]  /*1a050*/  IMAD.MOV.U32 R102, RZ, RZ, R101 ;  /* 0x000000ffff667224 */ /* 0x000fe400078e0065 */
[----:B------:R-:W-:-:S07]  /*1a060*/  IMAD.MOV.U32 R38, RZ, RZ, R37 ;  /* 0x000000ffff267224 */ /* 0x000fce00078e0025 */
.L_x_8141:
[----:B------:R-:W-:Y:S05]  /*1a070*/  BSYNC.RECONVERGENT B1 ;  /* 0x0000000000017941 */ /* 0x000fea0003800200 */
.L_x_8139:
        /* <DEDUP_REMOVED lines=11> */
.L_x_8143:
[----:B------:R-:W-:Y:S01]  /*1a130*/  IMAD.MOV.U32 R0, RZ, RZ, R9 ;  /* 0x000000ffff007224 */ /* 0x000fe200078e0009 */
[----:B------:R-:W-:Y:S01]  /*1a140*/  MOV R8, R11 ;  /* 0x0000000b00087202 */ /* 0x000fe20000000f00 */
[----:B------:R-:W-:Y:S02]  /*1a150*/  IMAD.MOV.U32 R101, RZ, RZ, R100 ;  /* 0x000000ffff657224 */ /* 0x000fe400078e0064 */
[----:B------:R-:W-:-:S07]  /*1a160*/  IMAD.MOV.U32 R37, RZ, RZ, R36 ;  /* 0x000000ffff257224 */ /* 0x000fce00078e0024 */
.L_x_8144:
[----:B------:R-:W-:Y:S05]  /*1a170*/  BSYNC.RECONVERGENT B1 ;  /* 0x0000000000017941 */ /* 0x000fea0003800200 */
.L_x_8142:
        /* <DEDUP_REMOVED lines=11> */
.L_x_8146:
[----:B------:R-:W-:Y:S01]  /*1a230*/  IMAD.MOV.U32 R9, RZ, RZ, R0 ;  /* 0x000000ffff097224 */ /* 0x000fe200078e0000 */
[----:B------:R-:W-:Y:S01]  /*1a240*/  MOV R11, R8 ;  /* 0x00000008000b7202 */ /* 0x000fe20000000f00 */
[----:B------:R-:W-:Y:S02]  /*1a250*/  IMAD.MOV.U32 R100, RZ, RZ, R107 ;  /* 0x000000ffff647224 */ /* 0x000fe400078e006b */
[----:B------:R-:W-:-:S07]  /*1a260*/  IMAD.MOV.U32 R36, RZ, RZ, R43 ;  /* 0x000000ffff247224 */ /* 0x000fce00078e002b */
.L_x_8147:
[----:B------:R-:W-:Y:S05]  /*1a270*/  BSYNC.RECONVERGENT B1 ;  /* 0x0000000000017941 */ /* 0x000fea0003800200 */
.L_x_8145:
        /* <DEDUP_REMOVED lines=11> */
.L_x_8149:
[----:B------:R-:W-:Y:S01]  /*1a330*/  IMAD.MOV.U32 R0, RZ, RZ, R9 ;  /* 0x000000ffff007224 */ /* 0x000fe200078e0009 */
[----:B------:R-:W-:Y:S01]  /*1a340*/  MOV R8, R11 ;  /* 0x0000000b00087202 */ /* 0x000fe20000000f00 */
[----:B------:R-:W-:Y:S02]  /*1a350*/  IMAD.MOV.U32 R107, RZ, RZ, R106 ;  /* 0x000000ffff6b7224 */ /* 0x000fe400078e006a */
[----:B------:R-:W-:-:S07]  /*1a360*/  IMAD.MOV.U32 R43, RZ, RZ, R42 ;  /* 0x000000ffff2b7224 */ /* 0x000fce00078e002a */
.L_x_8150:
[----:B------:R-:W-:Y:S05]  /*1a370*/  BSYNC.RECONVERGENT B1 ;  /* 0x0000000000017941 */ /* 0x000fea0003800200 */
.L_x_8148:
        /* <DEDUP_REMOVED lines=11> */
.L_x_8152:
[----:B------:R-:W-:Y:S01]  /*1a430*/  IMAD.MOV.U32 R9, RZ, RZ, R0 ;  /* 0x000000ffff097224 */ /* 0x000fe200078e0000 */
[----:B------:R-:W-:Y:S01]  /*1a440*/  MOV R11, R8 ;  /* 0x00000008000b7202 */ /* 0x000fe20000000f00 */
[----:B------:R-:W-:Y:S02]  /*1a450*/  IMAD.MOV.U32 R106, RZ, RZ, R105 ;  /* 0x000000ffff6a7224 */ /* 0x000fe400078e0069 */
[----:B------:R-:W-:-:S07]  /*1a460*/  IMAD.MOV.U32 R42, RZ, RZ, R41 ;  /* 0x000000ffff2a7224 */ /* 0x000fce00078e0029 */
.L_x_8153:
[----:B------:R-:W-:Y:S05]  /*1a470*/  BSYNC.RECONVERGENT B1 ;  /* 0x0000000000017941 */ /* 0x000fea0003800200 */
.L_x_8151:
        /* <DEDUP_REMOVED lines=11> */
.L_x_8155:
[----:B------:R-:W-:Y:S01]  /*1a530*/  IMAD.MOV.U32 R0, RZ, RZ, R9 ;  /* 0x000000ffff007224 */ /* 0x000fe200078e0009 */
[----:B------:R-:W-:Y:S01]  /*1a540*/  MOV R8, R11 ;  /* 0x0000000b00087202 */ /* 0x000fe20000000f00 */
[----:B------:R-:W-:Y:S02]  /*1a550*/  IMAD.MOV.U32 R105, RZ, RZ, R104 ;  /* 0x000000ffff697224 */ /* 0x000fe400078e0068 */
[----:B------:R-:W-:-:S07]  /*1a560*/  IMAD.MOV.U32 R41, RZ, RZ, R40 ;  /* 0x000000ffff297224 */ /* 0x000fce00078e0028 */
.L_x_8156:
[----:B------:R-:W-:Y:S05]  /*1a570*/  BSYNC.RECONVERGENT B1 ;  /* 0x0000000000017941 */ /* 0x000fea0003800200 */
.L_x_8154:
        /* <DEDUP_REMOVED lines=11> */
.L_x_8158:
[----:B------:R-:W-:Y:S01]  /*1a630*/  MOV R9, R0 ;  /* 0x0000000000097202 */ /* 0x000fe20000000f00 */
[----:B------:R-:W-:Y:S01]  /*1a640*/  IMAD.MOV.U32 R11, RZ, RZ, R8 ;  /* 0x000000ffff0b7224 */ /* 0x000fe200078e0008 */
[----:B------:R-:W-:Y:S01]  /*1a650*/  MOV R40, R47 ;  /* 0x0000002f00287202 */ /* 0x000fe20000000f00 */
[----:B------:R-:W-:-:S07]  /*1a660*/  IMAD.MOV.U32 R104, RZ, RZ, R111 ;  /* 0x000000ffff687224 */ /* 0x000fce00078e006f */
.L_x_8159:
[----:B------:R-:W-:Y:S05]  /*1a670*/  BSYNC.RECONVERGENT B1 ;  /* 0x0000000000017941 */ /* 0x000fea0003800200 */
.L_x_8157:
        /* <DEDUP_REMOVED lines=11> */
.L_x_8161:
[----:B------:R-:W-:Y:S01]  /*1a730*/  IMAD.MOV.U32 R0, RZ, RZ, R9 ;  /* 0x000000ffff007224 */ /* 0x000fe200078e0009 */
[----:B------:R-:W-:Y:S01]  /*1a740*/  MOV R8, R11 ;  /* 0x0000000b00087202 */ /* 0x000fe20000000f00 */
[----:B------:R-:W-:Y:S02]  /*1a750*/  IMAD.MOV.U32 R111, RZ, RZ, R110 ;  /* 0x000000ffff6f7224 */ /* 0x000fe400078e006e */
[----:B------:R-:W-:-:S07]  /*1a760*/  IMAD.MOV.U32 R47, RZ, RZ, R46 ;  /* 0x000000ffff2f7224 */ /* 0x000fce00078e002e */
.L_x_8162:
[----:B------:R-:W-:Y:S05]  /*1a770*/  BSYNC.RECONVERGENT B1 ;  /* 0x0000000000017941 */ /* 0x000fea0003800200 */
.L_x_8160:
        /* <DEDUP_REMOVED lines=8> */
[----:B------:R-:W-:Y:S02]  /*1a800*/  ISETP.GE.OR P0, PT, R0, R109, P0 ;  /* 0x0000006d0000720c */ /* 0x000fe40000706670 */
[----:B------:R-:W-:-:S11]  /*1a810*/  MOV R46, R8 ;  /* 0x00000008002e7202 */ /* 0x000fd60000000f00 */
[----:B------:R-:W-:Y:S05]  /*1a820*/  @P0 BRA `(.L_x_8165) ;  /* 0x0000000000100947 */ /* 0x000fea0003800000 */
.L_x_8164:
[----:B------:R-:W-:Y:S01]  /*1a830*/  IMAD.MOV.U32 R9, RZ, RZ, R0 ;  /* 0x000000ffff097224 */ /* 0x000fe200078e0000 */
[----:B------:R-:W-:Y:S01]  /*1a840*/  MOV R110, R109 ;  /* 0x0000006d006e7202 */ /* 0x000fe20000000f00 */
[----:B------:R-:W-:Y:S02]  /*1a850*/  IMAD.MOV.U32 R11, RZ, RZ, R8 ;  /* 0x000000ffff0b7224 */ /* 0x000fe400078e0008 */
[----:B------:R-:W-:-:S07]  /*1a860*/  IMAD.MOV.U32 R46, RZ, RZ, R45 ;  /* 0x000000ffff2e7224 */ /* 0x000fce00078e002d */
.L_x_8165:
[----:B------:R-:W-:Y:S05]  /*1a870*/  BSYNC.RECONVERGENT B1 ;  /* 0x0000000000017941 */ /* 0x000fea0003800200 */
.L_x_8163:
        /* <DEDUP_REMOVED lines=11> */
.L_x_8167:
[----:B------:R-:W-:Y:S01]  /*1a930*/  MOV R0, R9 ;  /* 0x0000000900007202 */ /* 0x000fe20000000f00 */
[----:B------:R-:W-:Y:S01]  /*1a940*/  IMAD.MOV.U32 R8, RZ, RZ, R11 ;  /* 0x000000ffff087224 */ /* 0x000fe200078e000b */
[----:B------:R-:W-:Y:S01]  /*1a950*/  MOV R45, R44 ;  /* 0x0000002c002d7202 */ /* 0x000fe20000000f00 */
[----:B------:R-:W-:-:S07]  /*1a960*/  IMAD.MOV.U32 R109, RZ, RZ, R108 ;  /* 0x000000ffff6d7224 */ /* 0x000fce00078e006c */
.L_x_8168:
[----:B------:R-:W-:Y:S05]  /*1a970*/  BSYNC.RECONVERGENT B1 ;  /* 0x0000000000017941 */ /* 0x000fea0003800200 */
.L_x_8166:
        /* <DEDUP_REMOVED lines=11> */
.L_x_8170:
[----:B------:R-:W-:Y:S01]  /*1aa30*/  IMAD.MOV.U32 R9, RZ, RZ, R0 ;  /* 0x000000ffff097224 */ /* 0x000fe200078e0000 */
[----:B------:R-:W-:Y:S01]  /*1aa40*/  MOV R11, R8 ;  /* 0x00000008000b7202 */ /* 0x000fe20000000f00 */
[----:B------:R-:W-:Y:S02]  /*1aa50*/  IMAD.MOV.U32 R108, RZ, RZ, R115 ;  /* 0x000000ffff6c7224 */ /* 0x000fe400078e0073 */
[----:B------:R-:W-:-:S07]  /*1aa60*/  IMAD.MOV.U32 R44, RZ, RZ, R51 ;  /* 0x000000ffff2c7224 */ /* 0x000fce00078e0033 */
.L_x_8171:
[----:B------:R-:W-:Y:S05]  /*1aa70*/  BSYNC.RECONVERGENT B1 ;  /* 0x0000000000017941 */ /* 0x000fea0003800200 */
.L_x_8169:
        /* <DEDUP_REMOVED lines=11> */
.L_x_8173:
[----:B------:R-:W-:Y:S01]  /*1ab30*/  IMAD.MOV.U32 R0, RZ, RZ, R9 ;  /* 0x000000ffff007224 */ /* 0x000fe200078e0009 */
[----:B------:R-:W-:Y:S01]  /*1ab40*/  MOV R115, R114 ;  /* 0x0000007200737202 */ /* 0x000fe20000000f00 */
[----:B------:R-:W-:Y:S02]  /*1ab50*/  IMAD.MOV.U32 R8, RZ, RZ, R11 ;  /* 0x000000ffff087224 */ /* 0x000fe400078e000b */
[----:B------:R-:W-:-:S07]  /*1ab60*/  IMAD.MOV.U32 R51, RZ, RZ, R50 ;  /* 0x000000ffff337224 */ /* 0x000fce00078e0032 */
.L_x_8174:
[----:B------:R-:W-:Y:S05]  /*1ab70*/  BSYNC.RECONVERGENT B1 ;  /* 0x0000000000017941 */ /* 0x000fea0003800200 */
.L_x_8172:
        /* <DEDUP_REMOVED lines=11> */
.L_x_8176:
[----:B------:R-:W-:Y:S01]  /*1ac30*/  MOV R9, R0 ;  /* 0x0000000000097202 */ /* 0x000fe20000000f00 */
[----:B------:R-:W-:Y:S01]  /*1ac40*/  IMAD.MOV.U32 R11, RZ, RZ, R8 ;  /* 0x000000ffff0b7224 */ /* 0x000fe200078e0008 */
[----:B------:R-:W-:Y:S01]  /*1ac50*/  MOV R50, R49 ;  /* 0x0000003100327202 */ /* 0x000fe20000000f00 */
[----:B------:R-:W-:-:S07]  /*1ac60*/  IMAD.MOV.U32 R114, RZ, RZ, R113 ;  /* 0x000000ffff727224 */ /* 0x000fce00078e0071 */
.L_x_8177:
[----:B------:R-:W-:Y:S05]  /*1ac70*/  BSYNC.RECONVERGENT B1 ;  /* 0x0000000000017941 */ /* 0x000fea0003800200 */
.L_x_8175:
        /* <DEDUP_REMOVED lines=11> */
.L_x_8179:
[----:B------:R-:W-:Y:S01]  /*1ad30*/  IMAD.MOV.U32 R0, RZ, RZ, R9 ;  /* 0x000000ffff007224 */ /* 0x000fe200078e0009 */
[----:B------:R-:W-:Y:S01]  /*1ad40*/  MOV R8, R11 ;  /* 0x0000000b00087202 */ /* 0x000fe20000000f00 */
[----:B------:R-:W-:Y:S02]  /*1ad50*/  IMAD.MOV.U32 R113, RZ, RZ, R112 ;  /* 0x000000ffff717224 */ /* 0x000fe400078e0070 */
[----:B------:R-:W-:-:S07]  /*1ad60*/  IMAD.MOV.U32 R49, RZ, RZ, R48 ;  /* 0x000000ffff317224 */ /* 0x000fce00078e0030 */
.L_x_8180:
[----:B------:R-:W-:Y:S05]  /*1ad70*/  BSYNC.RECONVERGENT B1 ;  /* 0x0000000000017941 */ /* 0x000fea0003800200 */
.L_x_8178:
        /* <DEDUP_REMOVED lines=11> */
.L_x_8182:
[----:B------:R-:W-:Y:S01]  /*1ae30*/  IMAD.MOV.U32 R9, RZ, RZ, R0 ;  /* 0x000000ffff097224 */ /* 0x000fe200078e0000 */
[----:B------:R-:W-:Y:S01]  /*1ae40*/  MOV R112, R119 ;  /* 0x0000007700707202 */ /* 0x000fe20000000f00 */
[----:B------:R-:W-:Y:S02]  /*1ae50*/  IMAD.MOV.U32 R11, RZ, RZ, R8 ;  /* 0x000000ffff0b7224 */ /* 0x000fe400078e0008 */
[----:B------:R-:W-:-:S07]  /*1ae60*/  IMAD.MOV.U32 R48, RZ, RZ, R55 ;  /* 0x000000ffff307224 */ /* 0x000fce00078e0037 */
.L_x_8183:
[----:B------:R-:W-:Y:S05]  /*1ae70*/  BSYNC.RECONVERGENT B1 ;  /* 0x0000000000017941 */ /* 0x000fea0003800200 */
.L_x_8181:
        /* <DEDUP_REMOVED lines=11> */
.L_x_8185:
[----:B------:R-:W-:Y:S01]  /*1af30*/  MOV R0, R9 ;  /* 0x0000000900007202 */ /* 0x000fe20000000f00 */
[----:B------:R-:W-:Y:S01]  /*1af40*/  IMAD.MOV.U32 R8, RZ, RZ, R11 ;  /* 0x000000ffff087224 */ /* 0x000fe200078e000b */
[----:B------:R-:W-:Y:S01]  /*1af50*/  MOV R55, R54 ;  /* 0x0000003600377202 */ /* 0x000fe20000000f00 */
[----:B------:R-:W-:-:S07]  /*1af60*/  IMAD.MOV.U32 R119, RZ, RZ, R118 ;  /* 0x000000ffff777224 */ /* 0x000fce00078e0076 */
.L_x_8186:
[----:B------:R-:W-:Y:S05]  /*1af70*/  BSYNC.RECONVERGENT B1 ;  /* 0x0000000000017941 */ /* 0x000fea0003800200 */
.L_x_8184:
        /* <DEDUP_REMOVED lines=11> */
.L_x_8188:
[----:B------:R-:W-:Y:S01]  /*1b030*/  IMAD.MOV.U32 R9, RZ, RZ, R0 ;  /* 0x000000ffff097224 */ /* 0x000fe200078e0000 */
[----:B------:R-:W-:Y:S01]  /*1b040*/  MOV R11, R8 ;  /* 0x00000008000b7202 */ /* 0x000fe20000000f00 */
[----:B------:R-:W-:Y:S02]  /*1b050*/  IMAD.MOV.U32 R118, RZ, RZ, R117 ;  /* 0x000000ffff767224 */ /* 0x000fe400078e0075 */
[----:B------:R-:W-:-:S07]  /*1b060*/  IMAD.MOV.U32 R54, RZ, RZ, R53 ;  /* 0x000000ffff367224 */ /* 0x000fce00078e0035 */
.L_x_8189:
[----:B------:R-:W-:Y:S05]  /*1b070*/  BSYNC.RECONVERGENT B1 ;  /* 0x0000000000017941 */ /* 0x000fea0003800200 */
.L_x_8187:
        /* <DEDUP_REMOVED lines=11> */
.L_x_8191:
[----:B------:R-:W-:Y:S01]  /*1b130*/  IMAD.MOV.U32 R0, RZ, RZ, R9 ;  /* 0x000000ffff007224 */ /* 0x000fe200078e0009 */
[----:B------:R-:W-:Y:S01]  /*1b140*/  MOV R117, R116 ;  /* 0x0000007400757202 */ /* 0x000fe20000000f00 */
[----:B------:R-:W-:Y:S02]  /*1b150*/  IMAD.MOV.U32 R8, RZ, RZ, R11 ;  /* 0x000000ffff087224 */ /* 0x000fe400078e000b */
[----:B------:R-:W-:-:S07]  /*1b160*/  IMAD.MOV.U32 R53, RZ, RZ, R52 ;  /* 0x000000ffff357224 */ /* 0x000fce00078e0034 */
.L_x_8192:
[----:B------:R-:W-:Y:S05]  /*1b170*/  BSYNC.RECONVERGENT B1 ;  /* 0x0000000000017941 */ /* 0x000fea0003800200 */
.L_x_8190:
        /* <DEDUP_REMOVED lines=11> */
.L_x_8194:
[----:B------:R-:W-:Y:S01]  /*1b230*/  MOV R9, R0 ;  /* 0x0000000000097202 */ /* 0x000fe20000000f00 */
[----:B------:R-:W-:Y:S01]  /*1b240*/  IMAD.MOV.U32 R11, RZ, RZ, R8 ;  /* 0x000000ffff0b7224 */ /* 0x000fe200078e0008 */
[----:B------:R-:W-:Y:S01]  /*1b250*/  MOV R52, R59 ;  /* 0x0000003b00347202 */ /* 0x000fe20000000f00 */
[----:B------:R-:W-:-:S07]  /*1b260*/  IMAD.MOV.U32 R116, RZ, RZ, R123 ;  /* 0x000000ffff747224 */ /* 0x000fce00078e007b */
.L_x_8195:
[----:B------:R-:W-:Y:S05]  /*1b270*/  BSYNC.RECONVERGENT B1 ;  /* 0x0000000000017941 */ /* 0x000fea0003800200 */
.L_x_8193:
        /* <DEDUP_REMOVED lines=11> */
.L_x_8197:
[----:B------:R-:W-:Y:S01]  /*1b330*/  IMAD.MOV.U32 R0, RZ, RZ, R9 ;  /* 0x000000ffff007224 */ /* 0x000fe200078e0009 */
[----:B------:R-:W-:Y:S01]  /*1b340*/  MOV R8, R11 ;  /* 0x0000000b00087202 */ /* 0x000fe20000000f00 */
[----:B------:R-:W-:Y:S02]  /*1b350*/  IMAD.MOV.U32 R123, RZ, RZ, R122 ;  /* 0x000000ffff7b7224 */ /* 0x000fe400078e007a */
[----:B------:R-:W-:-:S07]  /*1b360*/  IMAD.MOV.U32 R59, RZ, RZ, R58 ;  /* 0x000000ffff3b7224 */ /* 0x000fce00078e003a */
.L_x_8198:
[----:B------:R-:W-:Y:S05]  /*1b370*/  BSYNC.RECONVERGENT B1 ;  /* 0x0000000000017941 */ /* 0x000fea0003800200 */
.L_x_8196:
        /* <DEDUP_REMOVED lines=11> */
.L_x_8200:
[----:B------:R-:W-:Y:S01]  /*1b430*/  IMAD.MOV.U32 R9, RZ, RZ, R0 ;  /* 0x000000ffff097224 */ /* 0x000fe200078e0000 */
[----:B------:R-:W-:Y:S01]  /*1b440*/  MOV R122, R121 ;  /* 0x00000079007a7202 */ /* 0x000fe20000000f00 */
[----:B------:R-:W-:Y:S02]  /*1b450*/  IMAD.MOV.U32 R11, RZ, RZ, R8 ;  /* 0x000000ffff0b7224 */ /* 0x000fe400078e0008 */
[----:B------:R-:W-:-:S07]  /*1b460*/  IMAD.MOV.U32 R58, RZ, RZ, R57 ;  /* 0x000000ffff3a7224 */ /* 0x000fce00078e0039 */
.L_x_8201:
[----:B------:R-:W-:Y:S05]  /*1b470*/  BSYNC.RECONVERGENT B1 ;  /* 0x0000000000017941 */ /* 0x000fea0003800200 */
.L_x_8199:
        /* <DEDUP_REMOVED lines=11> */
.L_x_8203:
[----:B------:R-:W-:Y:S01]  /*1b530*/  MOV R0, R9 ;  /* 0x0000000900007202 */ /* 0x000fe20000000f00 */
[----:B------:R-:W-:Y:S01]  /*1b540*/  IMAD.MOV.U32 R8, RZ, RZ, R11 ;  /* 0x000000ffff087224 */ /* 0x000fe200078e000b */
[----:B------:R-:W-:Y:S01]  /*1b550*/  MOV R57, R56 ;  /* 0x0000003800397202 */ /* 0x000fe20000000f00 */
[----:B------:R-:W-:-:S07]  /*1b560*/  IMAD.MOV.U32 R121, RZ, RZ, R120 ;  /* 0x000000ffff797224 */ /* 0x000fce00078e0078 */
.L_x_8204:
[----:B------:R-:W-:Y:S05]  /*1b570*/  BSYNC.RECONVERGENT B1 ;  /* 0x0000000000017941 */ /* 0x000fea0003800200 */
.L_x_8202:
        /* <DEDUP_REMOVED lines=11> */
.L_x_8206:
[----:B------:R-:W-:Y:S01]  /*1b630*/  IMAD.MOV.U32 R9, RZ, RZ, R0 ;  /* 0x000000ffff097224 */ /* 0x000fe200078e0000 */
[----:B------:R-:W-:Y:S01]  /*1b640*/  MOV R11, R8 ;  /* 0x00000008000b7202 */ /* 0x000fe20000000f00 */
[----:B------:R-:W-:Y:S02]  /*1b650*/  IMAD.MOV.U32 R120, RZ, RZ, R127 ;  /* 0x000000ffff787224 */ /* 0x000fe400078e007f */
[----:B------:R-:W-:-:S07]  /*1b660*/  IMAD.MOV.U32 R56, RZ, RZ, R63 ;  /* 0x000000ffff387224 */ /* 0x000fce00078e003f */
.L_x_8207:
[----:B------:R-:W-:Y:S05]  /*1b670*/  BSYNC.RECONVERGENT B1 ;  /* 0x0000000000017941 */ /* 0x000fea0003800200 */
.L_x_8205:
        /* <DEDUP_REMOVED lines=11> */
.L_x_8209:
[----:B------:R-:W-:Y:S01]  /*1b730*/  IMAD.MOV.U32 R0, RZ, RZ, R9 ;  /* 0x000000ffff007224 */ /* 0x000fe200078e0009 */
[----:B------:R-:W-:Y:S01]  /*1b740*/  MOV R127, R126 ;  /* 0x0000007e007f7202 */ /* 0x000fe20000000f00 */
[----:B------:R-:W-:Y:S02]  /*1b750*/  IMAD.MOV.U32 R8, RZ, RZ, R11 ;  /* 0x000000ffff087224 */ /* 0x000fe400078e000b */
[----:B------:R-:W-:-:S07]  /*1b760*/  IMAD.MOV.U32 R63, RZ, RZ, R62 ;  /* 0x000000ffff3f7224 */ /* 0x000fce00078e003e */
.L_x_8210:
[----:B------:R-:W-:Y:S05]  /*1b770*/  BSYNC.RECONVERGENT B1 ;  /* 0x0000000000017941 */ /* 0x000fea0003800200 */
.L_x_8208:
        /* <DEDUP_REMOVED lines=11> */
.L_x_8212:
[----:B------:R-:W-:Y:S01]  /*1b830*/  MOV R9, R0 ;  /* 0x0000000000097202 */ /* 0x000fe20000000f00 */
[----:B------:R-:W-:Y:S01]  /*1b840*/  IMAD.MOV.U32 R11, RZ, RZ, R8 ;  /* 0x000000ffff0b7224 */ /* 0x000fe200078e0008 */
[----:B------:R-:W-:Y:S01]  /*1b850*/  MOV R62, R61 ;  /* 0x0000003d003e7202 */ /* 0x000fe20000000f00 */
[----:B------:R-:W-:-:S07]  /*1b860*/  IMAD.MOV.U32 R126, RZ, RZ, R125 ;  /* 0x000000ffff7e7224 */ /* 0x000fce00078e007d */
.L_x_8213:
[----:B------:R-:W-:Y:S05]  /*1b870*/  BSYNC.RECONVERGENT B1 ;  /* 0x0000000000017941 */ /* 0x000fea0003800200 */
.L_x_8211:
        /* <DEDUP_REMOVED lines=11> */
.L_x_8215:
[----:B------:R-:W-:Y:S01]  /*1b930*/  IMAD.MOV.U32 R0, RZ, RZ, R9 ;  /* 0x000000ffff007224 */ /* 0x000fe200078e0009 */
[----:B------:R-:W-:Y:S01]  /*1b940*/  MOV R8, R11 ;  /* 0x0000000b00087202 */ /* 0x000fe20000000f00 */
[----:B------:R-:W-:Y:S02]  /*1b950*/  IMAD.MOV.U32 R125, RZ, RZ, R124 ;  /* 0x000000ffff7d7224 */ /* 0x000fe400078e007c */
[----:B------:R-:W-:-:S07]  /*1b960*/  IMAD.MOV.U32 R61, RZ, RZ, R60 ;  /* 0x000000ffff3d7224 */ /* 0x000fce00078e003c */
.L_x_8216:
[----:B------:R-:W-:Y:S05]  /*1b970*/  BSYNC.RECONVERGENT B1 ;  /* 0x0000000000017941 */ /* 0x000fea0003800200 */
.L_x_8214:
        /* <DEDUP_REMOVED lines=11> */
.L_x_8218:
[----:B------:R-:W-:Y:S01]  /*1ba30*/  IMAD.MOV.U32 R9, RZ, RZ, R0 ;  /* 0x000000ffff097224 */ /* 0x000fe200078e0000 */
[----:B------:R-:W-:Y:S01]  /*1ba40*/  MOV R124, R131 ;  /* 0x00000083007c7202 */ /* 0x000fe20000000f00 */
[----:B------:R-:W-:Y:S02]  /*1ba50*/  IMAD.MOV.U32 R11, RZ, RZ, R8 ;  /* 0x000000ffff0b7224 */ /* 0x000fe400078e0008 */
[----:B------:R-:W-:-:S07]  /*1ba60*/  IMAD.MOV.U32 R60, RZ, RZ, R67 ;  /* 0x000000ffff3c7224 */ /* 0x000fce00078e0043 */
.L_x_8219:
[----:B------:R-:W-:Y:S05]  /*1ba70*/  BSYNC.RECONVERGENT B1 ;  /* 0x0000000000017941 */ /* 0x000fea0003800200 */
.L_x_8217:
        /* <DEDUP_REMOVED lines=11> */
.L_x_8221:
[----:B------:R-:W-:Y:S01]  /*1bb30*/  MOV R0, R9 ;  /* 0x0000000900007202 */ /* 0x000fe20000000f00 */
[----:B------:R-:W-:Y:S01]  /*1bb40*/  IMAD.MOV.U32 R8, RZ, RZ, R11 ;  /* 0x000000ffff087224 */ /* 0x000fe200078e000b */
[----:B------:R-:W-:Y:S01]  /*1bb50*/  MOV R67, R66 ;  /* 0x0000004200437202 */ /* 0x000fe20000000f00 */
[----:B------:R-:W-:-:S07]  /*1bb60*/  IMAD.MOV.U32 R131, RZ, RZ, R130 ;  /* 0x000000ffff837224 */ /* 0x000fce00078e0082 */
.L_x_8222:
[----:B------:R-:W-:Y:S05]  /*1bb70*/  BSYNC.RECONVERGENT B1 ;  /* 0x0000000000017941 */ /* 0x000fea0003800200 */
.L_x_8220:
        /* <DEDUP_REMOVED lines=11> */
.L_x_8224:
[----:B------:R-:W-:Y:S01]  /*1bc30*/  IMAD.MOV.U32 R9, RZ, RZ, R0 ;  /* 0x000000ffff097224 */ /* 0x000fe200078e0000 */
[----:B------:R-:W-:Y:S01]  /*1bc40*/  MOV R11, R8 ;  /* 0x00000008000b7202 */ /* 0x000fe20000000f00 */
[----:B------:R-:W-:Y:S02]  /*1bc50*/  IMAD.MOV.U32 R130, RZ, RZ, R129 ;  /* 0x000000ffff827224 */ /* 0x000fe400078e0081 */
[----:B------:R-:W-:-:S07]  /*1bc60*/  IMAD.MOV.U32 R66, RZ, RZ, R65 ;  /* 0x000000ffff427224 */ /* 0x000fce00078e0041 */
.L_x_8225:
[----:B------:R-:W-:Y:S05]  /*1bc70*/  BSYNC.RECONVERGENT B1 ;  /* 0x0000000000017941 */ /* 0x000fea0003800200 */
.L_x_8223:
        /* <DEDUP_REMOVED lines=11> */
.L_x_8227:
[----:B------:R-:W-:Y:S01]  /*1bd30*/  IMAD.MOV.U32 R0, RZ, RZ, R9 ;  /* 0x000000ffff007224 */ /* 0x000fe200078e0009 */
[----:B------:R-:W-:Y:S01]  /*1bd40*/  MOV R129, R128 ;  /* 0x0000008000817202 */ /* 0x000fe20000000f00 */
[----:B------:R-:W-:Y:S02]  /*1bd50*/  IMAD.MOV.U32 R8, RZ, RZ, R11 ;  /* 0x000000ffff087224 */ /* 0x000fe400078e000b */
[----:B------:R-:W-:-:S07]  /*1bd60*/  IMAD.MOV.U32 R65, RZ, RZ, R64 ;  /* 0x000000ffff417224 */ /* 0x000fce00078e0040 */
.L_x_8228:
[----:B------:R-:W-:Y:S05]  /*1bd70*/  BSYNC.RECONVERGENT B1 ;  /* 0x0000000000017941 */ /* 0x000fea0003800200 */
.L_x_8226:
        /* <DEDUP_REMOVED lines=11> */
.L_x_8230:
[----:B------:R-:W-:Y:S01]  /*1be30*/  MOV R9, R0 ;  /* 0x0000000000097202 */ /* 0x000fe20000000f00 */
[----:B------:R-:W-:Y:S01]  /*1be40*/  IMAD.MOV.U32 R11, RZ, RZ, R8 ;  /* 0x000000ffff0b7224 */ /* 0x000fe200078e0008 */
[----:B------:R-:W-:Y:S01]  /*1be50*/  MOV R64, R71 ;  /* 0x0000004700407202 */ /* 0x000fe20000000f00 */
[----:B------:R-:W-:-:S07]  /*1be60*/  IMAD.MOV.U32 R128, RZ, RZ, R135 ;  /* 0x000000ffff807224 */ /* 0x000fce00078e0087 */
.L_x_8231:
[----:B------:R-:W-:Y:S05]  /*1be70*/  BSYNC.RECONVERGENT B1 ;  /* 0x0000000000017941 */ /* 0x000fea0003800200 */
.L_x_8229:
        /* <DEDUP_REMOVED lines=11> */
.L_x_8233:
[----:B------:R-:W-:Y:S01]  /*1bf30*/  IMAD.MOV.U32 R0, RZ, RZ, R9 ;  /* 0x000000ffff007224 */ /* 0x000fe200078e0009 */
[----:B------:R-:W-:Y:S01]  /*1bf40*/  MOV R8, R11 ;  /* 0x0000000b00087202 */ /* 0x000fe20000000f00 */
[----:B------:R-:W-:Y:S02]  /*1bf50*/  IMAD.MOV.U32 R135, RZ, RZ, R134 ;  /* 0x000000ffff877224 */ /* 0x000fe400078e0086 */
[----:B------:R-:W-:-:S07]  /*1bf60*/  IMAD.MOV.U32 R71, RZ, RZ, R70 ;  /* 0x000000ffff477224 */ /* 0x000fce00078e0046 */
.L_x_8234:
[----:B------:R-:W-:Y:S05]  /*1bf70*/  BSYNC.RECONVERGENT B1 ;  /* 0x0000000000017941 */ /* 0x000fea0003800200 */
.L_x_8232:
        /* <DEDUP_REMOVED lines=11> */
.L_x_8236:
[----:B------:R-:W-:Y:S01]  /*1c030*/  IMAD.MOV.U32 R9, RZ, RZ, R0 ;  /* 0x000000ffff097224 */ /* 0x000fe200078e0000 */
[----:B------:R-:W-:Y:S01]  /*1c040*/  MOV R134, R133 ;  /* 0x0000008500867202 */ /* 0x000fe20000000f00 */
[----:B------:R-:W-:Y:S02]  /*1c050*/  IMAD.MOV.U32 R11, RZ, RZ, R8 ;  /* 0x000000ffff0b7224 */ /* 0x000fe400078e0008 */
[----:B------:R-:W-:-:S07]  /*1c060*/  IMAD.MOV.U32 R70, RZ, RZ, R69 ;  /* 0x000000ffff467224 */ /* 0x000fce00078e0045 */
.L_x_8237:
[----:B------:R-:W-:Y:S05]  /*1c070*/  BSYNC.RECONVERGENT B1 ;  /* 0x0000000000017941 */ /* 0x000fea0003800200 */
.L_x_8235:
        /* <DEDUP_REMOVED lines=11> */
.L_x_8239:
[----:B------:R-:W-:Y:S01]  /*1c130*/  MOV R0, R9 ;  /* 0x0000000900007202 */ /* 0x000fe20000000f00 */
[----:B------:R-:W-:Y:S01]  /*1c140*/  IMAD.MOV.U32 R8, RZ, RZ, R11 ;  /* 0x000000ffff087224 */ /* 0x000fe200078e000b */
[----:B------:R-:W-:Y:S01]  /*1c150*/  MOV R69, R68 ;  /* 0x0000004400457202 */ /* 0x000fe20000000f00 */
[----:B------:R-:W-:-:S07]  /*1c160*/  IMAD.MOV.U32 R133, RZ, RZ, R132 ;  /* 0x000000ffff857224 */ /* 0x000fce00078e0084 */
.L_x_8240:
[----:B------:R-:W-:Y:S05]  /*1c170*/  BSYNC.RECONVERGENT B1 ;  /* 0x0000000000017941 */ /* 0x000fea0003800200 */
.L_x_8238:
        /* <DEDUP_REMOVED lines=11> */
.L_x_8242:
[----:B------:R-:W-:Y:S01]  /*1c230*/  IMAD.MOV.U32 R9, RZ, RZ, R0 ;  /* 0x000000ffff097224 */ /* 0x000fe200078e0000 */
[----:B------:R-:W-:Y:S01]  /*1c240*/  MOV R11, R8 ;  /* 0x00000008000b7202 */ /* 0x000fe20000000f00 */
[----:B------:R-:W-:Y:S02]  /*1c250*/  IMAD.MOV.U32 R132, RZ, RZ, R139 ;  /* 0x000000ffff847224 */ /* 0x000fe400078e008b */
[----:B------:R-:W-:-:S07]  /*1c260*/  IMAD.MOV.U32 R68, RZ, RZ, R75 ;  /* 0x000000ffff447224 */ /* 0x000fce00078e004b */
.L_x_8243:
[----:B------:R-:W-:Y:S05]  /*1c270*/  BSYNC.RECONVERGENT B1 ;  /* 0x0000000000017941 */ /* 0x000fea0003800200 */
.L_x_8241:
        /* <DEDUP_REMOVED lines=11> */
.L_x_8245:
[----:B------:R-:W-:Y:S01]  /*1c330*/  IMAD.MOV.U32 R0, RZ, RZ, R9 ;  /* 0x000000ffff007224 */ /* 0x000fe200078e0009 */
[----:B------:R-:W-:Y:S01]  /*1c340*/  MOV R139, R138 ;  /* 0x0000008a008b7202 */ /* 0x000fe20000000f00 */
[----:B------:R-:W-:Y:S02]  /*1c350*/  IMAD.MOV.U32 R8, RZ, RZ, R11 ;  /* 0x000000ffff087224 */ /* 0x000fe400078e000b */
[----:B------:R-:W-:-:S07]  /*1c360*/  IMAD.MOV.U32 R75, RZ, RZ, R74 ;  /* 0x000000ffff4b7224 */ /* 0x000fce00078e004a */
.L_x_8246:
[----:B------:R-:W-:Y:S05]  /*1c370*/  BSYNC.RECONVERGENT B1 ;  /* 0x0000000000017941 */ /* 0x000fea0003800200 */
.L_x_8244:
        /* <DEDUP_REMOVED lines=11> */
.L_x_8248:
[----:B------:R-:W-:Y:S01]  /*1c430*/  MOV R9, R0 ;  /* 0x0000000000097202 */ /* 0x000fe20000000f00 */
[----:B------:R-:W-:Y:S01]  /*1c440*/  IMAD.MOV.U32 R11, RZ, RZ, R8 ;  /* 0x000000ffff0b7224 */ /* 0x000fe200078e0008 */
[----:B------:R-:W-:Y:S01]  /*1c450*/  MOV R74, R73 ;  /* 0x00000049004a7202 */ /* 0x000fe20000000f00 */
[----:B------:R-:W-:-:S07]  /*1c460*/  IMAD.MOV.U32 R138, RZ, RZ, R137 ;  /* 0x000000ffff8a7224 */ /* 0x000fce00078e0089 */
.L_x_8249:
[----:B------:R-:W-:Y:S05]  /*1c470*/  BSYNC.RECONVERGENT B1 ;  /* 0x0000000000017941 */ /* 0x000fea0003800200 */
.L_x_8247:
        /* <DEDUP_REMOVED lines=11> */
.L_x_8251:
[----:B------:R-:W-:Y:S01]  /*1c530*/  IMAD.MOV.U32 R0, RZ, RZ, R9 ;  /* 0x000000ffff007224 */ /* 0x000fe200078e0009 */
[----:B------:R-:W-:Y:S01]  /*1c540*/  MOV R8, R11 ;  /* 0x0000000b00087202 */ /* 0x000fe20000000f00 */
[----:B------:R-:W-:Y:S02]  /*1c550*/  IMAD.MOV.U32 R137, RZ, RZ, R136 ;  /* 0x000000ffff897224 */ /* 0x000fe400078e0088 */
[----:B------:R-:W-:-:S07]  /*1c560*/  IMAD.MOV.U32 R73, RZ, RZ, R72 ;  /* 0x000000ffff497224 */ /* 0x000fce00078e0048 */
.L_x_8252:
[----:B------:R-:W-:Y:S05]  /*1c570*/  BSYNC.RECONVERGENT B1 ;  /* 0x0000000000017941 */ /* 0x000fea0003800200 */
.L_x_8250:
        /* <DEDUP_REMOVED lines=11> */
.L_x_8254:
[----:B------:R-:W-:Y:S01]  /*1c630*/  IMAD.MOV.U32 R9, RZ, RZ, R0 ;  /* 0x000000ffff097224 */ /* 0x000fe200078e0000 */
[----:B------:R-:W-:Y:S01]  /*1c640*/  MOV R136, R143 ;  /* 0x0000008f00887202 */ /* 0x000fe20000000f00 */
[----:B------:R-:W-:Y:S02]  /*1c650*/  IMAD.MOV.U32 R11, RZ, RZ, R8 ;  /* 0x000000ffff0b7224 */ /* 0x000fe400078e0008 */
[----:B------:R-:W-:-:S07]  /*1c660*/  IMAD.MOV.U32 R72, RZ, RZ, R79 ;  /* 0x000000ffff487224 */ /* 0x000fce00078e004f */
.L_x_8255:
[----:B------:R-:W-:Y:S05]  /*1c670*/  BSYNC.RECONVERGENT B1 ;  /* 0x0000000000017941 */ /* 0x000fea0003800200 */
.L_x_8253:
        /* <DEDUP_REMOVED lines=11> */
.L_x_8257:
[----:B------:R-:W-:Y:S01]  /*1c730*/  MOV R0, R9 ;  /* 0x0000000900007202 */ /* 0x000fe20000000f00 */
[----:B------:R-:W-:Y:S01]  /*1c740*/  IMAD.MOV.U32 R8, RZ, RZ, R11 ;  /* 0x000000ffff087224 */ /* 0x000fe200078e000b */
[----:B------:R-:W-:Y:S01]  /*1c750*/  MOV R79, R78 ;  /* 0x0000004e004f7202 */ /* 0x000fe20000000f00 */
[----:B------:R-:W-:-:S07]  /*1c760*/  IMAD.MOV.U32 R143, RZ, RZ, R142 ;  /* 0x000000ffff8f7224 */ /* 0x000fce00078e008e */
.L_x_8258:
[----:B------:R-:W-:Y:S05]  /*1c770*/  BSYNC.RECONVERGENT B1 ;  /* 0x0000000000017941 */ /* 0x000fea0003800200 */
.L_x_8256:
        /* <DEDUP_REMOVED lines=11> */
.L_x_8260:
[----:B------:R-:W-:Y:S01]  /*1c830*/  IMAD.MOV.U32 R9, RZ, RZ, R0 ;  /* 0x000000ffff097224 */ /* 0x000fe200078e0000 */
[----:B------:R-:W-:Y:S01]  /*1c840*/  MOV R11, R8 ;  /* 0x00000008000b7202 */ /* 0x000fe20000000f00 */
[----:B------:R-:W-:Y:S02]  /*1c850*/  IMAD.MOV.U32 R142, RZ, RZ, R141 ;  /* 0x000000ffff8e7224 */ /* 0x000fe400078e008d */
[----:B------:R-:W-:-:S07]  /*1c860*/  IMAD.MOV.U32 R78, RZ, RZ, R77 ;  /* 0x000000ffff4e7224 */ /* 0x000fce00078e004d */
.L_x_8261:
[----:B------:R-:W-:Y:S05]  /*1c870*/  BSYNC.RECONVERGENT B1 ;  /* 0x0000000000017941 */ /* 0x000fea0003800200 */
.L_x_8259:
        /* <DEDUP_REMOVED lines=11> */
.L_x_8263:
[----:B------:R-:W-:Y:S01]  /*1c930*/  IMAD.MOV.U32 R0, RZ, RZ, R9 ;  /* 0x000000ffff007224 */ /* 0x000fe200078e0009 */
[----:B------:R-:W-:Y:S01]  /*1c940*/  MOV R141, R140 ;  /* 0x0000008c008d7202 */ /* 0x000fe20000000f00 */
[----:B------:R-:W-:Y:S02]  /*1c950*/  IMAD.MOV.U32 R8, RZ, RZ, R11 ;  /* 0x000000ffff087224 */ /* 0x000fe400078e000b */
[----:B------:R-:W-:-:S07]  /*1c960*/  IMAD.MOV.U32 R77, RZ, RZ, R76 ;  /* 0x000000ffff4d7224 */ /* 0x000fce00078e004c */
.L_x_8264:
[----:B------:R-:W-:Y:S05]  /*1c970*/  BSYNC.RECONVERGENT B1 ;  /* 0x0000000000017941 */ /* 0x000fea0003800200 */
.L_x_8262:
        /* <DEDUP_REMOVED lines=11> */
.L_x_8266:
[----:B------:R-:W-:Y:S01]  /*1ca30*/  MOV R9, R0 ;  /* 0x0000000000097202 */ /* 0x000fe20000000f00 */
[----:B------:R-:W-:Y:S01]  /*1ca40*/  IMAD.MOV.U32 R11, RZ, RZ, R8 ;  /* 0x000000ffff0b7224 */ /* 0x000fe200078e0008 */
[----:B------:R-:W-:Y:S01]  /*1ca50*/  MOV R76, R83 ;  /* 0x00000053004c7202 */ /* 0x000fe20000000f00 */
[----:B------:R-:W-:-:S07]  /*1ca60*/  IMAD.MOV.U32 R140, RZ, RZ, R147 ;  /* 0x000000ffff8c7224 */ /* 0x000fce00078e0093 */
.L_x_8267:
[----:B------:R-:W-:Y:S05]  /*1ca70*/  BSYNC.RECONVERGENT B1 ;  /* 0x0000000000017941 */ /* 0x000fea0003800200 */
.L_x_8265:
        /* <DEDUP_REMOVED lines=11> */
.L_x_8269:
[----:B------:R-:W-:Y:S01]  /*1cb30*/  IMAD.MOV.U32 R0, RZ, RZ, R9 ;  /* 0x000000ffff007224 */ /* 0x000fe200078e0009 */
[----:B------:R-:W-:Y:S01]  /*1cb40*/  MOV R8, R11 ;  /* 0x0000000b00087202 */ /* 0x000fe20000000f00 */
[----:B------:R-:W-:Y:S02]  /*1cb50*/  IMAD.MOV.U32 R147, RZ, RZ, R146 ;  /* 0x000000ffff937224 */ /* 0x000fe400078e0092 */
[----:B------:R-:W-:-:S07]  /*1cb60*/  IMAD.MOV.U32 R83, RZ, RZ, R82 ;  /* 0x000000ffff537224 */ /* 0x000fce00078e0052 */
.L_x_8270:
[----:B------:R-:W-:Y:S05]  /*1cb70*/  BSYNC.RECONVERGENT B1 ;  /* 0x0000000000017941 */ /* 0x000fea0003800200 */
.L_x_8268:
        /* <DEDUP_REMOVED lines=11> */
.L_x_8272:
[----:B------:R-:W-:Y:S01]  /*1cc30*/  IMAD.MOV.U32 R9, RZ, RZ, R0 ;  /* 0x000000ffff097224 */ /* 0x000fe200078e0000 */
[----:B------:R-:W-:Y:S01]  /*1cc40*/  MOV R146, R145 ;  /* 0x0000009100927202 */ /* 0x000fe20000000f00 */
[----:B------:R-:W-:Y:S02]  /*1cc50*/  IMAD.MOV.U32 R11, RZ, RZ, R8 ;  /* 0x000000ffff0b7224 */ /* 0x000fe400078e0008 */
[----:B------:R-:W-:-:S07]  /*1cc60*/  IMAD.MOV.U32 R82, RZ, RZ, R81 ;  /* 0x000000ffff527224 */ /* 0x000fce00078e0051 */
.L_x_8273:
[----:B------:R-:W-:Y:S05]  /*1cc70*/  BSYNC.RECONVERGENT B1 ;  /* 0x0000000000017941 */ /* 0x000fea0003800200 */
.L_x_8271:
        /* <DEDUP_REMOVED lines=11> */
.L_x_8275:
[----:B------:R-:W-:Y:S01]  /*1cd30*/  MOV R0, R9 ;  /* 0x0000000900007202 */ /* 0x000fe20000000f00 */
[----:B------:R-:W-:Y:S01]  /*1cd40*/  IMAD.MOV.U32 R8, RZ, RZ, R11 ;  /* 0x000000ffff087224 */ /* 0x000fe200078e000b */
[----:B------:R-:W-:Y:S01]  /*1cd50*/  MOV R81, R80 ;  /* 0x0000005000517202 */ /* 0x000fe20000000f00 */
[----:B------:R-:W-:-:S07]  /*1cd60*/  IMAD.MOV.U32 R145, RZ, RZ, R144 ;  /* 0x000000ffff917224 */ /* 0x000fce00078e0090 */
.L_x_8276:
[----:B------:R-:W-:Y:S05]  /*1cd70*/  BSYNC.RECONVERGENT B1 ;  /* 0x0000000000017941 */ /* 0x000fea0003800200 */
.L_x_8274:
        /* <DEDUP_REMOVED lines=11> */
.L_x_8278:
[----:B------:R-:W-:Y:S01]  /*1ce30*/  IMAD.MOV.U32 R9, RZ, RZ, R0 ;  /* 0x000000ffff097224 */ /* 0x000fe200078e0000 */
[----:B------:R-:W-:Y:S01]  /*1ce40*/  MOV R11, R8 ;  /* 0x00000008000b7202 */ /* 0x000fe20000000f00 */
[----:B------:R-:W-:Y:S02]  /*1ce50*/  IMAD.MOV.U32 R144, RZ, RZ, R151 ;  /* 0x000000ffff907224 */ /* 0x000fe400078e0097 */
[----:B------:R-:W-:-:S07]  /*1ce60*/  IMAD.MOV.U32 R80, RZ, RZ, R87 ;  /* 0x000000ffff507224 */ /* 0x000fce00078e0057 */
.L_x_8279:
[----:B------:R-:W-:Y:S05]  /*1ce70*/  BSYNC.RECONVERGENT B1 ;  /* 0x0000000000017941 */ /* 0x000fea0003800200 */
.L_x_8277:
        /* <DEDUP_REMOVED lines=11> */
.L_x_8281:
[----:B------:R-:W-:Y:S01]  /*1cf30*/  IMAD.MOV.U32 R0, RZ, RZ, R9 ;  /* 0x000000ffff007224 */ /* 0x000fe200078e0009 */
[----:B------:R-:W-:Y:S01]  /*1cf40*/  MOV R151, R150 ;  /* 0x0000009600977202 */ /* 0x000fe20000000f00 */
[----:B------:R-:W-:Y:S02]  /*1cf50*/  IMAD.MOV.U32 R8, RZ, RZ, R11 ;  /* 0x000000ffff087224 */ /* 0x000fe400078e000b */
[----:B------:R-:W-:-:S07]  /*1cf60*/  IMAD.MOV.U32 R87, RZ, RZ, R86 ;  /* 0x000000ffff577224 */ /* 0x000fce00078e0056 */
.L_x_8282:
[----:B------:R-:W-:Y:S05]  /*1cf70*/  BSYNC.RECONVERGENT B1 ;  /* 0x0000000000017941 */ /* 0x000fea0003800200 */
.L_x_8280:
        /* <DEDUP_REMOVED lines=11> */
.L_x_8284:
[----:B------:R-:W-:Y:S01]  /*1d030*/  MOV R9, R0 ;  /* 0x0000000000097202 */ /* 0x000fe20000000f00 */
[----:B------:R-:W-:Y:S01]  /*1d040*/  IMAD.MOV.U32 R11, RZ, RZ, R8 ;  /* 0x000000ffff0b7224 */ /* 0x000fe200078e0008 */
[----:B------:R-:W-:Y:S01]  /*1d050*/  MOV R86, R85 ;  /* 0x0000005500567202 */ /* 0x000fe20000000f00 */
[----:B------:R-:W-:-:S07]  /*1d060*/  IMAD.MOV.U32 R150, RZ, RZ, R149 ;  /* 0x000000ffff967224 */ /* 0x000fce00078e0095 */
.L_x_8285:
[----:B------:R-:W-:Y:S05]  /*1d070*/  BSYNC.RECONVERGENT B1 ;  /* 0x0000000000017941 */ /* 0x000fea0003800200 */
.L_x_8283:
        /* <DEDUP_REMOVED lines=11> */
.L_x_8287:
[----:B------:R-:W-:Y:S01]  /*1d130*/  IMAD.MOV.U32 R0, RZ, RZ, R9 ;  /* 0x000000ffff007224 */ /* 0x000fe200078e0009 */
[----:B------:R-:W-:Y:S01]  /*1d140*/  MOV R8, R11 ;  /* 0x0000000b00087202 */ /* 0x000fe20000000f00 */
[----:B------:R-:W-:Y:S02]  /*1d150*/  IMAD.MOV.U32 R149, RZ, RZ, R148 ;  /* 0x000000ffff957224 */ /* 0x000fe400078e0094 */
[----:B------:R-:W-:-:S07]  /*1d160*/  IMAD.MOV.U32 R85, RZ, RZ, R84 ;  /* 0x000000ffff557224 */ /* 0x000fce00078e0054 */
.L_x_8288:
[----:B------:R-:W-:Y:S05]  /*1d170*/  BSYNC.RECONVERGENT B1 ;  /* 0x0000000000017941 */ /* 0x000fea0003800200 */
.L_x_8286:
        /* <DEDUP_REMOVED lines=11> */
.L_x_8290:
[----:B------:R-:W-:Y:S01]  /*1d230*/  IMAD.MOV.U32 R9, RZ, RZ, R0 ;  /* 0x000000ffff097224 */ /* 0x000fe200078e0000 */
[----:B------:R-:W-:Y:S01]  /*1d240*/  MOV R148, R155 ;  /* 0x0000009b00947202 */ /* 0x000fe20000000f00 */
[----:B------:R-:W-:Y:S02]  /*1d250*/  IMAD.MOV.U32 R11, RZ, RZ, R8 ;  /* 0x000000ffff0b7224 */ /* 0x000fe400078e0008 */
[----:B------:R-:W-:-:S07]  /*1d260*/  IMAD.MOV.U32 R84, RZ, RZ, R91 ;  /* 0x000000ffff547224 */ /* 0x000fce00078e005b */
.L_x_8291:
[----:B------:R-:W-:Y:S05]  /*1d270*/  BSYNC.RECONVERGENT B1 ;  /* 0x0000000000017941 */ /* 0x000fea0003800200 */
.L_x_8289:
        /* <DEDUP_REMOVED lines=11> */
.L_x_8293:
[----:B------:R-:W-:Y:S01]  /*1d330*/  MOV R0, R9 ;  /* 0x0000000900007202 */ /* 0x000fe20000000f00 */
[----:B------:R-:W-:Y:S01]  /*1d340*/  IMAD.MOV.U32 R8, RZ, RZ, R11 ;  /* 0x000000ffff087224 */ /* 0x000fe200078e000b */
[----:B------:R-:W-:Y:S01]  /*1d350*/  MOV R91, R90 ;  /* 0x0000005a005b7202 */ /* 0x000fe20000000f00 */
[----:B------:R-:W-:-:S07]  /*1d360*/  IMAD.MOV.U32 R155, RZ, RZ, R154 ;  /* 0x000000ffff9b7224 */ /* 0x000fce00078e009a */
.L_x_8294:
[----:B------:R-:W-:Y:S05]  /*1d370*/  BSYNC.RECONVERGENT B1 ;  /* 0x0000000000017941 */ /* 0x000fea0003800200 */
.L_x_8292:
        /* <DEDUP_REMOVED lines=11> */
.L_x_8296:
[----:B------:R-:W-:Y:S01]  /*1d430*/  IMAD.MOV.U32 R9, RZ, RZ, R0 ;  /* 0x000000ffff097224 */ /* 0x000fe200078e0000 */
[----:B------:R-:W-:Y:S01]  /*1d440*/  MOV R11, R8 ;  /* 0x00000008000b7202 */ /* 0x000fe20000000f00 */
[----:B------:R-:W-:Y:S02]  /*1d450*/  IMAD.MOV.U32 R154, RZ, RZ, R153 ;  /* 0x000000ffff9a7224 */ /* 0x000fe400078e0099 */
[----:B------:R-:W-:-:S07]  /*1d460*/  IMAD.MOV.U32 R90, RZ, RZ, R89 ;  /* 0x000000ffff5a7224 */ /* 0x000fce00078e0059 */
.L_x_8297:
[----:B------:R-:W-:Y:S05]  /*1d470*/  BSYNC.RECONVERGENT B1 ;  /* 0x0000000000017941 */ /* 0x000fea0003800200 */
.L_x_8295:
        /* <DEDUP_REMOVED lines=11> */
.L_x_8299:
[----:B------:R-:W-:Y:S01]  /*1d530*/  IMAD.MOV.U32 R0, RZ, RZ, R9 ;  /* 0x000000ffff007224 */ /* 0x000fe200078e0009 */
[----:B------:R-:W-:Y:S01]  /*1d540*/  MOV R153, R152 ;  /* 0x0000009800997202 */ /* 0x000fe20000000f00 */
[----:B------:R-:W-:Y:S02]  /*1d550*/  IMAD.MOV.U32 R8, RZ, RZ, R11 ;  /* 0x000000ffff087224 */ /* 0x000fe400078e000b */
[----:B------:R-:W-:-:S07]  /*1d560*/  IMAD.MOV.U32 R89, RZ, RZ, R88 ;  /* 0x000000ffff597224 */ /* 0x000fce00078e0058 */
.L_x_8300:
[----:B------:R-:W-:Y:S05]  /*1d570*/  BSYNC.RECONVERGENT B1 ;  /* 0x0000000000017941 */ /* 0x000fea0003800200 */
.L_x_8298:
        /* <DEDUP_REMOVED lines=11> */
.L_x_8302:
[----:B------:R-:W-:Y:S01]  /*1d630*/  MOV R9, R0 ;  /* 0x0000000000097202 */ /* 0x000fe20000000f00 */
[----:B------:R-:W-:Y:S01]  /*1d640*/  IMAD.MOV.U32 R11, RZ, RZ, R8 ;  /* 0x000000ffff0b7224 */ /* 0x000fe200078e0008 */
[----:B------:R-:W-:Y:S01]  /*1d650*/  MOV R152, R3 ;  /* 0x0000000300987202 */ /* 0x000fe20000000f00 */
[----:B------:R-:W-:-:S07]  /*1d660*/  IMAD.MOV.U32 R88, RZ, RZ, R95 ;  /* 0x000000ffff587224 */ /* 0x000fce00078e005f */
.L_x_8303:
[----:B------:R-:W-:Y:S05]  /*1d670*/  BSYNC.RECONVERGENT B1 ;  /* 0x0000000000017941 */ /* 0x000fea0003800200 */
.L_x_8301:
        /* <DEDUP_REMOVED lines=11> */
.L_x_8305:
[----:B------:R-:W-:Y:S01]  /*1d730*/  IMAD.MOV.U32 R8, RZ, RZ, R9 ;  /* 0x000000ffff087224 */ /* 0x000fe200078e0009 */
[----:B------:R-:W-:Y:S01]  /*1d740*/  MOV R10, R11 ;  /* 0x0000000b000a7202 */ /* 0x000fe20000000f00 */
[----:B------:R-:W-:Y:S02]  /*1d750*/  IMAD.MOV.U32 R3, RZ, RZ, R2 ;  /* 0x000000ffff037224 */ /* 0x000fe400078e0002 */
[----:B------:R-:W-:-:S07]  /*1d760*/  IMAD.MOV.U32 R95, RZ, RZ, R94 ;  /* 0x000000ffff5f7224 */ /* 0x000fce00078e005e */
.L_x_8306:
[----:B------:R-:W-:Y:S05]  /*1d770*/  BSYNC.RECONVERGENT B1 ;  /* 0x0000000000017941 */ /* 0x000fea0003800200 */
.L_x_8304:
        /* <DEDUP_REMOVED lines=11> */
.L_x_8308:
[----:B------:R-:W-:Y:S01]  /*1d830*/  IMAD.MOV.U32 R2, RZ, RZ, R7 ;  /* 0x000000ffff027224 */ /* 0x000fe200078e0007 */
[----:B------:R-:W-:Y:S01]  /*1d840*/  MOV R94, R5 ;  /* 0x00000005005e7202 */ /* 0x000fe20000000f00 */
[----:B------:R-:W-:Y:S01]  /*1d850*/  IMAD.MOV.U32 R0, RZ, RZ, R8 ;  /* 0x000000ffff007224 */ /* 0x000fe200078e0008 */
[----:B------:R-:W-:Y:S01]  /*1d860*/  MOV R5, R10 ;  /* 0x0000000a00057202 */ /* 0x000fe20000000f00 */
[----:B------:R-:W-:Y:S02]  /*1d870*/  IMAD.MOV.U32 R93, RZ, RZ, R10 ;  /* 0x000000ffff5d7224 */ /* 0x000fe400078e000a */
[----:B------:R-:W-:-:S07]  /*1d880*/  IMAD.MOV.U32 R7, RZ, RZ, R8 ;  /* 0x000000ffff077224 */ /* 0x000fce00078e0008 */
.L_x_8309:
[----:B------:R-:W-:Y:S05]  /*1d890*/  BSYNC.RECONVERGENT B1 ;  /* 0x0000000000017941 */ /* 0x000fea0003800200 */
.L_x_8307:
[----:B------:R-:W-:Y:S01]  /*1d8a0*/  VIADD R157, R157, 0x4 ;  /* 0x000000049d9d7836 */ /* 0x000fe20000000000 */
[----:B------:R-:W-:Y:S06]  /*1d8b0*/  @P2 BRA `(.L_x_8310) ;  /* 0xffffffc0000c2947 */ /* 0x000fec000383ffff */
.L_x_8120:
[----:B------:R-:W-:Y:S05]  /*1d8c0*/  BSYNC.RECONVERGENT B0 ;  /* 0x0000000000007941 */ /* 0x000fea0003800200 */
.L_x_8119:
[----:B0-----:R-:W0:Y:S01]  /*1d8d0*/  S2R R7, SR_TID.X ;  /* 0x0000000000077919 */ /* 0x001e220000002100 */
[----:B------:R-:W-:Y:S01]  /*1d8e0*/  ISETP.NE.AND P0, PT, R4, RZ, PT ;  /* 0x000000ff0400720c */ /* 0x000fe20003f05270 */
[----:B------:R-:W-:-:S12]  /*1d8f0*/  BSSY.RECONVERGENT B0, `(.L_x_8311) ;  /* 0x000002b000007945 */ /* 0x000fd80003800200 */
[----:B------:R-:W-:Y:S05]  /*1d900*/  @P0 BRA `(.L_x_8312) ;  /* 0x0000000000a40947 */ /* 0x000fea0003800000 */
[----:B------:R-:W1:Y:S01]  /*1d910*/  S2R R4, SR_TID.X ;  /* 0x0000000000047919 */ /* 0x000e620000002100 */
[----:B------:R-:W-:Y:S01]  /*1d920*/  MOV R5, 0x400 ;  /* 0x0000040000057802 */ /* 0x000fe20000000f00 */
[----:B------:R-:W2:Y:S01]  /*1d930*/  S2R R6, SR_CgaCtaId ;  /* 0x0000000000067919 */ /* 0x000ea20000008800 */
[----:B-1----:R-:W-:Y:S02]  /*1d940*/  IMAD.SHL.U32 R4, R4, 0x10, RZ ;  /* 0x0000001004047824 */ /* 0x002fe400078e00ff */
[----:B--2---:R-:W-:-:S03]  /*1d950*/  LEA R5, R6, R5, 0x18 ;  /* 0x0000000506057211 */ /* 0x004fc600078ec0ff */
[----:B------:R-:W-:-:S04]  /*1d960*/  LOP3.LUT R4, R4, 0x3e00, RZ, 0xc0, !PT ;  /* 0x00003e0004047812 */ /* 0x000fc800078ec0ff */
[----:B------:R-:W-:-:S05]  /*1d970*/  IADD3 R5, PT, PT, R4, R5, RZ ;  /* 0x0000000504057210 */ /* 0x000fca0007ffe0ff */
[----:B------:R1:W-:Y:S04]  /*1d980*/  STS [R5+0x4], R0 ;  /* 0x0000040005007388 */ /* 0x0003e80000000800 */
[----:B------:R1:W-:Y:S04]  /*1d990*/  STS.64 [R5+0x8], R2 ;  /* 0x0000080205007388 */ /* 0x0003e80000000a00 */
[----:B------:R1:W-:Y:S04]  /*1d9a0*/  STS.128 [R5+0x10], R152 ;  /* 0x0000109805007388 */ /* 0x0003e80000000c00 */
        /* <DEDUP_REMOVED lines=30> */
[----:B------:R1:W-:Y:S02]  /*1db90*/  STS [R5+0x200], R156 ;  /* 0x0002009c05007388 */ /* 0x0003e40000000800 */
.L_x_8312:
[----:B------:R-:W-:Y:S05]  /*1dba0*/  BSYNC.RECONVERGENT B0 ;  /* 0x0000000000007941 */ /* 0x000fea0003800200 */
.L_x_8311:
[----:B------:R-:W-:Y:S01]  /*1dbb0*/  BAR.SYNC.DEFER_BLOCKING 0x0 ;  /* 0x0000000000007b1d */ /* 0x000fe20000010000 */
[----:B0-----:R-:W-:-:S05]  /*1dbc0*/  ISETP.NE.AND P0, PT, R7, RZ, PT ;  /* 0x000000ff0700720c */ /* 0x001fca0003f05270 */
[----:B------:R-:W-:Y:S08]  /*1dbd0*/  BSSY.RECONVERGENT B0, `(.L_x_8313) ;  /* 0x00004e6000007945 */ /* 0x000ff00003800200 */
[----:B------:R-:W-:Y:S05]  /*1dbe0*/  @P0 BRA `(.L_x_8314) ;  /* 0x0000004c00900947 */ /* 0x000fea0003800000 */
[----:B------:R-:W0:Y:S01]  /*1dbf0*/  S2UR UR5, SR_CgaCtaId ;  /* 0x00000000000579c3 */ /* 0x000e220000008800 */
[----:B------:R-:W-:Y:S02]  /*1dc00*/  UMOV UR4, 0x400 ;  /* 0x0000040000047882 */ /* 0x000fe40000000000 */
[----:B0-----:R-:W-:-:S09]  /*1dc10*/  ULEA UR4, UR5, UR4, 0x18 ;  /* 0x0000000405047291 */ /* 0x001fd2000f8ec0ff */
[----:B------:R-:W0:Y:S04]  /*1dc20*/  LDS.128 R24, [UR4+0x3f0] ;  /* 0x0003f004ff187984 */ /* 0x000e280008000c00 */
[----:B------:R-:W2:Y:S04]  /*1dc30*/  LDS.128 R8, [UR4+0x3e0] ;  /* 0x0003e004ff087984 */ /* 0x000ea80008000c00 */
[----:B-1----:R-:W1:Y:S04]  /*1dc40*/  LDS.128 R4, [UR4+0x3d0] ;  /* 0x0003d004ff047984 */ /* 0x002e680008000c00 */
[----:B------:R-:W3:Y:S04]  /*1dc50*/  LDS R159, [UR4+0x400] ;  /* 0x00040004ff9f7984 */ /* 0x000ee80008000800 */
[----:B------:R-:W4:Y:S04]  /*1dc60*/  LDS.128 R16, [UR4+0x3c0] ;  /* 0x0003c004ff107984 */ /* 0x000f280008000c00 */
[----:B------:R-:W5:Y:S04]  /*1dc70*/  LDS.128 R12, [UR4+0x3b0] ;  /* 0x0003b004ff0c7984 */ /* 0x000f680008000c00 */
[----:B------:R-:W5:Y:S01]  /*1dc80*/  LDS.128 R20, [UR4+0x3a0] ;  /* 0x0003a004ff147984 */ /* 0x000f620008000c00 */
[----:B0-----:R-:W-:Y:S01]  /*1dc90*/  MOV R158, R27 ;  /* 0x0000001b009e7202 */ /* 0x001fe20000000f00 */
[----:B------:R-:W-:-:S02]  /*1dca0*/  IMAD.MOV.U32 R28, RZ, RZ, R25 ;  /* 0x000000ffff1c7224 */ /* 0x000fc400078e0019 */
[----:B------:R-:W-:Y:S01]  /*1dcb0*/  IMAD.MOV.U32 R29, RZ, RZ, R26 ;  /* 0x000000ffff1d7224 */ /* 0x000fe200078e001a */
[----:B--2---:R-:W-:Y:S01]  /*1dcc0*/  MOV R25, R10 ;  /* 0x0000000a00197202 */ /* 0x004fe20000000f00 */
[----:B------:R-:W-:Y:S02]  /*1dcd0*/  IMAD.MOV.U32 R27, RZ, RZ, R24 ;  /* 0x000000ffff1b7224 */ /* 0x000fe400078e0018 */
[----:B------:R-:W-:Y:S01]  /*1dce0*/  IMAD.MOV.U32 R24, RZ, RZ, R9 ;  /* 0x000000ffff187224 */ /* 0x000fe200078e0009 */
[----:B-1----:R-:W-:Y:S01]  /*1dcf0*/  MOV R30, R5 ;  /* 0x00000005001e7202 */ /* 0x002fe20000000f00 */
[----:B------:R-:W-:Y:S01]  /*1dd00*/  IMAD.MOV.U32 R26, RZ, RZ, R11 ;  /* 0x000000ffff1a7224 */ /* 0x000fe200078e000b */
[----:B------:R-:W-:Y:S01]  /*1dd10*/  MOV R163, R4 ;  /* 0x0000000400a37202 */ /* 0x000fe20000000f00 */
[----:B------:R-:W-:Y:S01]  /*1dd20*/  IMAD.MOV.U32 R165, RZ, RZ, R8 ;  /* 0x000000ffffa57224 */ /* 0x000fe200078e0008 */
[----:B---3--:R0:W-:Y:S01]  /*1dd30*/  STL.64 [R1+0x1f8], R158 ;  /* 0x0001f89e01007387 */ /* 0x0081e20000100a00 */
[----:B------:R-:W-:-:S02]  /*1dd40*/  IMAD.MOV.U32 R31, RZ, RZ, R6 ;  /* 0x000000ffff1f7224 */ /* 0x000fc400078e0006 */
[----:B------:R-:W-:Y:S01]  /*1dd50*/  IMAD.MOV.U32 R164, RZ, RZ, R7 ;  /* 0x000000ffffa47224 */ /* 0x000fe200078e0007 */
[----:B------:R-:W1:Y:S01]  /*1dd60*/  LDS.128 R8, [UR4+0x390] ;  /* 0x00039004ff087984 */ /* 0x000e620008000c00 */
[----:B----4-:R-:W-:Y:S01]  /*1dd70*/  IMAD.MOV.U32 R160, RZ, RZ, R17 ;  /* 0x000000ffffa07224 */ /* 0x010fe200078e0011 */
[----:B------:R-:W-:Y:S01]  /*1dd80*/  MOV R162, R19 ;  /* 0x0000001300a27202 */ /* 0x000fe20000000f00 */
[----:B------:R-:W-:Y:S01]  /*1dd90*/  IMAD.MOV.U32 R161, RZ, RZ, R18 ;  /* 0x000000ffffa17224 */ /* 0x000fe200078e0012 */
[----:B------:R-:W2:Y:S04]  /*1dda0*/  LDS.128 R4, [UR4+0x380] ;  /* 0x00038004ff047984 */ /* 0x000ea80008000c00 */
[----:B------:R-:W-:Y:S01]  /*1ddb0*/  STL.64 [R1+0x1e0], R24 ;  /* 0x0001e01801007387 */ /* 0x000fe20000100a00 */
[----:B0-----:R-:W-:-:S02]  /*1ddc0*/  IMAD.MOV.U32 R159, RZ, RZ, R16 ;  /* 0x000000ffff9f7224 */ /* 0x001fc400078e0010 */
[----:B-----5:R-:W-:Y:S01]  /*1ddd0*/  IMAD.MOV.U32 R158, RZ, RZ, R15 ;  /* 0x000000ffff9e7224 */ /* 0x020fe200078e000f */
[----:B------:R-:W-:Y:S04]  /*1dde0*/  STL.64 [R1+0x1e8], R26 ;  /* 0x0001e81a01007387 */ /* 0x000fe80000100a00 */
[----:B------:R0:W-:Y:S04]  /*1ddf0*/  STL.64 [R1+0x1f0], R28 ;  /* 0x0001f01c01007387 */ /* 0x0001e80000100a00 */
[----:B------:R-:W3:Y:S04]  /*1de00*/  LDS.128 R24, [UR4+0x370] ;  /* 0x00037004ff187984 */ /* 0x000ee80008000c00 */
[----:B------:R-:W4:Y:S01]  /*1de10*/  LDS.128 R16, [UR4+0x360] ;  /* 0x00036004ff107984 */ /* 0x000f220008000c00 */
[----:B0-----:R-:W-:Y:S01]  /*1de20*/  IMAD.MOV.U32 R28, RZ, RZ, R13 ;  /* 0x000000ffff1c7224 */ /* 0x001fe200078e000d */
[----:B------:R-:W-:-:S02]  /*1de30*/  MOV R29, R14 ;  /* 0x0000000e001d7202 */ /* 0x000fc40000000f00 */
[----:B------:R0:W-:Y:S04]  /*1de40*/  STL.64 [R1+0x1d8], R164 ;  /* 0x0001d8a401007387 */ /* 0x0001e80000100a00 */
[----:B------:R5:W-:Y:S04]  /*1de50*/  STL.64 [R1+0x1d0], R30 ;  /* 0x0001d01e01007387 */ /* 0x000be80000100a00 */
[----:B------:R1:W-:Y:S01]  /*1de60*/  STL.64 [R1+0x1c8], R162 ;  /* 0x0001c8a201007387 */ /* 0x0003e20000100a00 */
[----:B0-----:R-:W-:-:S03]  /*1de70*/  IMAD.MOV.U32 R165, RZ, RZ, R12 ;  /* 0x000000ffffa57224 */ /* 0x001fc600078e000c */
[----:B------:R0:W-:Y:S01]  /*1de80*/  STL.64 [R1+0x1c0], R160 ;  /* 0x0001c0a001007387 */ /* 0x0001e20000100a00 */
[----:B------:R-:W-:Y:S02]  /*1de90*/  IMAD.MOV.U32 R164, RZ, RZ, R23 ;  /* 0x000000ffffa47224 */ /* 0x000fe400078e0017 */
[----:B-----5:R-:W-:Y:S01]  /*1dea0*/  IMAD.MOV.U32 R30, RZ, RZ, R21 ;  /* 0x000000ffff1e7224 */ /* 0x020fe200078e0015 */
[----:B------:R-:W-:Y:S01]  /*1deb0*/  MOV R31, R22 ;  /* 0x00000016001f7202 */ /* 0x000fe20000000f00 */
[----:B------:R-:W5:Y:S01]  /*1dec0*/  LDS.128 R12, [UR4+0x350] ;  /* 0x00035004ff0c7984 */ /* 0x000f620008000c00 */
[----:B-1----:R-:W-:-:S03]  /*1ded0*/  MOV R163, R20 ;  /* 0x0000001400a37202 */ /* 0x002fc60000000f00 */
[----:B------:R1:W-:Y:S01]  /*1dee0*/  STL.64 [R1+0x1b0], R28 ;  /* 0x0001b01c01007387 */ /* 0x0003e20000100a00 */
[----:B------:R-:W-:Y:S01]  /*1def0*/  MOV R162, R11 ;  /* 0x0000000b00a27202 */ /* 0x000fe20000000f00 */
[----:B0-----:R-:W-:Y:S02]  /*1df00*/  IMAD.MOV.U32 R161, RZ, RZ, R8 ;  /* 0x000000ffffa17224 */ /* 0x001fe400078e0008 */
[----:B------:R-:W0:Y:S01]  /*1df10*/  LDS.128 R20, [UR4+0x340] ;  /* 0x00034004ff147984 */ /* 0x000e220008000c00 */
[----:B--2---:R-:W-:-:S03]  /*1df20*/  IMAD.MOV.U32 R160, RZ, RZ, R7 ;  /* 0x000000ffffa07224 */ /* 0x004fc600078e0007 */
[----:B------:R2:W-:Y:S01]  /*1df30*/  STL.64 [R1+0x1b8], R158 ;  /* 0x0001b89e01007387 */ /* 0x0005e20000100a00 */
[----:B-1----:R-:W-:-:S03]  /*1df40*/  IMAD.MOV.U32 R28, RZ, RZ, R9 ;  /* 0x000000ffff1c7224 */ /* 0x002fc600078e0009 */
[----:B------:R1:W-:Y:S01]  /*1df50*/  STL.64 [R1+0x1a8], R164 ;  /* 0x0001a8a401007387 */ /* 0x0003e20000100a00 */
[----:B------:R-:W-:-:S03]  /*1df60*/  IMAD.MOV.U32 R29, RZ, RZ, R10 ;  /* 0x000000ffff1d7224 */ /* 0x000fc600078e000a */
[----:B------:R-:W0:Y:S01]  /*1df70*/  LDS.128 R8, [UR4+0x330] ;  /* 0x00033004ff087984 */ /* 0x000e220008000c00 */
[----:B--2---:R-:W-:Y:S01]  /*1df80*/  IMAD.MOV.U32 R158, RZ, RZ, R5 ;  /* 0x000000ffff9e7224 */ /* 0x004fe200078e0005 */
[----:B------:R-:W-:Y:S02]  /*1df90*/  MOV R159, R6 ;  /* 0x00000006009f7202 */ /* 0x000fe40000000f00 */
[----:B------:R2:W-:Y:S01]  /*1dfa0*/  STL.64 [R1+0x1a0], R30 ;  /* 0x0001a01e01007387 */ /* 0x0005e20000100a00 */
[----:B-1----:R-:W-:-:S03]  /*1dfb0*/  IMAD.MOV.U32 R165, RZ, RZ, R4 ;  /* 0x000000ffffa57224 */ /* 0x002fc600078e0004 */
[----:B------:R4:W-:Y:S01]  /*1dfc0*/  STL.64 [R1+0x190], R28 ;  /* 0x0001901c01007387 */ /* 0x0009e20000100a00 */
[----:B---3--:R-:W-:-:S03]  /*1dfd0*/  IMAD.MOV.U32 R164, RZ, RZ, R27 ;  /* 0x000000ffffa47224 */ /* 0x008fc600078e001b */
[----:B------:R-:W1:Y:S01]  /*1dfe0*/  LDS.128 R4, [UR4+0x320] ;  /* 0x00032004ff047984 */ /* 0x000e620008000c00 */
[----:B--2---:R-:W-:Y:S01]  /*1dff0*/  IMAD.MOV.U32 R30, RZ, RZ, R25 ;  /* 0x000000ffff1e7224 */ /* 0x004fe200078e0019 */
[----:B------:R-:W-:Y:S02]  /*1e000*/  MOV R31, R26 ;  /* 0x0000001a001f7202 */ /* 0x000fe40000000f00 */
[----:B------:R5:W-:Y:S01]  /*1e010*/  STL.64 [R1+0x188], R160 ;  /* 0x000188a001007387 */ /* 0x000be20000100a00 */
[----:B----4-:R-:W-:Y:S02]  /*1e020*/  IMAD.MOV.U32 R28, RZ, RZ, R17 ;  /* 0x000000ffff1c7224 */ /* 0x010fe400078e0011 */
[----:B------:R-:W-:Y:S01]  /*1e030*/  IMAD.MOV.U32 R29, RZ, RZ, R18 ;  /* 0x000000ffff1d7224 */ /* 0x000fe200078e0012 */
[----:B------:R2:W-:Y:S04]  /*1e040*/  STL.64 [R1+0x198], R162 ;  /* 0x000198a201007387 */ /* 0x0005e80000100a00 */
[----:B------:R3:W-:Y:S01]  /*1e050*/  STL.64 [R1+0x170], R30 ;  /* 0x0001701e01007387 */ /* 0x0007e20000100a00 */
[----:B-----5:R-:W-:-:S03]  /*1e060*/  IMAD.MOV.U32 R160, RZ, RZ, R15 ;  /* 0x000000ffffa07224 */ /* 0x020fc600078e000f */
[----:B------:R4:W-:Y:S01]  /*1e070*/  STL.64 [R1+0x160], R28 ;  /* 0x0001601c01007387 */ /* 0x0009e20000100a00 */
[----:B------:R-:W-:Y:S02]  /*1e080*/  MOV R161, R16 ;  /* 0x0000001000a17202 */ /* 0x000fe40000000f00 */
[----:B0-----:R-:W-:Y:S01]  /*1e090*/  MOV R15, R20 ;  /* 0x00000014000f7202 */ /* 0x001fe20000000f00 */
[----:B------:R0:W-:Y:S01]  /*1e0a0*/  STL.64 [R1+0x180], R158 ;  /* 0x0001809e01007387 */ /* 0x0001e20000100a00 */
[----:B--2---:R-:W-:Y:S02]  /*1e0b0*/  MOV R163, R24 ;  /* 0x0000001800a37202 */ /* 0x004fe40000000f00 */
[----:B------:R-:W-:Y:S01]  /*1e0c0*/  MOV R162, R19 ;  /* 0x0000001300a27202 */ /* 0x000fe20000000f00 */
[----:B---3--:R-:W-:Y:S01]  /*1e0d0*/  IMAD.MOV.U32 R30, RZ, RZ, R23 ;  /* 0x000000ffff1e7224 */ /* 0x008fe200078e0017 */
[----:B------:R2:W-:Y:S01]  /*1e0e0*/  STL.64 [R1+0x178], R164 ;  /* 0x000178a401007387 */ /* 0x0005e20000100a00 */
[----:B------:R-:W-:Y:S01]  /*1e0f0*/  IMAD.MOV.U32 R31, RZ, RZ, R12 ;  /* 0x000000ffff1f7224 */ /* 0x000fe200078e000c */
[----:B----4-:R-:W-:Y:S01]  /*1e100*/  MOV R28, R21 ;  /* 0x00000015001c7202 */ /* 0x010fe20000000f00 */
[----:B------:R-:W-:Y:S01]  /*1e110*/  IMAD.MOV.U32 R29, RZ, RZ, R22 ;  /* 0x000000ffff1d7224 */ /* 0x000fe200078e0016 */
[----:B------:R-:W3:Y:S01]  /*1e120*/  LDS.128 R24, [UR4+0x310] ;  /* 0x00031004ff187984 */ /* 0x000ee20008000c00 */
[----:B------:R-:W-:-:S02]  /*1e130*/  IMAD.MOV.U32 R12, RZ, RZ, R9 ;  /* 0x000000ffff0c7224 */ /* 0x000fc400078e0009 */
[----:B0-----:R-:W-:Y:S01]  /*1e140*/  IMAD.MOV.U32 R158, RZ, RZ, R13 ;  /* 0x000000ffff9e7224 */ /* 0x001fe200078e000d */
[----:B------:R-:W0:Y:S01]  /*1e150*/  LDS.128 R16, [UR4+0x300] ;  /* 0x00030004ff107984 */ /* 0x000e220008000c00 */
[----:B------:R-:W-:Y:S01]  /*1e160*/  IMAD.MOV.U32 R159, RZ, RZ, R14 ;  /* 0x000000ffff9f7224 */ /* 0x000fe200078e000e */
[----:B------:R-:W-:Y:S01]  /*1e170*/  MOV R14, R11 ;  /* 0x0000000b000e7202 */ /* 0x000fe20000000f00 */
[----:B------:R-:W-:Y:S01]  /*1e180*/  IMAD.MOV.U32 R13, RZ, RZ, R10 ;  /* 0x000000ffff0d7224 */ /* 0x000fe200078e000a */
[----:B------:R-:W4:Y:S01]  /*1e190*/  LDS.128 R20, [UR4+0x2f0] ;  /* 0x0002f004ff147984 */ /* 0x000f220008000c00 */
[----:B--2---:R-:W-:Y:S02]  /*1e1a0*/  IMAD.MOV.U32 R165, RZ, RZ, R8 ;  /* 0x000000ffffa57224 */ /* 0x004fe400078e0008 */
[----:B-1----:R-:W-:Y:S01]  /*1e1b0*/  IMAD.MOV.U32 R164, RZ, RZ, R7 ;  /* 0x000000ffffa47224 */ /* 0x002fe200078e0007 */
[----:B------:R-:W1:Y:S04]  /*1e1c0*/  LDS.128 R8, [UR4+0x2e0] ;  /* 0x0002e004ff087984 */ /* 0x000e680008000c00 */
[----:B------:R2:W-:Y:S04]  /*1e1d0*/  STL.64 [R1+0x168], R162 ;  /* 0x000168a201007387 */ /* 0x0005e80000100a00 */
[----:B------:R5:W-:Y:S04]  /*1e1e0*/  STL.64 [R1+0x150], R158 ;  /* 0x0001509e01007387 */ /* 0x000be80000100a00 */
[----:B------:R-:W-:Y:S01]  /*1e1f0*/  STL.64 [R1+0x140], R28 ;  /* 0x0001401c01007387 */ /* 0x000fe20000100a00 */
[----:B--2---:R-:W-:-:S03]  /*1e200*/  IMAD.MOV.U32 R163, RZ, RZ, R4 ;  /* 0x000000ffffa37224 */ /* 0x004fc600078e0004 */
[----:B------:R2:W-:Y:S01]  /*1e210*/  STL.64 [R1+0x148], R30 ;  /* 0x0001481e01007387 */ /* 0x0005e20000100a00 */
[----:B-----5:R-:W-:Y:S01]  /*1e220*/  IMAD.MOV.U32 R158, RZ, RZ, R5 ;  /* 0x000000ffff9e7224 */ /* 0x020fe200078e0005 */
[----:B------:R-:W-:Y:S02]  /*1e230*/  MOV R159, R6 ;  /* 0x00000006009f7202 */ /* 0x000fe40000000f00 */
[----:B------:R-:W-:Y:S04]  /*1e240*/  STL.64 [R1+0x130], R12 ;  /* 0x0001300c01007387 */ /* 0x000fe80000100a00 */
[----:B------:R-:W5:Y:S01]  /*1e250*/  LDS.128 R4, [UR4+0x2d0] ;  /* 0x0002d004ff047984 */ /* 0x000f620008000c00 */
[----:B---3--:R-:W-:Y:S01]  /*1e260*/  IMAD.MOV.U32 R162, RZ, RZ, R27 ;  /* 0x000000ffffa27224 */ /* 0x008fe200078e001b */
[----:B--2---:R-:W-:-:S02]  /*1e270*/  MOV R30, R25 ;  /* 0x00000019001e7202 */ /* 0x004fc40000000f00 */
[----:B------:R-:W-:Y:S01]  /*1e280*/  STL.64 [R1+0x138], R14 ;  /* 0x0001380e01007387 */ /* 0x000fe20000100a00 */
[----:B------:R-:W-:Y:S01]  /*1e290*/  IMAD.MOV.U32 R31, RZ, RZ, R26 ;  /* 0x000000ffff1f7224 */ /* 0x000fe200078e001a */
[----:B0-----:R-:W-:Y:S01]  /*1e2a0*/  MOV R28, R17 ;  /* 0x00000011001c7202 */ /* 0x001fe20000000f00 */
[----:B------:R-:W-:Y:S01]  /*1e2b0*/  IMAD.MOV.U32 R29, RZ, RZ, R18 ;  /* 0x000000ffff1d7224 */ /* 0x000fe200078e0012 */
[----:B------:R4:W-:Y:S04]  /*1e2c0*/  STL.64 [R1+0x128], R164 ;  /* 0x000128a401007387 */ /* 0x0009e80000100a00 */
[----:B------:R0:W-:Y:S04]  /*1e2d0*/  STL.64 [R1+0x120], R158 ;  /* 0x0001209e01007387 */ /* 0x0001e80000100a00 */
[----:B------:R-:W2:Y:S01]  /*1e2e0*/  LDS.128 R12, [UR4+0x2c0] ;  /* 0x0002c004ff0c7984 */ /* 0x000ea20008000c00 */
[----:B----4-:R-:W-:-:S03]  /*1e2f0*/  IMAD.MOV.U32 R164, RZ, RZ, R23 ;  /* 0x000000ffffa47224 */ /* 0x010fc600078e0017 */
[----:B------:R3:W-:Y:S01]  /*1e300*/  STL.64 [R1+0x158], R160 ;  /* 0x000158a001007387 */ /* 0x0007e20000100a00 */
[----:B------:R-:W-:Y:S01]  /*1e310*/  IMAD.MOV.U32 R23, RZ, RZ, R20 ;  /* 0x000000ffff177224 */ /* 0x000fe200078e0014 */
[----:B-1----:R-:W-:Y:S01]  /*1e320*/  MOV R20, R9 ;  /* 0x0000000900147202 */ /* 0x002fe20000000f00 */
[----:B0-----:R-:W-:Y:S01]  /*1e330*/  IMAD.MOV.U32 R158, RZ, RZ, R21 ;  /* 0x000000ffff9e7224 */ /* 0x001fe200078e0015 */
[----:B------:R-:W-:Y:S01]  /*1e340*/  MOV R159, R22 ;  /* 0x00000016009f7202 */ /* 0x000fe20000000f00 */
[----:B------:R-:W-:Y:S01]  /*1e350*/  IMAD.MOV.U32 R21, RZ, RZ, R10 ;  /* 0x000000ffff157224 */ /* 0x000fe200078e000a */
[----:B------:R-:W-:Y:S01]  /*1e360*/  STL.64 [R1+0x110], R30 ;  /* 0x0001101e01007387 */ /* 0x000fe20000100a00 */
[----:B------:R-:W-:Y:S02]  /*1e370*/  IMAD.MOV.U32 R22, RZ, RZ, R11 ;  /* 0x000000ffff167224 */ /* 0x000fe400078e000b */
[----:B------:R-:W-:Y:S01]  /*1e380*/  IMAD.MOV.U32 R165, RZ, RZ, R16 ;  /* 0x000000ffffa57224 */ /* 0x000fe200078e0010 */
[----:B------:R-:W-:Y:S01]  /*1e390*/  STL.64 [R1+0x100], R28 ;  /* 0x0001001c01007387 */ /* 0x000fe20000100a00 */
[----:B---3--:R-:W-:Y:S01]  /*1e3a0*/  IMAD.MOV.U32 R161, RZ, RZ, R24 ;  /* 0x000000ffffa17224 */ /* 0x008fe200078e0018 */
[----:B------:R-:W-:-:S02]  /*1e3b0*/  MOV R160, R19 ;  /* 0x0000001300a07202 */ /* 0x000fc40000000f00 */
[----:B------:R-:W0:Y:S04]  /*1e3c0*/  LDS.128 R24, [UR4+0x2b0] ;  /* 0x0002b004ff187984 */ /* 0x000e280008000c00 */
[----:B------:R-:W-:Y:S04]  /*1e3d0*/  LDS.128 R28, [UR4+0x2a0] ;  /* 0x0002a004ff1c7984 */ /* 0x000fe80008000c00 */
[----:B------:R-:W-:Y:S04]  /*1e3e0*/  STL.64 [R1+0xe0], R20 ;  /* 0x0000e01401007387 */ /* 0x000fe80000100a00 */
[----:B------:R-:W-:Y:S04]  /*1e3f0*/  STL.64 [R1+0xe8], R22 ;  /* 0x0000e81601007387 */ /* 0x000fe80000100a00 */
[----:B------:R-:W1:Y:S04]  /*1e400*/  LDS.128 R16, [UR4+0x290] ;  /* 0x00029004ff107984 */ /* 0x000e680008000c00 */
[----:B------:R-:W3:Y:S04]  /*1e410*/  LDS.128 R20, [UR4+0x280] ;  /* 0x00028004ff147984 */ /* 0x000ee80008000c00 */
[----:B------:R5:W-:Y:S04]  /*1e420*/  STL.64 [R1+0x118], R162 ;  /* 0x000118a201007387 */ /* 0x000be80000100a00 */
[----:B------:R4:W-:Y:S04]  /*1e430*/  STL.64 [R1+0x108], R160 ;  /* 0x000108a001007387 */ /* 0x0009e80000100a00 */
[----:B------:R2:W-:Y:S01]  /*1e440*/  STL.64 [R1+0xf8], R164 ;  /* 0x0000f8a401007387 */ /* 0x0005e20000100a00 */
[----:B-----5:R-:W-:-:S03]  /*1e450*/  MOV R162, R7 ;  /* 0x0000000700a27202 */ /* 0x020fc60000000f00 */
[----:B------:R5:W-:Y:S01]  /*1e460*/  STL.64 [R1+0xf0], R158 ;  /* 0x0000f09e01007387 */ /* 0x000be20000100a00 */
[----:B------:R-:W-:Y:S01]  /*1e470*/  MOV R163, R8 ;  /* 0x0000000800a37202 */ /* 0x000fe20000000f00 */
[----:B----4-:R-:W-:Y:S02]  /*1e480*/  IMAD.MOV.U32 R160, RZ, RZ, R5 ;  /* 0x000000ffffa07224 */ /* 0x010fe400078e0005 */
[----:B------:R-:W-:Y:S01]  /*1e490*/  LDS.128 R8, [UR4+0x260] ;  /* 0x00026004ff087984 */ /* 0x000fe20008000c00 */
[----:B------:R-:W-:Y:S01]  /*1e4a0*/  IMAD.MOV.U32 R161, RZ, RZ, R6 ;  /* 0x000000ffffa17224 */ /* 0x000fe200078e0006 */
[----:B--2---:R-:W-:Y:S01]  /*1e4b0*/  MOV R165, R4 ;  /* 0x0000000400a57202 */ /* 0x004fe20000000f00 */
[----:B------:R-:W-:Y:S01]  /*1e4c0*/  IMAD.MOV.U32 R164, RZ, RZ, R15 ;  /* 0x000000ffffa47224 */ /* 0x000fe200078e000f */
[----:B------:R-:W2:Y:S01]  /*1e4d0*/  LDS.128 R4, [UR4+0x270] ;  /* 0x00027004ff047984 */ /* 0x000ea20008000c00 */
[----:B0-----:R-:W-:Y:S01]  /*1e4e0*/  MOV R15, R26 ;  /* 0x0000001a000f7202 */ /* 0x001fe20000000f00 */
[----:B-----5:R-:W-:-:S02]  /*1e4f0*/  IMAD.MOV.U32 R158, RZ, RZ, R13 ;  /* 0x000000ffff9e7224 */ /* 0x020fc400078e000d */
[----:B------:R0:W-:Y:S01]  /*1e500*/  STL.64 [R1+0xd8], R162 ;  /* 0x0000d8a201007387 */ /* 0x0001e20000100a00 */
[----:B------:R-:W-:Y:S02]  /*1e510*/  IMAD.MOV.U32 R159, RZ, RZ, R14 ;  /* 0x000000ffff9f7224 */ /* 0x000fe400078e000e */
[----:B------:R-:W-:Y:S01]  /*1e520*/  IMAD.MOV.U32 R14, RZ, RZ, R25 ;  /* 0x000000ffff0e7224 */ /* 0x000fe200078e0019 */
[----:B------:R4:W-:Y:S01]  /*1e530*/  STL.64 [R1+0xd0], R160 ;  /* 0x0000d0a001007387 */ /* 0x0009e20000100a00 */
[----:B-1----:R-:W-:-:S03]  /*1e540*/  IMAD.MOV.U32 R26, RZ, RZ, R17 ;  /* 0x000000ffff1a7224 */ /* 0x002fc600078e0011 */
[----:B------:R1:W-:Y:S01]  /*1e550*/  STL.64 [R1+0xc0], R158 ;  /* 0x0000c09e01007387 */ /* 0x0003e20000100a00 */
[----:B------:R-:W-:-:S03]  /*1e560*/  IMAD.MOV.U32 R25, RZ, RZ, R16 ;  /* 0x000000ffff197224 */ /* 0x000fc600078e0010 */
[----:B------:R5:W-:Y:S01]  /*1e570*/  STL.64 [R1+0xc8], R164 ;  /* 0x0000c8a401007387 */ /* 0x000be20000100a00 */
[----:B0-----:R-:W-:Y:S01]  /*1e580*/  IMAD.MOV.U32 R162, RZ, RZ, R27 ;  /* 0x000000ffffa27224 */ /* 0x001fe200078e001b */
[----:B------:R-:W-:Y:S01]  /*1e590*/  MOV R27, R18 ;  /* 0x00000012001b7202 */ /* 0x000fe20000000f00 */
[----:B------:R-:W-:Y:S01]  /*1e5a0*/  IMAD.MOV.U32 R163, RZ, RZ, R12 ;  /* 0x000000ffffa37224 */ /* 0x000fe200078e000c */
[----:B------:R-:W-:Y:S01]  /*1e5b0*/  STL.64 [R1+0xb0], R14 ;  /* 0x0000b00e01007387 */ /* 0x000fe20000100a00 */
[----:B----4-:R-:W-:Y:S01]  /*1e5c0*/  MOV R161, R24 ;  /* 0x0000001800a17202 */ /* 0x010fe20000000f00 */
[----:B---3--:R-:W-:Y:S01]  /*1e5d0*/  IMAD.MOV.U32 R24, RZ, RZ, R23 ;  /* 0x000000ffff187224 */ /* 0x008fe200078e0017 */
[----:B------:R-:W-:Y:S01]  /*1e5e0*/  MOV R160, R31 ;  /* 0x0000001f00a07202 */ /* 0x000fe20000000f00 */
[----:B-1----:R-:W-:Y:S01]  /*1e5f0*/  IMAD.MOV.U32 R158, RZ, RZ, R29 ;  /* 0x000000ffff9e7224 */ /* 0x002fe200078e001d */
[----:B------:R-:W0:Y:S01]  /*1e600*/  LDS.128 R12, [UR4+0x250] ;  /* 0x00025004ff0c7984 */ /* 0x000e220008000c00 */
[----:B------:R-:W-:-:S02]  /*1e610*/  IMAD.MOV.U32 R29, RZ, RZ, R28 ;  /* 0x000000ffff1d7224 */ /* 0x000fc400078e001c */
[----:B------:R-:W-:Y:S01]  /*1e620*/  IMAD.MOV.U32 R28, RZ, RZ, R19 ;  /* 0x000000ffff1c7224 */ /* 0x000fe200078e0013 */
[----:B-----5:R-:W-:Y:S01]  /*1e630*/  MOV R164, R21 ;  /* 0x0000001500a47202 */ /* 0x020fe20000000f00 */
[----:B------:R-:W-:Y:S01]  /*1e640*/  IMAD.MOV.U32 R165, RZ, RZ, R22 ;  /* 0x000000ffffa57224 */ /* 0x000fe200078e0016 */
[----:B------:R-:W1:Y:S01]  /*1e650*/  LDS.128 R16, [UR4+0x240] ;  /* 0x00024004ff107984 */ /* 0x000e620008000c00 */
[----:B------:R-:W-:-:S03]  /*1e660*/  IMAD.MOV.U32 R159, RZ, RZ, R30 ;  /* 0x000000ffff9f7224 */ /* 0x000fc600078e001e */
[----:B------:R2:W-:Y:S04]  /*1e670*/  STL.64 [R1+0xb8], R162 ;  /* 0x0000b8a201007387 */ /* 0x0005e80000100a00 */
[----:B------:R3:W-:Y:S04]  /*1e680*/  STL.64 [R1+0xa8], R160 ;  /* 0x0000a8a001007387 */ /* 0x0007e80000100a00 */
[----:B------:R4:W-:Y:S01]  /*1e690*/  STL.64 [R1+0x80], R164 ;  /* 0x000080a401007387 */ /* 0x0009e20000100a00 */
[----:B--2---:R-:W-:-:S03]  /*1e6a0*/  MOV R162, R7 ;  /* 0x0000000700a27202 */ /* 0x004fc60000000f00 */
[----:B------:R-:W-:Y:S01]  /*1e6b0*/  STL.64 [R1+0x90], R26 ;  /* 0x0000901a01007387 */ /* 0x000fe20000100a00 */
[----:B------:R-:W-:Y:S01]  /*1e6c0*/  IMAD.MOV.U32 R163, RZ, RZ, R20 ;  /* 0x000000ffffa37224 */ /* 0x000fe200078e0014 */
[----:B---3--:R-:W-:Y:S01]  /*1e6d0*/  MOV R160, R5 ;  /* 0x0000000500a07202 */ /* 0x008fe20000000f00 */
[----:B------:R-:W-:Y:S01]  /*1e6e0*/  IMAD.MOV.U32 R161, RZ, RZ, R6 ;  /* 0x000000ffffa17224 */ /* 0x000fe200078e0006 */
[----:B------:R-:W-:Y:S01]  /*1e6f0*/  STL.64 [R1+0x98], R28 ;  /* 0x0000981c01007387 */ /* 0x000fe20000100a00 */
[----:B----4-:R-:W-:Y:S01]  /*1e700*/  MOV R165, R4 ;  /* 0x0000000400a57202 */ /* 0x010fe20000000f00 */
[----:B------:R-:W-:Y:S02]  /*1e710*/  IMAD.MOV.U32 R164, RZ, RZ, R11 ;  /* 0x000000ffffa47224 */ /* 0x000fe400078e000b */
[----:B------:R-:W-:Y:S04]  /*1e720*/  STL.64 [R1+0x88], R24 ;  /* 0x0000881801007387 */ /* 0x000fe80000100a00 */
[----:B------:R-:W2:Y:S04]  /*1e730*/  LDS.128 R4, [UR4+0x210] ;  /* 0x00021004ff047984 */ /* 0x000ea80008000c00 */
[----:B------:R-:W3:Y:S01]  /*1e740*/  LDS.128 R28, [UR4+0x230] ;  /* 0x00023004ff1c7984 */ /* 0x000ee20008000c00 */
[----:B0-----:R-:W-:-:S03]  /*1e750*/  MOV R11, R12 ;  /* 0x0000000c000b7202 */ /* 0x001fc60000000f00 */
[----:B------:R-:W0:Y:S04]  /*1e760*/  LDS.128 R24, [UR4+0x220] ;  /* 0x00022004ff187984 */ /* 0x000e280008000c00 */
[----:B------:R-:W4:Y:S04]  /*1e770*/  LDS.128 R20, [UR4+0x200] ;  /* 0x00020004ff147984 */ /* 0x000f280008000c00 */
[----:B------:R5:W-:Y:S04]  /*1e780*/  STL.64 [R1+0xa0], R158 ;  /* 0x0000a09e01007387 */ /* 0x000be80000100a00 */
[----:B------:R1:W-:Y:S04]  /*1e790*/  STL.64 [R1+0x78], R162 ;  /* 0x000078a201007387 */ /* 0x0003e80000100a00 */
[----:B------:R2:W-:Y:S01]  /*1e7a0*/  STL.64 [R1+0x70], R160 ;  /* 0x000070a001007387 */ /* 0x0005e20000100a00 */
[----:B-----5:R-:W-:Y:S01]  /*1e7b0*/  IMAD.MOV.U32 R159, RZ, RZ, R10 ;  /* 0x000000ffff9f7224 */ /* 0x020fe200078e000a */
[----:B-1----:R-:W-:Y:S01]  /*1e7c0*/  MOV R10, R19 ;  /* 0x00000013000a7202 */ /* 0x002fe20000000f00 */
[----:B------:R-:W-:Y:S01]  /*1e7d0*/  IMAD.MOV.U32 R158, RZ, RZ, R9 ;  /* 0x000000ffff9e7224 */ /* 0x000fe200078e0009 */
[----:B------:R-:W-:Y:S01]  /*1e7e0*/  STL.64 [R1+0x68], R164 ;  /* 0x000068a401007387 */ /* 0x000fe20000100a00 */
[----:B------:R-:W-:-:S02]  /*1e7f0*/  IMAD.MOV.U32 R163, RZ, RZ, R8 ;  /* 0x000000ffffa37224 */ /* 0x000fc400078e0008 */
[----:B------:R-:W-:Y:S01]  /*1e800*/  IMAD.MOV.U32 R8, RZ, RZ, R17 ;  /* 0x000000ffff087224 */ /* 0x000fe200078e0011 */
[----:B------:R1:W-:Y:S01]  /*1e810*/  STL.64 [R1+0x60], R158 ;  /* 0x0000609e01007387 */ /* 0x0003e20000100a00 */
[----:B------:R-:W-:Y:S01]  /*1e820*/  IMAD.MOV.U32 R9, RZ, RZ, R18 ;  /* 0x000000ffff097224 */ /* 0x000fe200078e0012 */
[----:B--2---:R-:W-:Y:S01]  /*1e830*/  MOV R161, R14 ;  /* 0x0000000e00a17202 */ /* 0x004fe20000000f00 */
[----:B------:R-:W-:Y:S01]  /*1e840*/  IMAD.MOV.U32 R160, RZ, RZ, R13 ;  /* 0x000000ffffa07224 */ /* 0x000fe200078e000d */
[----:B------:R2:W-:Y:S01]  /*1e850*/  STL.64 [R1+0x48], R10 ;  /* 0x0000480a01007387 */ /* 0x0005e20000100a00 */
[----:B------:R-:W-:Y:S01]  /*1e860*/  IMAD.MOV.U32 R162, RZ, RZ, R15 ;  /* 0x000000ffffa27224 */ /* 0x000fe200078e000f */
[----:B------:R-:W-:Y:S02]  /*1e870*/  MOV R12, R7 ;  /* 0x00000007000c7202 */ /* 0x000fe40000000f00 */
[----:B------:R5:W-:Y:S01]  /*1e880*/  STL.64 [R1+0x40], R8 ;  /* 0x0000400801007387 */ /* 0x000be20000100a00 */
[----:B---3--:R-:W-:Y:S01]  /*1e890*/  IMAD.MOV.U32 R18, RZ, RZ, R29 ;  /* 0x000000ffff127224 */ /* 0x008fe200078e001d */
[----:B------:R-:W-:Y:S01]  /*1e8a0*/  MOV R19, R30 ;  /* 0x0000001e00137202 */ /* 0x000fe20000000f00 */
[----:B------:R-:W-:Y:S01]  /*1e8b0*/  IMAD.MOV.U32 R17, RZ, RZ, R28 ;  /* 0x000000ffff117224 */ /* 0x000fe200078e001c */
[----:B------:R3:W-:Y:S01]  /*1e8c0*/  STL.64 [R1+0x50], R160 ;  /* 0x000050a001007387 */ /* 0x0007e20000100a00 */
[----:B-1----:R-:W-:Y:S01]  /*1e8d0*/  IMAD.MOV.U32 R159, RZ, RZ, R16 ;  /* 0x000000ffff9f7224 */ /* 0x002fe200078e0010 */
[----:B0-----:R-:W-:Y:S01]  /*1e8e0*/  MOV R14, R25 ;  /* 0x00000019000e7202 */ /* 0x001fe20000000f00 */
[----:B------:R-:W-:Y:S01]  /*1e8f0*/  IMAD.MOV.U32 R158, RZ, RZ, R31 ;  /* 0x000000ffff9e7224 */ /* 0x000fe200078e001f */
[----:B------:R-:W-:Y:S01]  /*1e900*/  MOV R13, R24 ;  /* 0x00000018000d7202 */ /* 0x000fe20000000f00 */
[----:B--2---:R-:W-:Y:S01]  /*1e910*/  IMAD.MOV.U32 R11, RZ, RZ, R6 ;  /* 0x000000ffff0b7224 */ /* 0x004fe200078e0006 */
[----:B----4-:R-:W-:Y:S01]  /*1e920*/  MOV R7, R22 ;  /* 0x0000001600077202 */ /* 0x010fe20000000f00 */
[----:B------:R-:W-:Y:S01]  /*1e930*/  IMAD.MOV.U32 R15, RZ, RZ, R26 ;  /* 0x000000ffff0f7224 */ /* 0x000fe200078e001a */
[----:B------:R3:W-:Y:S01]  /*1e940*/  STL.64 [R1+0x58], R162 ;  /* 0x000058a201007387 */ /* 0x0007e20000100a00 */
[----:B------:R-:W-:-:S02]  /*1e950*/  IMAD.MOV.U32 R16, RZ, RZ, R27 ;  /* 0x000000ffff107224 */ /* 0x000fc400078e001b */
[----:B------:R-:W-:Y:S01]  /*1e960*/  IMAD.MOV.U32 R10, RZ, RZ, R5 ;  /* 0x000000ffff0a7224 */ /* 0x000fe200078e0005 */
[----:B------:R3:W-:Y:S01]  /*1e970*/  STL.64 [R1+0x30], R18 ;  /* 0x0000301201007387 */ /* 0x0007e20000100a00 */
[----:B-----5:R-:W-:Y:S02]  /*1e980*/  IMAD.MOV.U32 R9, RZ, RZ, R4 ;  /* 0x000000ffff097224 */ /* 0x020fe400078e0004 */
[----:B------:R-:W-:Y:S02]  /*1e990*/  HFMA2 R4, -RZ, RZ, 0, 0 ;  /* 0x00000000ff047431 */ /* 0x000fe400000001ff */
[----:B------:R-:W-:Y:S01]  /*1e9a0*/  IMAD.MOV.U32 R6, RZ, RZ, R21 ;  /* 0x000000ffff067224 */ /* 0x000fe200078e0015 */
[----:B------:R3:W-:Y:S01]  /*1e9b0*/  STL.64 [R1+0x38], R158 ;  /* 0x0000389e01007387 */ /* 0x0007e20000100a00 */
[----:B------:R-:W-:Y:S02]  /*1e9c0*/  IMAD.MOV.U32 R8, RZ, RZ, R23 ;  /* 0x000000ffff087224 */ /* 0x000fe400078e0017 */
[----:B------:R-:W-:Y:S01]  /*1e9d0*/  VIADD R5, R1, 0x100 ;  /* 0x0000010001057836 */ /* 0x000fe20000000000 */
[----:B------:R3:W-:Y:S04]  /*1e9e0*/  STL.64 [R1+0x20], R14 ;  /* 0x0000200e01007387 */ /* 0x0007e80000100a00 */
[----:B------:R3:W-:Y:S04]  /*1e9f0*/  STL.64 [R1+0x28], R16 ;  /* 0x0000281001007387 */ /* 0x0007e80000100a00 */
[----:B------:R3:W-:Y:S04]  /*1ea00*/  STL.64 [R1+0x10], R10 ;  /* 0x0000100a01007387 */ /* 0x0007e80000100a00 */
[----:B------:R3:W-:Y:S04]  /*1ea10*/  STL.64 [R1+0x18], R12 ;  /* 0x0000180c01007387 */ /* 0x0007e80000100a00 */
[----:B------:R3:W-:Y:S04]  /*1ea20*/  STL.64 [R1], R6 ;  /* 0x0000000601007387 */ /* 0x0007e80000100a00 */
[----:B------:R3:W-:Y:S02]  /*1ea30*/  STL.64 [R1+0x8], R8 ;  /* 0x0000080801007387 */ /* 0x0007e40000100a00 */
.L_x_8504:
[----:B---3--:R-:W2:Y:S04]  /*1ea40*/  LDL R7, [R5] ;  /* 0x0000000005077983 */ /* 0x008ea80000100800 */
        /* <DEDUP_REMOVED lines=19> */
.L_x_8316:
[----:B------:R-:W-:Y:S01]  /*1eb80*/  MOV R7, R92 ;  /* 0x0000005c00077202 */ /* 0x000fe20000000f00 */
[----:B------:R-:W-:Y:S01]  /*1eb90*/  IMAD.MOV.U32 R9, RZ, RZ, R156 ;  /* 0x000000ffff097224 */ /* 0x000fe200078e009c */
[----:B------:R-:W-:Y:S01]  /*1eba0*/  MOV R92, R99 ;  /* 0x00000063005c7202 */ /* 0x000fe20000000f00 */
[----:B------:R-:W-:-:S07]  /*1ebb0*/  IMAD.MOV.U32 R156, RZ, RZ, R35 ;  /* 0x000000ffff9c7224 */ /* 0x000fce00078e0023 */
.L_x_8317:
[----:B------:R-:W-:Y:S05]  /*1ebc0*/  BSYNC.RECONVERGENT B1 ;  /* 0x0000000000017941 */ /* 0x000fea0003800200 */
.L_x_8315:
        /* <DEDUP_REMOVED lines=11> */
.L_x_8319:
[----:B------:R-:W-:Y:S01]  /*1ec80*/  IMAD.MOV.U32 R6, RZ, RZ, R7 ;  /* 0x000000ffff067224 */ /* 0x000fe200078e0007 */
[----:B------:R-:W-:Y:S01]  /*1ec90*/  MOV R8, R9 ;  /* 0x0000000900087202 */ /* 0x000fe20000000f00 */
[----:B------:R-:W-:Y:S02]  /*1eca0*/  IMAD.MOV.U32 R99, RZ, RZ, R98 ;  /* 0x000000ffff637224 */ /* 0x000fe400078e0062 */
[----:B------:R-:W-:-:S07]  /*1ecb0*/  IMAD.MOV.U32 R35, RZ, RZ, R34 ;  /* 0x000000ffff237224 */ /* 0x000fce00078e0022 */
.L_x_8320:
[----:B------:R-:W-:Y:S05]  /*1ecc0*/  BSYNC.RECONVERGENT B1 ;  /* 0x0000000000017941 */ /* 0x000fea0003800200 */
.L_x_8318:
        /* <DEDUP_REMOVED lines=11> */
.L_x_8322:
[----:B------:R-:W-:Y:S01]  /*1ed80*/  IMAD.MOV.U32 R7, RZ, RZ, R6 ;  /* 0x000000ffff077224 */ /* 0x000fe200078e0006 */
[----:B------:R-:W-:Y:S01]  /*1ed90*/  MOV R98, R97 ;  /* 0x0000006100627202 */ /* 0x000fe20000000f00 */
[----:B------:R-:W-:Y:S02]  /*1eda0*/  IMAD.MOV.U32 R9, RZ, RZ, R8 ;  /* 0x000000ffff097224 */ /* 0x000fe400078e0008 */
[----:B------:R-:W-:-:S07]  /*1edb0*/  IMAD.MOV.U32 R34, RZ, RZ, R33 ;  /* 0x000000ffff227224 */ /* 0x000fce00078e0021 */
.L_x_8323:
[----:B------:R-:W-:Y:S05]  /*1edc0*/  BSYNC.RECONVERGENT B1 ;  /* 0x0000000000017941 */ /* 0x000fea0003800200 */
.L_x_8321:
        /* <DEDUP_REMOVED lines=11> */
.L_x_8325:
[----:B------:R-:W-:Y:S01]  /*1ee80*/  MOV R6, R7 ;  /* 0x0000000700067202 */ /* 0x000fe20000000f00 */
[----:B------:R-:W-:Y:S01]  /*1ee90*/  IMAD.MOV.U32 R8, RZ, RZ, R9 ;  /* 0x000000ffff087224 */ /* 0x000fe200078e0009 */
[----:B------:R-:W-:Y:S01]  /*1eea0*/  MOV R33, R32 ;  /* 0x0000002000217202 */ /* 0x000fe20000000f00 */
[----:B------:R-:W-:-:S07]  /*1eeb0*/  IMAD.MOV.U32 R97, RZ, RZ, R96 ;  /* 0x000000ffff617224 */ /* 0x000fce00078e0060 */
.L_x_8326:
[----:B------:R-:W-:Y:S05]  /*1eec0*/  BSYNC.RECONVERGENT B1 ;  /* 0x0000000000017941 */ /* 0x000fea0003800200 */
.L_x_8324:
        /* <DEDUP_REMOVED lines=11> */
.L_x_8328:
[----:B------:R-:W-:Y:S01]  /*1ef80*/  IMAD.MOV.U32 R7, RZ, RZ, R6 ;  /* 0x000000ffff077224 */ /* 0x000fe200078e0006 */
[----:B------:R-:W-:Y:S01]  /*1ef90*/  MOV R9, R8 ;  /* 0x0000000800097202 */ /* 0x000fe20000000f00 */
[----:B------:R-:W-:Y:S02]  /*1efa0*/  IMAD.MOV.U32 R96, RZ, RZ, R103 ;  /* 0x000000ffff607224 */ /* 0x000fe400078e0067 */
[----:B------:R-:W-:-:S07]  /*1efb0*/  IMAD.MOV.U32 R32, RZ, RZ, R39 ;  /* 0x000000ffff207224 */ /* 0x000fce00078e0027 */
.L_x_8329:
[----:B------:R-:W-:Y:S05]  /*1efc0*/  BSYNC.RECONVERGENT B1 ;  /* 0x0000000000017941 */ /* 0x000fea0003800200 */
.L_x_8327:
        /* <DEDUP_REMOVED lines=11> */
.L_x_8331:
[----:B------:R-:W-:Y:S01]  /*1f080*/  IMAD.MOV.U32 R6, RZ, RZ, R7 ;  /* 0x000000ffff067224 */ /* 0x000fe200078e0007 */
[----:B------:R-:W-:Y:S01]  /*1f090*/  MOV R103, R102 ;  /* 0x0000006600677202 */ /* 0x000fe20000000f00 */
[----:B------:R-:W-:Y:S02]  /*1f0a0*/  IMAD.MOV.U32 R8, RZ, RZ, R9 ;  /* 0x000000ffff087224 */ /* 0x000fe400078e0009 */
[----:B------:R-:W-:-:S07]  /*1f0b0*/  IMAD.MOV.U32 R39, RZ, RZ, R38 ;  /* 0x000000ffff277224 */ /* 0x000fce00078e0026 */
.L_x_8332:
[----:B------:R-:W-:Y:S05]  /*1f0c0*/  BSYNC.RECONVERGENT B1 ;  /* 0x0000000000017941 */ /* 0x000fea0003800200 */
.L_x_8330:
        /* <DEDUP_REMOVED lines=11> */
.L_x_8334:
[----:B------:R-:W-:Y:S01]  /*1f180*/  MOV R7, R6 ;  /* 0x0000000600077202 */ /* 0x000fe20000000f00 */
[----:B------:R-:W-:Y:S01]  /*1f190*/  IMAD.MOV.U32 R9, RZ, RZ, R8 ;  /* 0x000000ffff097224 */ /* 0x000fe200078e0008 */
[----:B------:R-:W-:Y:S01]  /*1f1a0*/  MOV R38, R37 ;  /* 0x0000002500267202 */ /* 0x000fe20000000f00 */
[----:B------:R-:W-:-:S07]  /*1f1b0*/  IMAD.MOV.U32 R102, RZ, RZ, R101 ;  /* 0x000000ffff667224 */ /* 0x000fce00078e0065 */
.L_x_8335:
[----:B------:R-:W-:Y:S05]  /*1f1c0*/  BSYNC.RECONVERGENT B1 ;  /* 0x0000000000017941 */ /* 0x000fea0003800200 */
.L_x_8333:
        /* <DEDUP_REMOVED lines=11> */
.L_x_8337:
[----:B------:R-:W-:Y:S01]  /*1f280*/  IMAD.MOV.U32 R6, RZ, RZ, R7 ;  /* 0x000000ffff067224 */ /* 0x000fe200078e0007 */
[----:B------:R-:W-:Y:S01]  /*1f290*/  MOV R8, R9 ;  /* 0x0000000900087202 */ /* 0x000fe20000000f00 */
[----:B------:R-:W-:Y:S02]  /*1f2a0*/  IMAD.MOV.U32 R101, RZ, RZ, R100 ;  /* 0x000000ffff657224 */ /* 0x000fe400078e0064 */
[----:B------:R-:W-:-:S07]  /*1f2b0*/  IMAD.MOV.U32 R37, RZ, RZ, R36 ;  /* 0x000000ffff257224 */ /* 0x000fce00078e0024 */
.L_x_8338:
[----:B------:R-:W-:Y:S05]  /*1f2c0*/  BSYNC.RECONVERGENT B1 ;  /* 0x0000000000017941 */ /* 0x000fea0003800200 */
.L_x_8336:
        /* <DEDUP_REMOVED lines=11> */
.L_x_8340:
[----:B------:R-:W-:Y:S01]  /*1f380*/  IMAD.MOV.U32 R7, RZ, RZ, R6 ;  /* 0x000000ffff077224 */ /* 0x000fe200078e0006 */
[----:B------:R-:W-:Y:S01]  /*1f390*/  MOV R100, R107 ;  /* 0x0000006b00647202 */ /* 0x000fe20000000f00 */
[----:B------:R-:W-:Y:S02]  /*1f3a0*/  IMAD.MOV.U32 R9, RZ, RZ, R8 ;  /* 0x000000ffff097224 */ /* 0x000fe400078e0008 */
[----:B------:R-:W-:-:S07]  /*1f3b0*/  IMAD.MOV.U32 R36, RZ, RZ, R43 ;  /* 0x000000ffff247224 */ /* 0x000fce00078e002b */
.L_x_8341:
[----:B------:R-:W-:Y:S05]  /*1f3c0*/  BSYNC.RECONVERGENT B1 ;  /* 0x0000000000017941 */ /* 0x000fea0003800200 */
.L_x_8339:
        /* <DEDUP_REMOVED lines=11> */
.L_x_8343:
[----:B------:R-:W-:Y:S01]  /*1f480*/  MOV R6, R7 ;  /* 0x0000000700067202 */ /* 0x000fe20000000f00 */
[----:B------:R-:W-:Y:S01]  /*1f490*/  IMAD.MOV.U32 R8, RZ, RZ, R9 ;  /* 0x000000ffff087224 */ /* 0x000fe200078e0009 */
[----:B------:R-:W-:Y:S01]  /*1f4a0*/  MOV R43, R42 ;  /* 0x0000002a002b7202 */ /* 0x000fe20000000f00 */
[----:B------:R-:W-:-:S07]  /*1f4b0*/  IMAD.MOV.U32 R107, RZ, RZ, R106 ;  /* 0x000000ffff6b7224 */ /* 0x000fce00078e006a */
.L_x_8344:
[----:B------:R-:W-:Y:S05]  /*1f4c0*/  BSYNC.RECONVERGENT B1 ;  /* 0x0000000000017941 */ /* 0x000fea0003800200 */
.L_x_8342:
        /* <DEDUP_REMOVED lines=11> */
.L_x_8346:
[----:B------:R-:W-:Y:S01]  /*1f580*/  IMAD.MOV.U32 R7, RZ, RZ, R6 ;  /* 0x000000ffff077224 */ /* 0x000fe200078e0006 */
[----:B------:R-:W-:Y:S01]  /*1f590*/  MOV R9, R8 ;  /* 0x0000000800097202 */ /* 0x000fe20000000f00 */
[----:B------:R-:W-:Y:S02]  /*1f5a0*/  IMAD.MOV.U32 R106, RZ, RZ, R105 ;  /* 0x000000ffff6a7224 */ /* 0x000fe400078e0069 */
[----:B------:R-:W-:-:S07]  /*1f5b0*/  IMAD.MOV.U32 R42, RZ, RZ, R41 ;  /* 0x000000ffff2a7224 */ /* 0x000fce00078e0029 */
.L_x_8347:
[----:B------:R-:W-:Y:S05]  /*1f5c0*/  BSYNC.RECONVERGENT B1 ;  /* 0x0000000000017941 */ /* 0x000fea0003800200 */
.L_x_8345:
        /* <DEDUP_REMOVED lines=11> */
.L_x_8349:
[----:B------:R-:W-:Y:S01]  /*1f680*/  IMAD.MOV.U32 R6, RZ, RZ, R7 ;  /* 0x000000ffff067224 */ /* 0x000fe200078e0007 */
[----:B------:R-:W-:Y:S01]  /*1f690*/  MOV R105, R104 ;  /* 0x0000006800697202 */ /* 0x000fe20000000f00 */
[----:B------:R-:W-:Y:S02]  /*1f6a0*/  IMAD.MOV.U32 R8, RZ, RZ, R9 ;  /* 0x000000ffff087224 */ /* 0x000fe400078e0009 */
[----:B------:R-:W-:-:S07]  /*1f6b0*/  IMAD.MOV.U32 R41, RZ, RZ, R40 ;  /* 0x000000ffff297224 */ /* 0x000fce00078e0028 */
.L_x_8350:
[----:B------:R-:W-:Y:S05]  /*1f6c0*/  BSYNC.RECONVERGENT B1 ;  /* 0x0000000000017941 */ /* 0x000fea0003800200 */
.L_x_8348:
        /* <DEDUP_REMOVED lines=11> */
.L_x_8352:
[----:B------:R-:W-:Y:S01]  /*1f780*/  MOV R7, R6 ;  /* 0x0000000600077202 */ /* 0x000fe20000000f00 */
[----:B------:R-:W-:Y:S01]  /*1f790*/  IMAD.MOV.U32 R9, RZ, RZ, R8 ;  /* 0x000000ffff097224 */ /* 0x000fe200078e0008 */
[----:B------:R-:W-:Y:S01]  /*1f7a0*/  MOV R40, R47 ;  /* 0x0000002f00287202 */ /* 0x000fe20000000f00 */
[----:B------:R-:W-:-:S07]  /*1f7b0*/  IMAD.MOV.U32 R104, RZ, RZ, R111 ;  /* 0x000000ffff687224 */ /* 0x000fce00078e006f */
.L_x_8353:
[----:B------:R-:W-:Y:S05]  /*1f7c0*/  BSYNC.RECONVERGENT B1 ;  /* 0x0000000000017941 */ /* 0x000fea0003800200 */
.L_x_8351:
        /* <DEDUP_REMOVED lines=11> */
.L_x_8355:
[----:B------:R-:W-:Y:S01]  /*1f880*/  IMAD.MOV.U32 R6, RZ, RZ, R7 ;  /* 0x000000ffff067224 */ /* 0x000fe200078e0007 */
[----:B------:R-:W-:Y:S01]  /*1f890*/  MOV R8, R9 ;  /* 0x0000000900087202 */ /* 0x000fe20000000f00 */
[----:B------:R-:W-:Y:S02]  /*1f8a0*/  IMAD.MOV.U32 R111, RZ, RZ, R110 ;  /* 0x000000ffff6f7224 */ /* 0x000fe400078e006e */
[----:B------:R-:W-:-:S07]  /*1f8b0*/  IMAD.MOV.U32 R47, RZ, RZ, R46 ;  /* 0x000000ffff2f7224 */ /* 0x000fce00078e002e */
.L_x_8356:
[----:B------:R-:W-:Y:S05]  /*1f8c0*/  BSYNC.RECONVERGENT B1 ;  /* 0x0000000000017941 */ /* 0x000fea0003800200 */
.L_x_8354:
        /* <DEDUP_REMOVED lines=11> */
.L_x_8358:
[----:B------:R-:W-:Y:S01]  /*1f980*/  IMAD.MOV.U32 R7, RZ, RZ, R6 ;  /* 0x000000ffff077224 */ /* 0x000fe200078e0006 */
[----:B------:R-:W-:Y:S01]  /*1f990*/  MOV R110, R109 ;  /* 0x0000006d006e7202 */ /* 0x000fe20000000f00 */
[----:B------:R-:W-:Y:S02]  /*1f9a0*/  IMAD.MOV.U32 R9, RZ, RZ, R8 ;  /* 0x000000ffff097224 */ /* 0x000fe400078e0008 */
[----:B------:R-:W-:-:S07]  /*1f9b0*/  IMAD.MOV.U32 R46, RZ, RZ, R45 ;  /* 0x000000ffff2e7224 */ /* 0x000fce00078e002d */
.L_x_8359:
[----:B------:R-:W-:Y:S05]  /*1f9c0*/  BSYNC.RECONVERGENT B1 ;  /* 0x0000000000017941 */ /* 0x000fea0003800200 */
.L_x_8357:
        /* <DEDUP_REMOVED lines=11> */
.L_x_8361:
[----:B------:R-:W-:Y:S01]  /*1fa80*/  MOV R6, R7 ;  /* 0x0000000700067202 */ /* 0x000fe20000000f00 */
[----:B------:R-:W-:Y:S01]  /*1fa90*/  IMAD.MOV.U32 R8, RZ, RZ, R9 ;  /* 0x000000ffff087224 */ /* 0x000fe200078e0009 */
[----:B------:R-:W-:Y:S01]  /*1faa0*/  MOV R45, R44 ;  /* 0x0000002c002d7202 */ /* 0x000fe20000000f00 */
[----:B------:R-:W-:-:S07]  /*1fab0*/  IMAD.MOV.U32 R109, RZ, RZ, R108 ;  /* 0x000000ffff6d7224 */ /* 0x000fce00078e006c */
.L_x_8362:
[----:B------:R-:W-:Y:S05]  /*1fac0*/  BSYNC.RECONVERGENT B1 ;  /* 0x0000000000017941 */ /* 0x000fea0003800200 */
.L_x_8360:
        /* <DEDUP_REMOVED lines=11> */
.L_x_8364:
[----:B------:R-:W-:Y:S01]  /*1fb80*/  IMAD.MOV.U32 R7, RZ, RZ, R6 ;  /* 0x000000ffff077224 */ /* 0x000fe200078e0006 */
[----:B------:R-:W-:Y:S01]  /*1fb90*/  MOV R9, R8 ;  /* 0x0000000800097202 */ /* 0x000fe20000000f00 */
[----:B------:R-:W-:Y:S02]  /*1fba0*/  IMAD.MOV.U32 R108, RZ, RZ, R115 ;  /* 0x000000ffff6c7224 */ /* 0x000fe400078e0073 */
[----:B------:R-:W-:-:S07]  /*1fbb0*/  IMAD.MOV.U32 R44, RZ, RZ, R51 ;  /* 0x000000ffff2c7224 */ /* 0x000fce00078e0033 */
.L_x_8365:
[----:B------:R-:W-:Y:S05]  /*1fbc0*/  BSYNC.RECONVERGENT B1 ;  /* 0x0000000000017941 */ /* 0x000fea0003800200 */
.L_x_8363:
        /* <DEDUP_REMOVED lines=11> */
.L_x_8367:
[----:B------:R-:W-:Y:S01]  /*1fc80*/  IMAD.MOV.U32 R6, RZ, RZ, R7 ;  /* 0x000000ffff067224 */ /* 0x000fe200078e0007 */
[----:B------:R-:W-:Y:S01]  /*1fc90*/  MOV R115, R114 ;  /* 0x0000007200737202 */ /* 0x000fe20000000f00 */
[----:B------:R-:W-:Y:S02]  /*1fca0*/  IMAD.MOV.U32 R8, RZ, RZ, R9 ;  /* 0x000000ffff087224 */ /* 0x000fe400078e0009 */
[----:B------:R-:W-:-:S07]  /*1fcb0*/  IMAD.MOV.U32 R51, RZ, RZ, R50 ;  /* 0x000000ffff337224 */ /* 0x000fce00078e0032 */
.L_x_8368:
[----:B------:R-:W-:Y:S05]  /*1fcc0*/  BSYNC.RECONVERGENT B1 ;  /* 0x0000000000017941 */ /* 0x000fea0003800200 */
.L_x_8366:
        /* <DEDUP_REMOVED lines=11> */
.L_x_8370:
[----:B------:R-:W-:Y:S01]  /*1fd80*/  MOV R7, R6 ;  /* 0x0000000600077202 */ /* 0x000fe20000000f00 */
[----:B------:R-:W-:Y:S01]  /*1fd90*/  IMAD.MOV.U32 R9, RZ, RZ, R8 ;  /* 0x000000ffff097224 */ /* 0x000fe200078e0008 */
[----:B------:R-:W-:Y:S01]  /*1fda0*/  MOV R50, R49 ;  /* 0x0000003100327202 */ /* 0x000fe20000000f00 */
[----:B------:R-:W-:-:S07]  /*1fdb0*/  IMAD.MOV.U32 R114, RZ, RZ, R113 ;  /* 0x000000ffff727224 */ /* 0x000fce00078e0071 */
.L_x_8371:
[----:B------:R-:W-:Y:S05]  /*1fdc0*/  BSYNC.RECONVERGENT B1 ;  /* 0x0000000000017941 */ /* 0x000fea0003800200 */
.L_x_8369:
        /* <DEDUP_REMOVED lines=11> */
.L_x_8373:
[----:B------:R-:W-:Y:S01]  /*1fe80*/  IMAD.MOV.U32 R6, RZ, RZ, R7 ;  /* 0x000000ffff067224 */ /* 0x000fe200078e0007 */
[----:B------:R-:W-:Y:S01]  /*1fe90*/  MOV R8, R9 ;  /* 0x0000000900087202 */ /* 0x000fe20000000f00 */
[----:B------:R-:W-:Y:S02]  /*1fea0*/  IMAD.MOV.U32 R113, RZ, RZ, R112 ;  /* 0x000000ffff717224 */ /* 0x000fe400078e0070 */
[----:B------:R-:W-:-:S07]  /*1feb0*/  IMAD.MOV.U32 R49, RZ, RZ, R48 ;  /* 0x000000ffff317224 */ /* 0x000fce00078e0030 */
.L_x_8374:
[----:B------:R-:W-:Y:S05]  /*1fec0*/  BSYNC.RECONVERGENT B1 ;  /* 0x0000000000017941 */ /* 0x000fea0003800200 */
.L_x_8372:
        /* <DEDUP_REMOVED lines=11> */
.L_x_8376:
[----:B------:R-:W-:Y:S01]  /*1ff80*/  IMAD.MOV.U32 R7, RZ, RZ, R6 ;  /* 0x000000ffff077224 */ /* 0x000fe200078e0006 */
[----:B------:R-:W-:Y:S01]  /*1ff90*/  MOV R112, R119 ;  /* 0x0000007700707202 */ /* 0x000fe20000000f00 */
[----:B------:R-:W-:Y:S02]  /*1ffa0*/  IMAD.MOV.U32 R9, RZ, RZ, R8 ;  /* 0x000000ffff097224 */ /* 0x000fe400078e0008 */
[----:B------:R-:W-:-:S07]  /*1ffb0*/  IMAD.MOV.U32 R48, RZ, RZ, R55 ;  /* 0x000000ffff307224 */ /* 0x000fce00078e0037 */
.L_x_8377:
[----:B------:R-:W-:Y:S05]  /*1ffc0*/  BSYNC.RECONVERGENT B1 ;  /* 0x0000000000017941 */ /* 0x000fea0003800200 */
.L_x_8375:
        /* <DEDUP_REMOVED lines=11> */
.L_x_8379:
[----:B------:R-:W-:Y:S01]  /*20080*/  MOV R6, R7 ;  /* 0x0000000700067202 */ /* 0x000fe20000000f00 */
[----:B------:R-:W-:Y:S01]  /*20090*/  IMAD.MOV.U32 R8, RZ, RZ, R9 ;  /* 0x000000ffff087224 */ /* 0x000fe200078e0009 */
[----:B------:R-:W-:Y:S01]  /*200a0*/  MOV R55, R54 ;  /* 0x0000003600377202 */ /* 0x000fe20000000f00 */
[----:B------:R-:W-:-:S07]  /*200b0*/  IMAD.MOV.U32 R119, RZ, RZ, R118 ;  /* 0x000000ffff777224 */ /* 0x000fce00078e0076 */
.L_x_8380:
[----:B------:R-:W-:Y:S05]  /*200c0*/  BSYNC.RECONVERGENT B1 ;  /* 0x0000000000017941 */ /* 0x000fea0003800200 */
.L_x_8378:
        /* <DEDUP_REMOVED lines=11> */
.L_x_8382:
[----:B------:R-:W-:Y:S01]  /*20180*/  IMAD.MOV.U32 R7, RZ, RZ, R6 ;  /* 0x000000ffff077224 */ /* 0x000fe200078e0006 */
[----:B------:R-:W-:Y:S01]  /*20190*/  MOV R9, R8 ;  /* 0x0000000800097202 */ /* 0x000fe20000000f00 */
[----:B------:R-:W-:Y:S02]  /*201a0*/  IMAD.MOV.U32 R118, RZ, RZ, R117 ;  /* 0x000000ffff767224 */ /* 0x000fe400078e0075 */
[----:B------:R-:W-:-:S07]  /*201b0*/  IMAD.MOV.U32 R54, RZ, RZ, R53 ;  /* 0x000000ffff367224 */ /* 0x000fce00078e0035 */
.L_x_8383:
[----:B------:R-:W-:Y:S05]  /*201c0*/  BSYNC.RECONVERGENT B1 ;  /* 0x0000000000017941 */ /* 0x000fea0003800200 */
.L_x_8381:
        /* <DEDUP_REMOVED lines=11> */
.L_x_8385:
[----:B------:R-:W-:Y:S01]  /*20280*/  IMAD.MOV.U32 R6, RZ, RZ, R7 ;  /* 0x000000ffff067224 */ /* 0x000fe200078e0007 */
[----:B------:R-:W-:Y:S01]  /*20290*/  MOV R117, R116 ;  /* 0x0000007400757202 */ /* 0x000fe20000000f00 */
[----:B------:R-:W-:Y:S02]  /*202a0*/  IMAD.MOV.U32 R8, RZ, RZ, R9 ;  /* 0x000000ffff087224 */ /* 0x000fe400078e0009 */
[----:B------:R-:W-:-:S07]  /*202b0*/  IMAD.MOV.U32 R53, RZ, RZ, R52 ;  /* 0x000000ffff357224 */ /* 0x000fce00078e0034 */
.L_x_8386:
[----:B------:R-:W-:Y:S05]  /*202c0*/  BSYNC.RECONVERGENT B1 ;  /* 0x0000000000017941 */ /* 0x000fea0003800200 */
.L_x_8384:
        /* <DEDUP_REMOVED lines=11> */
.L_x_8388:
[----:B------:R-:W-:Y:S01]  /*20380*/  MOV R7, R6 ;  /* 0x0000000600077202 */ /* 0x000fe20000000f00 */
[----:B------:R-:W-:Y:S01]  /*20390*/  IMAD.MOV.U32 R9, RZ, RZ, R8 ;  /* 0x000000ffff097224 */ /* 0x000fe200078e0008 */
[----:B------:R-:W-:Y:S01]  /*203a0*/  MOV R52, R59 ;  /* 0x0000003b00347202 */ /* 0x000fe20000000f00 */
[----:B------:R-:W-:-:S07]  /*203b0*/  IMAD.MOV.U32 R116, RZ, RZ, R123 ;  /* 0x000000ffff747224 */ /* 0x000fce00078e007b */
.L_x_8389:
[----:B------:R-:W-:Y:S05]  /*203c0*/  BSYNC.RECONVERGENT B1 ;  /* 0x0000000000017941 */ /* 0x000fea0003800200 */
.L_x_8387:
        /* <DEDUP_REMOVED lines=11> */
.L_x_8391:
[----:B------:R-:W-:Y:S01]  /*20480*/  IMAD.MOV.U32 R6, RZ, RZ, R7 ;  /* 0x000000ffff067224 */ /* 0x000fe200078e0007 */
[----:B------:R-:W-:Y:S01]  /*20490*/  MOV R8, R9 ;  /* 0x0000000900087202 */ /* 0x000fe20000000f00 */
[----:B------:R-:W-:Y:S02]  /*204a0*/  IMAD.MOV.U32 R123, RZ, RZ, R122 ;  /* 0x000000ffff7b7224 */ /* 0x000fe400078e007a */
[----:B------:R-:W-:-:S07]  /*204b0*/  IMAD.MOV.U32 R59, RZ, RZ, R58 ;  /* 0x000000ffff3b7224 */ /* 0x000fce00078e003a */
.L_x_8392:
[----:B------:R-:W-:Y:S05]  /*204c0*/  BSYNC.RECONVERGENT B1 ;  /* 0x0000000000017941 */ /* 0x000fea0003800200 */
.L_x_8390:
        /* <DEDUP_REMOVED lines=11> */
.L_x_8394:
[----:B------:R-:W-:Y:S01]  /*20580*/  IMAD.MOV.U32 R7, RZ, RZ, R6 ;  /* 0x000000ffff077224 */ /* 0x000fe200078e0006 */
[----:B------:R-:W-:Y:S01]  /*20590*/  MOV R122, R121 ;  /* 0x00000079007a7202 */ /* 0x000fe20000000f00 */
[----:B------:R-:W-:Y:S02]  /*205a0*/  IMAD.MOV.U32 R9, RZ, RZ, R8 ;  /* 0x000000ffff097224 */ /* 0x000fe400078e0008 */
[----:B------:R-:W-:-:S07]  /*205b0*/  IMAD.MOV.U32 R58, RZ, RZ, R57 ;  /* 0x000000ffff3a7224 */ /* 0x000fce00078e0039 */
.L_x_8395:
[----:B------:R-:W-:Y:S05]  /*205c0*/  BSYNC.RECONVERGENT B1 ;  /* 0x0000000000017941 */ /* 0x000fea0003800200 */
.L_x_8393:
        /* <DEDUP_REMOVED lines=11> */
.L_x_8397:
[----:B------:R-:W-:Y:S01]  /*20680*/  MOV R6, R7 ;  /* 0x0000000700067202 */ /* 0x000fe20000000f00 */
[----:B------:R-:W-:Y:S01]  /*20690*/  IMAD.MOV.U32 R8, RZ, RZ, R9 ;  /* 0x000000ffff087224 */ /* 0x000fe200078e0009 */
[----:B------:R-:W-:Y:S01]  /*206a0*/  MOV R57, R56 ;  /* 0x0000003800397202 */ /* 0x000fe20000000f00 */
[----:B------:R-:W-:-:S07]  /*206b0*/  IMAD.MOV.U32 R121, RZ, RZ, R120 ;  /* 0x000000ffff797224 */ /* 0x000fce00078e0078 */
.L_x_8398:
[----:B------:R-:W-:Y:S05]  /*206c0*/  BSYNC.RECONVERGENT B1 ;  /* 0x0000000000017941 */ /* 0x000fea0003800200 */
.L_x_8396:
        /* <DEDUP_REMOVED lines=11> */
.L_x_8400:
[----:B------:R-:W-:Y:S01]  /*20780*/  IMAD.MOV.U32 R7, RZ, RZ, R6 ;  /* 0x000000ffff077224 */ /* 0x000fe200078e0006 */
[----:B------:R-:W-:Y:S01]  /*20790*/  MOV R9, R8 ;  /* 0x0000000800097202 */ /* 0x000fe20000000f00 */
[----:B------:R-:W-:Y:S02]  /*207a0*/  IMAD.MOV.U32 R120, RZ, RZ, R127 ;  /* 0x000000ffff787224 */ /* 0x000fe400078e007f */
[----:B------:R-:W-:-:S07]  /*207b0*/  IMAD.MOV.U32 R56, RZ, RZ, R63 ;  /* 0x000000ffff387224 */ /* 0x000fce00078e003f */
.L_x_8401:
[----:B------:R-:W-:Y:S05]  /*207c0*/  BSYNC.RECONVERGENT B1 ;  /* 0x0000000000017941 */ /* 0x000fea0003800200 */
.L_x_8399:
        /* <DEDUP_REMOVED lines=11> */
.L_x_8403:
[----:B------:R-:W-:Y:S01]  /*20880*/  IMAD.MOV.U32 R6, RZ, RZ, R7 ;  /* 0x000000ffff067224 */ /* 0x000fe200078e0007 */
[----:B------:R-:W-:Y:S01]  /*20890*/  MOV R127, R126 ;  /* 0x0000007e007f7202 */ /* 0x000fe20000000f00 */
[----:B------:R-:W-:Y:S02]  /*208a0*/  IMAD.MOV.U32 R8, RZ, RZ, R9 ;  /* 0x000000ffff087224 */ /* 0x000fe400078e0009 */
[----:B------:R-:W-:-:S07]  /*208b0*/  IMAD.MOV.U32 R63, RZ, RZ, R62 ;  /* 0x000000ffff3f7224 */ /* 0x000fce00078e003e */
.L_x_8404:
[----:B------:R-:W-:Y:S05]  /*208c0*/  BSYNC.RECONVERGENT B1 ;  /* 0x0000000000017941 */ /* 0x000fea0003800200 */
.L_x_8402:
        /* <DEDUP_REMOVED lines=11> */
.L_x_8406:
[----:B------:R-:W-:Y:S01]  /*20980*/  MOV R7, R6 ;  /* 0x0000000600077202 */ /* 0x000fe20000000f00 */
[----:B------:R-:W-:Y:S01]  /*20990*/  IMAD.MOV.U32 R9, RZ, RZ, R8 ;  /* 0x000000ffff097224 */ /* 0x000fe200078e0008 */
[----:B------:R-:W-:Y:S01]  /*209a0*/  MOV R62, R61 ;  /* 0x0000003d003e7202 */ /* 0x000fe20000000f00 */
[----:B------:R-:W-:-:S07]  /*209b0*/  IMAD.MOV.U32 R126, RZ, RZ, R125 ;  /* 0x000000ffff7e7224 */ /* 0x000fce00078e007d */
.L_x_8407:
[----:B------:R-:W-:Y:S05]  /*209c0*/  BSYNC.RECONVERGENT B1 ;  /* 0x0000000000017941 */ /* 0x000fea0003800200 */
.L_x_8405:
        /* <DEDUP_REMOVED lines=11> */
.L_x_8409:
[----:B------:R-:W-:Y:S01]  /*20a80*/  IMAD.MOV.U32 R6, RZ, RZ, R7 ;  /* 0x000000ffff067224 */ /* 0x000fe200078e0007 */
[----:B------:R-:W-:Y:S01]  /*20a90*/  MOV R8, R9 ;  /* 0x0000000900087202 */ /* 0x000fe20000000f00 */
[----:B------:R-:W-:Y:S02]  /*20aa0*/  IMAD.MOV.U32 R125, RZ, RZ, R124 ;  /* 0x000000ffff7d7224 */ /* 0x000fe400078e007c */
[----:B------:R-:W-:-:S07]  /*20ab0*/  IMAD.MOV.U32 R61, RZ, RZ, R60 ;  /* 0x000000ffff3d7224 */ /* 0x000fce00078e003c */
.L_x_8410:
[----:B------:R-:W-:Y:S05]  /*20ac0*/  BSYNC.RECONVERGENT B1 ;  /* 0x0000000000017941 */ /* 0x000fea0003800200 */
.L_x_8408:
        /* <DEDUP_REMOVED lines=11> */
.L_x_8412:
[----:B------:R-:W-:Y:S01]  /*20b80*/  IMAD.MOV.U32 R7, RZ, RZ, R6 ;  /* 0x000000ffff077224 */ /* 0x000fe200078e0006 */
[----:B------:R-:W-:Y:S01]  /*20b90*/  MOV R124, R131 ;  /* 0x00000083007c7202 */ /* 0x000fe20000000f00 */
[----:B------:R-:W-:Y:S02]  /*20ba0*/  IMAD.MOV.U32 R9, RZ, RZ, R8 ;  /* 0x000000ffff097224 */ /* 0x000fe400078e0008 */
[----:B------:R-:W-:-:S07]  /*20bb0*/  IMAD.MOV.U32 R60, RZ, RZ, R67 ;  /* 0x000000ffff3c7224 */ /* 0x000fce00078e0043 */
.L_x_8413:
[----:B------:R-:W-:Y:S05]  /*20bc0*/  BSYNC.RECONVERGENT B1 ;  /* 0x0000000000017941 */ /* 0x000fea0003800200 */
.L_x_8411:
        /* <DEDUP_REMOVED lines=11> */
.L_x_8415:
[----:B------:R-:W-:Y:S01]  /*20c80*/  MOV R6, R7 ;  /* 0x0000000700067202 */ /* 0x000fe20000000f00 */
[----:B------:R-:W-:Y:S01]  /*20c90*/  IMAD.MOV.U32 R8, RZ, RZ, R9 ;  /* 0x000000ffff087224 */ /* 0x000fe200078e0009 */
[----:B------:R-:W-:Y:S01]  /*20ca0*/  MOV R67, R66 ;  /* 0x0000004200437202 */ /* 0x000fe20000000f00 */
[----:B------:R-:W-:-:S07]  /*20cb0*/  IMAD.MOV.U32 R131, RZ, RZ, R130 ;  /* 0x000000ffff837224 */ /* 0x000fce00078e0082 */
.L_x_8416:
[----:B------:R-:W-:Y:S05]  /*20cc0*/  BSYNC.RECONVERGENT B1 ;  /* 0x0000000000017941 */ /* 0x000fea0003800200 */
.L_x_8414:
        /* <DEDUP_REMOVED lines=11> */
.L_x_8418:
[----:B------:R-:W-:Y:S01]  /*20d80*/  IMAD.MOV.U32 R7, RZ, RZ, R6 ;  /* 0x000000ffff077224 */ /* 0x000fe200078e0006 */
[----:B------:R-:W-:Y:S01]  /*20d90*/  MOV R9, R8 ;  /* 0x0000000800097202 */ /* 0x000fe20000000f00 */
[----:B------:R-:W-:Y:S02]  /*20da0*/  IMAD.MOV.U32 R130, RZ, RZ, R129 ;  /* 0x000000ffff827224 */ /* 0x000fe400078e0081 */
[----:B------:R-:W-:-:S07]  /*20db0*/  IMAD.MOV.U32 R66, RZ, RZ, R65 ;  /* 0x000000ffff427224 */ /* 0x000fce00078e0041 */
.L_x_8419:
[----:B------:R-:W-:Y:S05]  /*20dc0*/  BSYNC.RECONVERGENT B1 ;  /* 0x0000000000017941 */ /* 0x000fea0003800200 */
.L_x_8417:
        /* <DEDUP_REMOVED lines=11> */
.L_x_8421:
[----:B------:R-:W-:Y:S01]  /*20e80*/  IMAD.MOV.U32 R6, RZ, RZ, R7 ;  /* 0x000000ffff067224 */ /* 0x000fe200078e0007 */
[----:B------:R-:W-:Y:S01]  /*20e90*/  MOV R129, R128 ;  /* 0x0000008000817202 */ /* 0x000fe20000000f00 */
[----:B------:R-:W-:Y:S02]  /*20ea0*/  IMAD.MOV.U32 R8, RZ, RZ, R9 ;  /* 0x000000ffff087224 */ /* 0x000fe400078e0009 */
[----:B------:R-:W-:-:S07]  /*20eb0*/  IMAD.MOV.U32 R65, RZ, RZ, R64 ;  /* 0x000000ffff417224 */ /* 0x000fce00078e0040 */
.L_x_8422:
[----:B------:R-:W-:Y:S05]  /*20ec0*/  BSYNC.RECONVERGENT B1 ;  /* 0x0000000000017941 */ /* 0x000fea0003800200 */
.L_x_8420:
        /* <DEDUP_REMOVED lines=11> */
.L_x_8424:
[----:B------:R-:W-:Y:S01]  /*20f80*/  MOV R7, R6 ;  /* 0x0000000600077202 */ /* 0x000fe20000000f00 */
[----:B------:R-:W-:Y:S01]  /*20f90*/  IMAD.MOV.U32 R9, RZ, RZ, R8 ;  /* 0x000000ffff097224 */ /* 0x000fe200078e0008 */
[----:B------:R-:W-:Y:S01]  /*20fa0*/  MOV R64, R71 ;  /* 0x0000004700407202 */ /* 0x000fe20000000f00 */
[----:B------:R-:W-:-:S07]  /*20fb0*/  IMAD.MOV.U32 R128, RZ, RZ, R135 ;  /* 0x000000ffff807224 */ /* 0x000fce00078e0087 */
.L_x_8425:
[----:B------:R-:W-:Y:S05]  /*20fc0*/  BSYNC.RECONVERGENT B1 ;  /* 0x0000000000017941 */ /* 0x000fea0003800200 */
.L_x_8423:
        /* <DEDUP_REMOVED lines=11> */
.L_x_8427:
[----:B------:R-:W-:Y:S01]  /*21080*/  IMAD.MOV.U32 R6, RZ, RZ, R7 ;  /* 0x000000ffff067224 */ /* 0x000fe200078e0007 */
[----:B------:R-:W-:Y:S01]  /*21090*/  MOV R8, R9 ;  /* 0x0000000900087202 */ /* 0x000fe20000000f00 */
[----:B------:R-:W-:Y:S02]  /*210a0*/  IMAD.MOV.U32 R135, RZ, RZ, R134 ;  /* 0x000000ffff877224 */ /* 0x000fe400078e0086 */
[----:B------:R-:W-:-:S07]  /*210b0*/  IMAD.MOV.U32 R71, RZ, RZ, R70 ;  /* 0x000000ffff477224 */ /* 0x000fce00078e0046 */
.L_x_8428:
[----:B------:R-:W-:Y:S05]  /*210c0*/  BSYNC.RECONVERGENT B1 ;  /* 0x0000000000017941 */ /* 0x000fea0003800200 */
.L_x_8426:
        /* <DEDUP_REMOVED lines=11> */
.L_x_8430:
[----:B------:R-:W-:Y:S01]  /*21180*/  IMAD.MOV.U32 R7, RZ, RZ, R6 ;  /* 0x000000ffff077224 */ /* 0x000fe200078e0006 */
[----:B------:R-:W-:Y:S01]  /*21190*/  MOV R134, R133 ;  /* 0x0000008500867202 */ /* 0x000fe20000000f00 */
[----:B------:R-:W-:Y:S02]  /*211a0*/  IMAD.MOV.U32 R9, RZ, RZ, R8 ;  /* 0x000000ffff097224 */ /* 0x000fe400078e0008 */
[----:B------:R-:W-:-:S07]  /*211b0*/  IMAD.MOV.U32 R70, RZ, RZ, R69 ;  /* 0x000000ffff467224 */ /* 0x000fce00078e0045 */
.L_x_8431:
[----:B------:R-:W-:Y:S05]  /*211c0*/  BSYNC.RECONVERGENT B1 ;  /* 0x0000000000017941 */ /* 0x000fea0003800200 */
.L_x_8429:
        /* <DEDUP_REMOVED lines=11> */
.L_x_8433:
[----:B------:R-:W-:Y:S01]  /*21280*/  MOV R6, R7 ;  /* 0x0000000700067202 */ /* 0x000fe20000000f00 */
[----:B------:R-:W-:Y:S01]  /*21290*/  IMAD.MOV.U32 R8, RZ, RZ, R9 ;  /* 0x000000ffff087224 */ /* 0x000fe200078e0009 */
[----:B------:R-:W-:Y:S01]  /*212a0*/  MOV R69, R68 ;  /* 0x0000004400457202 */ /* 0x000fe20000000f00 */
[----:B------:R-:W-:-:S07]  /*212b0*/  IMAD.MOV.U32 R133, RZ, RZ, R132 ;  /* 0x000000ffff857224 */ /* 0x000fce00078e0084 */
.L_x_8434:
[----:B------:R-:W-:Y:S05]  /*212c0*/  BSYNC.RECONVERGENT B1 ;  /* 0x0000000000017941 */ /* 0x000fea0003800200 */
.L_x_8432:
        /* <DEDUP_REMOVED lines=11> */
.L_x_8436:
[----:B------:R-:W-:Y:S01]  /*21380*/  IMAD.MOV.U32 R7, RZ, RZ, R6 ;  /* 0x000000ffff077224 */ /* 0x000fe200078e0006 */
[----:B------:R-:W-:Y:S01]  /*21390*/  MOV R9, R8 ;  /* 0x0000000800097202 */ /* 0x000fe20000000f00 */
[----:B------:R-:W-:Y:S02]  /*213a0*/  IMAD.MOV.U32 R132, RZ, RZ, R139 ;  /* 0x000000ffff847224 */ /* 0x000fe400078e008b */
[----:B------:R-:W-:-:S07]  /*213b0*/  IMAD.MOV.U32 R68, RZ, RZ, R75 ;  /* 0x000000ffff447224 */ /* 0x000fce00078e004b */
.L_x_8437:
[----:B------:R-:W-:Y:S05]  /*213c0*/  BSYNC.RECONVERGENT B1 ;  /* 0x0000000000017941 */ /* 0x000fea0003800200 */
.L_x_8435:
        /* <DEDUP_REMOVED lines=11> */
.L_x_8439:
[----:B------:R-:W-:Y:S01]  /*21480*/  IMAD.MOV.U32 R6, RZ, RZ, R7 ;  /* 0x000000ffff067224 */ /* 0x000fe200078e0007 */
[----:B------:R-:W-:Y:S01]  /*21490*/  MOV R139, R138 ;  /* 0x0000008a008b7202 */ /* 0x000fe20000000f00 */
[----:B------:R-:W-:Y:S02]  /*214a0*/  IMAD.MOV.U32 R8, RZ, RZ, R9 ;  /* 0x000000ffff087224 */ /* 0x000fe400078e0009 */
[----:B------:R-:W-:-:S07]  /*214b0*/  IMAD.MOV.U32 R75, RZ, RZ, R74 ;  /* 0x000000ffff4b7224 */ /* 0x000fce00078e004a */
.L_x_8440:
[----:B------:R-:W-:Y:S05]  /*214c0*/  BSYNC.RECONVERGENT B1 ;  /* 0x0000000000017941 */ /* 0x000fea0003800200 */
.L_x_8438:
        /* <DEDUP_REMOVED lines=11> */
.L_x_8442:
[----:B------:R-:W-:Y:S01]  /*21580*/  MOV R7, R6 ;  /* 0x0000000600077202 */ /* 0x000fe20000000f00 */
[----:B------:R-:W-:Y:S01]  /*21590*/  IMAD.MOV.U32 R9, RZ, RZ, R8 ;  /* 0x000000ffff097224 */ /* 0x000fe200078e0008 */
[----:B------:R-:W-:Y:S01]  /*215a0*/  MOV R74, R73 ;  /* 0x00000049004a7202 */ /* 0x000fe20000000f00 */
[----:B------:R-:W-:-:S07]  /*215b0*/  IMAD.MOV.U32 R138, RZ, RZ, R137 ;  /* 0x000000ffff8a7224 */ /* 0x000fce00078e0089 */
.L_x_8443:
[----:B------:R-:W-:Y:S05]  /*215c0*/  BSYNC.RECONVERGENT B1 ;  /* 0x0000000000017941 */ /* 0x000fea0003800200 */
.L_x_8441:
        /* <DEDUP_REMOVED lines=11> */
.L_x_8445:
[----:B------:R-:W-:Y:S01]  /*21680*/  IMAD.MOV.U32 R6, RZ, RZ, R7 ;  /* 0x000000ffff067224 */ /* 0x000fe200078e0007 */
[----:B------:R-:W-:Y:S01]  /*21690*/  MOV R8, R9 ;  /* 0x0000000900087202 */ /* 0x000fe20000000f00 */
[----:B------:R-:W-:Y:S02]  /*216a0*/  IMAD.MOV.U32 R137, RZ, RZ, R136 ;  /* 0x000000ffff897224 */ /* 0x000fe400078e0088 */
[----:B------:R-:W-:-:S07]  /*216b0*/  IMAD.MOV.U32 R73, RZ, RZ, R72 ;  /* 0x000000ffff497224 */ /* 0x000fce00078e0048 */
.L_x_8446:
[----:B------:R-:W-:Y:S05]  /*216c0*/  BSYNC.RECONVERGENT B1 ;  /* 0x0000000000017941 */ /* 0x000fea0003800200 */
.L_x_8444:
        /* <DEDUP_REMOVED lines=11> */
.L_x_8448:
[----:B------:R-:W-:Y:S01]  /*21780*/  IMAD.MOV.U32 R7, RZ, RZ, R6 ;  /* 0x000000ffff077224 */ /* 0x000fe200078e0006 */
[----:B------:R-:W-:Y:S01]  /*21790*/  MOV R136, R143 ;  /* 0x0000008f00887202 */ /* 0x000fe20000000f00 */
[----:B------:R-:W-:Y:S02]  /*217a0*/  IMAD.MOV.U32 R9, RZ, RZ, R8 ;  /* 0x000000ffff097224 */ /* 0x000fe400078e0008 */
[----:B------:R-:W-:-:S07]  /*217b0*/  IMAD.MOV.U32 R72, RZ, RZ, R79 ;  /* 0x000000ffff487224 */ /* 0x000fce00078e004f */
.L_x_8449:
[----:B------:R-:W-:Y:S05]  /*217c0*/  BSYNC.RECONVERGENT B1 ;  /* 0x0000000000017941 */ /* 0x000fea0003800200 */
.L_x_8447:
        /* <DEDUP_REMOVED lines=11> */
.L_x_8451:
[----:B------:R-:W-:Y:S01]  /*21880*/  MOV R6, R7 ;  /* 0x0000000700067202 */ /* 0x000fe20000000f00 */
[----:B------:R-:W-:Y:S01]  /*21890*/  IMAD.MOV.U32 R8, RZ, RZ, R9 ;  /* 0x000000ffff087224 */ /* 0x000fe200078e0009 */
[----:B------:R-:W-:Y:S01]  /*218a0*/  MOV R79, R78 ;  /* 0x0000004e004f7202 */ /* 0x000fe20000000f00 */
[----:B------:R-:W-:-:S07]  /*218b0*/  IMAD.MOV.U32 R143, RZ, RZ, R142 ;  /* 0x000000ffff8f7224 */ /* 0x000fce00078e008e */
.L_x_8452:
[----:B------:R-:W-:Y:S05]  /*218c0*/  BSYNC.RECONVERGENT B1 ;  /* 0x0000000000017941 */ /* 0x000fea0003800200 */
.L_x_8450:
        /* <DEDUP_REMOVED lines=11> */
.L_x_8454:
[----:B------:R-:W-:Y:S01]  /*21980*/  IMAD.MOV.U32 R7, RZ, RZ, R6 ;  /* 0x000000ffff077224 */ /* 0x000fe200078e0006 */
[----:B------:R-:W-:Y:S01]  /*21990*/  MOV R9, R8 ;  /* 0x0000000800097202 */ /* 0x000fe20000000f00 */
[----:B------:R-:W-:Y:S02]  /*219a0*/  IMAD.MOV.U32 R142, RZ, RZ, R141 ;  /* 0x000000ffff8e7224 */ /* 0x000fe400078e008d */
[----:B------:R-:W-:-:S07]  /*219b0*/  IMAD.MOV.U32 R78, RZ, RZ, R77 ;  /* 0x000000ffff4e7224 */ /* 0x000fce00078e004d */
.L_x_8455:
[----:B------:R-:W-:Y:S05]  /*219c0*/  BSYNC.RECONVERGENT B1 ;  /* 0x0000000000017941 */ /* 0x000fea0003800200 */
.L_x_8453:
        /* <DEDUP_REMOVED lines=11> */
.L_x_8457:
[----:B------:R-:W-:Y:S01]  /*21a80*/  IMAD.MOV.U32 R6, RZ, RZ, R7 ;  /* 0x000000ffff067224 */ /* 0x000fe200078e0007 */
[----:B------:R-:W-:Y:S01]  /*21a90*/  MOV R141, R140 ;  /* 0x0000008c008d7202 */ /* 0x000fe20000000f00 */
[----:B------:R-:W-:Y:S02]  /*21aa0*/  IMAD.MOV.U32 R8, RZ, RZ, R9 ;  /* 0x000000ffff087224 */ /* 0x000fe400078e0009 */
[----:B------:R-:W-:-:S07]  /*21ab0*/  IMAD.MOV.U32 R77, RZ, RZ, R76 ;  /* 0x000000ffff4d7224 */ /* 0x000fce00078e004c */
.L_x_8458:
[----:B------:R-:W-:Y:S05]  /*21ac0*/  BSYNC.RECONVERGENT B1 ;  /* 0x0000000000017941 */ /* 0x000fea0003800200 */
.L_x_8456:
        /* <DEDUP_REMOVED lines=11> */
.L_x_8460:
[----:B------:R-:W-:Y:S01]  /*21b80*/  MOV R7, R6 ;  /* 0x0000000600077202 */ /* 0x000fe20000000f00 */
[----:B------:R-:W-:Y:S01]  /*21b90*/  IMAD.MOV.U32 R9, RZ, RZ, R8 ;  /* 0x000000ffff097224 */ /* 0x000fe200078e0008 */
[----:B------:R-:W-:Y:S01]  /*21ba0*/  MOV R76, R83 ;  /* 0x00000053004c7202 */ /* 0x000fe20000000f00 */
[----:B------:R-:W-:-:S07]  /*21bb0*/  IMAD.MOV.U32 R140, RZ, RZ, R147 ;  /* 0x000000ffff8c7224 */ /* 0x000fce00078e0093 */
.L_x_8461:
[----:B------:R-:W-:Y:S05]  /*21bc0*/  BSYNC.RECONVERGENT B1 ;  /* 0x0000000000017941 */ /* 0x000fea0003800200 */
.L_x_8459:
        /* <DEDUP_REMOVED lines=11> */
.L_x_8463:
[----:B------:R-:W-:Y:S01]  /*21c80*/  IMAD.MOV.U32 R6, RZ, RZ, R7 ;  /* 0x000000ffff067224 */ /* 0x000fe200078e0007 */
[----:B------:R-:W-:Y:S01]  /*21c90*/  MOV R8, R9 ;  /* 0x0000000900087202 */ /* 0x000fe20000000f00 */
[----:B------:R-:W-:Y:S02]  /*21ca0*/  IMAD.MOV.U32 R147, RZ, RZ, R146 ;  /* 0x000000ffff937224 */ /* 0x000fe400078e0092 */
[----:B------:R-:W-:-:S07]  /*21cb0*/  IMAD.MOV.U32 R83, RZ, RZ, R82 ;  /* 0x000000ffff537224 */ /* 0x000fce00078e0052 */
.L_x_8464:
[----:B------:R-:W-:Y:S05]  /*21cc0*/  BSYNC.RECONVERGENT B1 ;  /* 0x0000000000017941 */ /* 0x000fea0003800200 */
.L_x_8462:
        /* <DEDUP_REMOVED lines=11> */
.L_x_8466:
[----:B------:R-:W-:Y:S01]  /*21d80*/  IMAD.MOV.U32 R7, RZ, RZ, R6 ;  /* 0x000000ffff077224 */ /* 0x000fe200078e0006 */
[----:B------:R-:W-:Y:S01]  /*21d90*/  MOV R146, R145 ;  /* 0x0000009100927202 */ /* 0x000fe20000000f00 */
[----:B------:R-:W-:Y:S02]  /*21da0*/  IMAD.MOV.U32 R9, RZ, RZ, R8 ;  /* 0x000000ffff097224 */ /* 0x000fe400078e0008 */
[----:B------:R-:W-:-:S07]  /*21db0*/  IMAD.MOV.U32 R82, RZ, RZ, R81 ;  /* 0x000000ffff527224 */ /* 0x000fce00078e0051 */
.L_x_8467:
[----:B------:R-:W-:Y:S05]  /*21dc0*/  BSYNC.RECONVERGENT B1 ;  /* 0x0000000000017941 */ /* 0x000fea0003800200 */
.L_x_8465:
        /* <DEDUP_REMOVED lines=11> */
.L_x_8469:
[----:B------:R-:W-:Y:S01]  /*21e80*/  MOV R6, R7 ;  /* 0x0000000700067202 */ /* 0x000fe20000000f00 */
[----:B------:R-:W-:Y:S01]  /*21e90*/  IMAD.MOV.U32 R8, RZ, RZ, R9 ;  /* 0x000000ffff087224 */ /* 0x000fe200078e0009 */
[----:B------:R-:W-:Y:S01]  /*21ea0*/  MOV R81, R80 ;  /* 0x0000005000517202 */ /* 0x000fe20000000f00 */
[----:B------:R-:W-:-:S07]  /*21eb0*/  IMAD.MOV.U32 R145, RZ, RZ, R144 ;  /* 0x000000ffff917224 */ /* 0x000fce00078e0090 */
.L_x_8470:
[----:B------:R-:W-:Y:S05]  /*21ec0*/  BSYNC.RECONVERGENT B1 ;  /* 0x0000000000017941 */ /* 0x000fea0003800200 */
.L_x_8468:
        /* <DEDUP_REMOVED lines=11> */
.L_x_8472:
[----:B------:R-:W-:Y:S01]  /*21f80*/  IMAD.MOV.U32 R7, RZ, RZ, R6 ;  /* 0x000000ffff077224 */ /* 0x000fe200078e0006 */
[----:B------:R-:W-:Y:S01]  /*21f90*/  MOV R9, R8 ;  /* 0x0000000800097202 */ /* 0x000fe20000000f00 */
[----:B------:R-:W-:Y:S02]  /*21fa0*/  IMAD.MOV.U32 R144, RZ, RZ, R151 ;  /* 0x000000ffff907224 */ /* 0x000fe400078e0097 */
[----:B------:R-:W-:-:S07]  /*21fb0*/  IMAD.MOV.U32 R80, RZ, RZ, R87 ;  /* 0x000000ffff507224 */ /* 0x000fce00078e0057 */
.L_x_8473:
[----:B------:R-:W-:Y:S05]  /*21fc0*/  BSYNC.RECONVERGENT B1 ;  /* 0x0000000000017941 */ /* 0x000fea0003800200 */
.L_x_8471:
        /* <DEDUP_REMOVED lines=11> */
.L_x_8475:
[----:B------:R-:W-:Y:S01]  /*22080*/  IMAD.MOV.U32 R6, RZ, RZ, R7 ;  /* 0x000000ffff067224 */ /* 0x000fe200078e0007 */
[----:B------:R-:W-:Y:S01]  /*22090*/  MOV R151, R150 ;  /* 0x0000009600977202 */ /* 0x000fe20000000f00 */
[----:B------:R-:W-:Y:S02]  /*220a0*/  IMAD.MOV.U32 R8, RZ, RZ, R9 ;  /* 0x000000ffff087224 */ /* 0x000fe400078e0009 */
[----:B------:R-:W-:-:S07]  /*220b0*/  IMAD.MOV.U32 R87, RZ, RZ, R86 ;  /* 0x000000ffff577224 */ /* 0x000fce00078e0056 */
.L_x_8476:
[----:B------:R-:W-:Y:S05]  /*220c0*/  BSYNC.RECONVERGENT B1 ;  /* 0x0000000000017941 */ /* 0x000fea0003800200 */
.L_x_8474:
        /* <DEDUP_REMOVED lines=11> */
.L_x_8478:
[----:B------:R-:W-:Y:S01]  /*22180*/  MOV R7, R6 ;  /* 0x0000000600077202 */ /* 0x000fe20000000f00 */
[----:B------:R-:W-:Y:S01]  /*22190*/  IMAD.MOV.U32 R9, RZ, RZ, R8 ;  /* 0x000000ffff097224 */ /* 0x000fe200078e0008 */
[----:B------:R-:W-:Y:S01]  /*221a0*/  MOV R86, R85 ;  /* 0x0000005500567202 */ /* 0x000fe20000000f00 */
[----:B------:R-:W-:-:S07]  /*221b0*/  IMAD.MOV.U32 R150, RZ, RZ, R149 ;  /* 0x000000ffff967224 */ /* 0x000fce00078e0095 */
.L_x_8479:
[----:B------:R-:W-:Y:S05]  /*221c0*/  BSYNC.RECONVERGENT B1 ;  /* 0x0000000000017941 */ /* 0x000fea0003800200 */
.L_x_8477:
        /* <DEDUP_REMOVED lines=11> */
.L_x_8481:
[----:B------:R-:W-:Y:S01]  /*22280*/  IMAD.MOV.U32 R6, RZ, RZ, R7 ;  /* 0x000000ffff067224 */ /* 0x000fe200078e0007 */
[----:B------:R-:W-:Y:S01]  /*22290*/  MOV R8, R9 ;  /* 0x0000000900087202 */ /* 0x000fe20000000f00 */
[----:B------:R-:W-:Y:S02]  /*222a0*/  IMAD.MOV.U32 R149, RZ, RZ, R148 ;  /* 0x000000ffff957224 */ /* 0x000fe400078e0094 */
[----:B------:R-:W-:-:S07]  /*222b0*/  IMAD.MOV.U32 R85, RZ, RZ, R84 ;  /* 0x000000ffff557224 */ /* 0x000fce00078e0054 */
.L_x_8482:
[----:B------:R-:W-:Y:S05]  /*222c0*/  BSYNC.RECONVERGENT B1 ;  /* 0x0000000000017941 */ /* 0x000fea0003800200 */
.L_x_8480:
        /* <DEDUP_REMOVED lines=11> */
.L_x_8484:
[----:B------:R-:W-:Y:S01]  /*22380*/  IMAD.MOV.U32 R7, RZ, RZ, R6 ;  /* 0x000000ffff077224 */ /* 0x000fe200078e0006 */
[----:B------:R-:W-:Y:S01]  /*22390*/  MOV R148, R155 ;  /* 0x0000009b00947202 */ /* 0x000fe20000000f00 */
[----:B------:R-:W-:Y:S02]  /*223a0*/  IMAD.MOV.U32 R9, RZ, RZ, R8 ;  /* 0x000000ffff097224 */ /* 0x000fe400078e0008 */
[----:B------:R-:W-:-:S07]  /*223b0*/  IMAD.MOV.U32 R84, RZ, RZ, R91 ;  /* 0x000000ffff547224 */ /* 0x000fce00078e005b */
.L_x_8485:
[----:B------:R-:W-:Y:S05]  /*223c0*/  BSYNC.RECONVERGENT B1 ;  /* 0x0000000000017941 */ /* 0x000fea0003800200 */
.L_x_8483:
        /* <DEDUP_REMOVED lines=11> */
.L_x_8487:
[----:B------:R-:W-:Y:S01]  /*22480*/  MOV R6, R7 ;  /* 0x0000000700067202 */ /* 0x000fe20000000f00 */
[----:B------:R-:W-:Y:S01]  /*22490*/  IMAD.MOV.U32 R8, RZ, RZ, R9 ;  /* 0x000000ffff087224 */ /* 0x000fe200078e0009 */
[----:B------:R-:W-:Y:S01]  /*224a0*/  MOV R91, R90 ;  /* 0x0000005a005b7202 */ /* 0x000fe20000000f00 */
[----:B------:R-:W-:-:S07]  /*224b0*/  IMAD.MOV.U32 R155, RZ, RZ, R154 ;  /* 0x000000ffff9b7224 */ /* 0x000fce00078e009a */
.L_x_8488:
[----:B------:R-:W-:Y:S05]  /*224c0*/  BSYNC.RECONVERGENT B1 ;  /* 0x0000000000017941 */ /* 0x000fea0003800200 */
.L_x_8486:
        /* <DEDUP_REMOVED lines=11> */
.L_x_8490:
[----:B------:R-:W-:Y:S01]  /*22580*/  IMAD.MOV.U32 R7, RZ, RZ, R6 ;  /* 0x000000ffff077224 */ /* 0x000fe200078e0006 */
[----:B------:R-:W-:Y:S01]  /*22590*/  MOV R9, R8 ;  /* 0x0000000800097202 */ /* 0x000fe20000000f00 */
[----:B------:R-:W-:Y:S02]  /*225a0*/  IMAD.MOV.U32 R154, RZ, RZ, R153 ;  /* 0x000000ffff9a7224 */ /* 0x000fe400078e0099 */
[----:B------:R-:W-:-:S07]  /*225b0*/  IMAD.MOV.U32 R90, RZ, RZ, R89 ;  /* 0x000000ffff5a7224 */ /* 0x000fce00078e0059 */
.L_x_8491:
[----:B------:R-:W-:Y:S05]  /*225c0*/  BSYNC.RECONVERGENT B1 ;  /* 0x0000000000017941 */ /* 0x000fea0003800200 */
.L_x_8489:
        /* <DEDUP_REMOVED lines=11> */
.L_x_8493:
[----:B------:R-:W-:Y:S01]  /*22680*/  IMAD.MOV.U32 R6, RZ, RZ, R7 ;  /* 0x000000ffff067224 */ /* 0x000fe200078e0007 */
[----:B------:R-:W-:Y:S01]  /*22690*/  MOV R153, R152 ;  /* 0x0000009800997202 */ /* 0x000fe20000000f00 */
[----:B------:R-:W-:Y:S02]  /*226a0*/  IMAD.MOV.U32 R8, RZ, RZ, R9 ;  /* 0x000000ffff087224 */ /* 0x000fe400078e0009 */
[----:B------:R-:W-:-:S07]  /*226b0*/  IMAD.MOV.U32 R89, RZ, RZ, R88 ;  /* 0x000000ffff597224 */ /* 0x000fce00078e0058 */
.L_x_8494:
[----:B------:R-:W-:Y:S05]  /*226c0*/  BSYNC.RECONVERGENT B1 ;  /* 0x0000000000017941 */ /* 0x000fea0003800200 */
.L_x_8492:
        /* <DEDUP_REMOVED lines=11> */
.L_x_8496:
[----:B------:R-:W-:Y:S01]  /*22780*/  MOV R7, R6 ;  /* 0x0000000600077202 */ /* 0x000fe20000000f00 */
[----:B------:R-:W-:Y:S01]  /*22790*/  IMAD.MOV.U32 R9, RZ, RZ, R8 ;  /* 0x000000ffff097224 */ /* 0x000fe200078e0008 */
[----:B------:R-:W-:Y:S01]  /*227a0*/  MOV R152, R3 ;  /* 0x0000000300987202 */ /* 0x000fe20000000f00 */
[----:B------:R-:W-:-:S07]  /*227b0*/  IMAD.MOV.U32 R88, RZ, RZ, R95 ;  /* 0x000000ffff587224 */ /* 0x000fce00078e005f */
.L_x_8497:
[----:B------:R-:W-:Y:S05]  /*227c0*/  BSYNC.RECONVERGENT B1 ;  /* 0x0000000000017941 */ /* 0x000fea0003800200 */
.L_x_8495:
        /* <DEDUP_REMOVED lines=11> */
.L_x_8499:
[----:B------:R-:W-:Y:S01]  /*22880*/  IMAD.MOV.U32 R11, RZ, RZ, R7 ;  /* 0x000000ffff0b7224 */ /* 0x000fe200078e0007 */
[----:B------:R-:W-:Y:S01]  /*22890*/  MOV R6, R9 ;  /* 0x0000000900067202 */ /* 0x000fe20000000f00 */
[----:B------:R-:W-:Y:S02]  /*228a0*/  IMAD.MOV.U32 R3, RZ, RZ, R2 ;  /* 0x000000ffff037224 */ /* 0x000fe400078e0002 */
[----:B------:R-:W-:-:S07]  /*228b0*/  IMAD.MOV.U32 R95, RZ, RZ, R94 ;  /* 0x000000ffff5f7224 */ /* 0x000fce00078e005e */
.L_x_8500:
[----:B------:R-:W-:Y:S05]  /*228c0*/  BSYNC.RECONVERGENT B1 ;  /* 0x0000000000017941 */ /* 0x000fea0003800200 */
.L_x_8498:
        /* <DEDUP_REMOVED lines=11> */
.L_x_8502:
[----:B------:R-:W-:Y:S01]  /*22980*/  MOV R2, R0 ;  /* 0x0000000000027202 */ /* 0x000fe20000000f00 */
[----:B------:R-:W-:Y:S01]  /*22990*/  IMAD.MOV.U32 R94, RZ, RZ, R93 ;  /* 0x000000ffff5e7224 */ /* 0x000fe200078e005d */
[----:B------:R-:W-:Y:S01]  /*229a0*/  MOV R93, R6 ;  /* 0x00000006005d7202 */ /* 0x000fe20000000f00 */
[--C-:B------:R-:W-:Y:S02]  /*229b0*/  IMAD.MOV.U32 R7, RZ, RZ, R11.reuse ;  /* 0x000000ffff077224 */ /* 0x100fe400078e000b */
[----:B------:R-:W-:Y:S02]  /*229c0*/  IMAD.MOV.U32 R8, RZ, RZ, R6 ;  /* 0x000000ffff087224 */ /* 0x000fe400078e0006 */
[----:B------:R-:W-:-:S07]  /*229d0*/  IMAD.MOV.U32 R0, RZ, RZ, R11 ;  /* 0x000000ffff007224 */ /* 0x000fce00078e000b */
.L_x_8503:
[----:B------:R-:W-:Y:S05]  /*229e0*/  BSYNC.RECONVERGENT B1 ;  /* 0x0000000000017941 */ /* 0x000fea0003800200 */
.L_x_8501:
[----:B------:R-:W-:Y:S01]  /*229f0*/  VIADD R5, R5, 0x4 ;  /* 0x0000000405057836 */ /* 0x000fe20000000000 */
[----:B------:R-:W-:Y:S06]  /*22a00*/  @P2 BRA `(.L_x_8504) ;  /* 0xffffffc0000c2947 */ /* 0x000fec000383ffff */
[----:B------:R-:W-:Y:S01]  /*22a10*/  IMAD.MOV.U32 R0, RZ, RZ, R7 ;  /* 0x000000ffff007224 */ /* 0x000fe200078e0007 */
[----:B------:R-:W-:-:S07]  /*22a20*/  MOV R93, R8 ;  /* 0x00000008005d7202 */ /* 0x000fce0000000f00 */
.L_x_8314:
[----:B------:R-:W-:Y:S05]  /*22a30*/  BSYNC.RECONVERGENT B0 ;  /* 0x0000000000007941 */ /* 0x000fea0003800200 */
.L_x_8313:
[----:B------:R-:W0:Y:S02]  /*22a40*/  S2R R4, SR_TID.X ;  /* 0x0000000000047919 */ /* 0x000e240000002100 */
[----:B0-----:R-:W-:-:S13]  /*22a50*/  ISETP.NE.AND P0, PT, R4, RZ, PT ;  /* 0x000000ff0400720c */ /* 0x001fda0003f05270 */
[----:B------:R-:W-:Y:S05]  /*22a60*/  @P0 EXIT ;  /* 0x000000000000094d */ /* 0x000fea0003800000 */
[----:B------:R-:W0:Y:S01]  /*22a70*/  S2R R11, SR_CTAID.X ;  /* 0x00000000000b7919 */ /* 0x000e220000002500 */
[----:B-1----:R-:W1:Y:S08]  /*22a80*/  LDC.64 R4, c[0x0][0x388] ;  /* 0x0000e200ff047b82 */ /* 0x002e700000000a00 */
[----:B------:R-:W2:Y:S08]  /*22a90*/  LDC.64 R8, c[0x0][0x390] ;  /* 0x0000e400ff087b82 */ /* 0x000eb00000000a00 */
[----:B------:R-:W3:Y:S01]  /*22aa0*/  LDC R7, c[0x0][0x3ac] ;  /* 0x0000eb00ff077b82 */ /* 0x000ee20000000800 */
[----:B0-----:R-:W-:-:S04]  /*22ab0*/  IMAD.SHL.U32 R11, R11, 0x40, RZ ;  /* 0x000000400b0b7824 */ /* 0x001fc800078e00ff */
[----:B-1----:R-:W-:-:S04]  /*22ac0*/  IMAD.WIDE.U32 R4, R11, 0x4, R4 ;  /* 0x000000040b047825 */ /* 0x002fc800078e0004 */
[----:B--2---:R-:W-:-:S04]  /*22ad0*/  IMAD.WIDE.U32 R8, R11, 0x4, R8 ;  /* 0x000000040b087825 */ /* 0x004fc800078e0008 */
[----:B---3--:R-:W-:Y:S01]  /*22ae0*/  FFMA.FTZ R11, RZ, R7, R93 ;  /* 0x00000007ff0b7223 */ /* 0x008fe2000001005d */
[C---:B------:R-:W-:Y:S01]  /*22af0*/  FFMA.FTZ R93, R7.reuse, 59, R32 ;  /* 0x426c0000075d7823 */ /* 0x040fe20000010020 */
[C---:B------:R-:W-:Y:S01]  /*22b00*/  FFMA.FTZ R32, R7.reuse, 60, R33 ;  /* 0x4270000007207823 */ /* 0x040fe20000010021 */
[----:B------:R-:W-:Y:S01]  /*22b10*/  FADD.FTZ R33, R94, R7 ;  /* 0x000000075e217221 */ /* 0x000fe20000010000 */
[----:B------:R0:W-:Y:S01]  /*22b20*/  STG.E desc[UR6][R4.64], R0 ;  /* 0x0000000004007986 */ /* 0x0001e2000c101906 */
[C---:B------:R-:W-:Y:S01]  /*22b30*/  FFMA.FTZ R95, R7.reuse, 2, R95 ;  /* 0x40000000075f7823 */ /* 0x040fe2000001005f */
[C---:B------:R-:W-:Y:S01]  /*22b40*/  FFMA.FTZ R6, R7.reuse, 3, R88 ;  /* 0x4040000007067823 */ /* 0x040fe20000010058 */
[C---:B------:R-:W-:Y:S01]  /*22b50*/  FFMA.FTZ R10, R7.reuse, 4, R89 ;  /* 0x40800000070a7823 */ /* 0x040fe20000010059 */
[----:B------:R-:W-:Y:S01]  /*22b60*/  STG.E desc[UR6][R8.64], R11 ;  /* 0x0000000b08007986 */ /* 0x000fe2000c101906 */
        /* <DEDUP_REMOVED lines=13> */
[C---:B0-----:R-:W-:Y:S01]  /*22c40*/  FFMA.FTZ R0, R7.reuse, 15, R76 ;  /* 0x4170000007007823 */ /* 0x041fe2000001004c */
        /* <DEDUP_REMOVED lines=60> */
[----:B------:R-:W-:Y:S01]  /*23010*/  FFMA.FTZ R7, R7, 63, R156 ;  /* 0x427c000007077823 */ /* 0x000fe2000001009c */
        /* <DEDUP_REMOVED lines=109> */
.L_x_8505:
        /* <DEDUP_REMOVED lines=9> */
.L_x_12924:


//--------------------- .text._ZN17fastertransformer20batch_topK_kernel_v2IfLi32ELi32EEEvPiPT_S1_ --------------------------
	.section	.text._ZN17fastertransformer20batch_topK_kernel_v2IfLi32ELi32EEEvPiPT_S1_,"ax",@progbits
	.align	128
        .global         _ZN17fastertransformer20batch_topK_kernel_v2IfLi32ELi32EEEvPiPT_S1_
        .type           _ZN17fastertransformer20batch_topK_kernel_v2IfLi32ELi32EEEvPiPT_S1_,@function
        .size           _ZN17fastertransformer20batch_topK_kernel_v2IfLi32ELi32EEEvPiPT_S1_,(.L_x_12925 - _ZN17fastertransformer20batch_topK_kernel_v2IfLi32ELi32EEEvPiPT_S1_)
        .other          _ZN17fastertransformer20batch_topK_kernel_v2IfLi32ELi32EEEvPiPT_S1_,@"STO_CUDA_ENTRY STV_DEFAULT"
_ZN17fastertransformer20batch_topK_kernel_v2IfLi32ELi32EEEvPiPT_S1_:
.text._ZN17fastertransformer20batch_topK_kernel_v2IfLi32ELi32EEEvPiPT_S1_:
[----:B------:R-:W0:Y:S01]  /*0000*/  LDC R1, c[0x0][0x37c] ;  /* 0x0000df00ff017b82 */ /* 0x000e220000000800 */
[----:B------:R-:W1:Y:S07]  /*0010*/  S2R R0, SR_CTAID.X ;  /* 0x0000000000007919 */ /* 0x000e6e0000002500 */
[----:B------:R-:W2:Y:S01]  /*0020*/  LDC.64 R12, c[0x0][0x388] ;  /* 0x0000e200ff0c7b82 */ /* 0x000ea20000000a00 */
[----:B------:R-:W3:Y:S01]  /*0030*/  LDCU.64 UR4, c[0x0][0x358] ;  /* 0x00006b00ff0477ac */ /* 0x000ee20008000a00 */
[----:B0-----:R-:W-:Y:S01]  /*0040*/  VIADD R1, R1, 0xffffff00 ;  /* 0xffffff0001017836 */ /* 0x001fe20000000000 */
[----:B------:R-:W0:Y:S05]  /*0050*/  S2R R3, SR_TID.X ;  /* 0x0000000000037919 */ /* 0x000e2a0000002100 */
[----:B------:R-:W4:Y:S01]  /*0060*/  LDC.64 R10, c[0x0][0x380] ;  /* 0x0000e000ff0a7b82 */ /* 0x000f220000000a00 */
[----:B-1----:R-:W-:-:S05]  /*0070*/  IMAD.SHL.U32 R2, R0, 0x400, RZ ;  /* 0x0000040000027824 */ /* 0x002fca00078e00ff */
[----:B0-----:R-:W-:-:S05]  /*0080*/  LOP3.LUT R3, R2, R3, RZ, 0xfc, !PT ;  /* 0x0000000302037212 */ /* 0x001fca00078efcff */
[----:B--2---:R-:W-:-:S04]  /*0090*/  IMAD.WIDE.U32 R12, R3, 0x4, R12 ;  /* 0x00000004030c7825 */ /* 0x004fc800078e000c */
[----:B----4-:R-:W-:Y:S01]  /*00a0*/  IMAD.WIDE.U32 R10, R3, 0x4, R10 ;  /* 0x00000004030a7825 */ /* 0x010fe200078e000a */
[----:B---3--:R-:W2:Y:S04]  /*00b0*/  LDG.E R73, desc[UR4][R12.64] ;  /* 0x000000040c497981 */ /* 0x008ea8000c1e1900 */
[----:B------:R-:W2:Y:S04]  /*00c0*/  LDG.E R2, desc[UR4][R12.64+0x80] ;  /* 0x000080040c027981 */ /* 0x000ea8000c1e1900 */
[----:B------:R-:W3:Y:S04]  /*00d0*/  LDG.E R72, desc[UR4][R10.64] ;  /* 0x000000040a487981 */ /* 0x000ee8000c1e1900 */
[----:B------:R0:W5:Y:S01]  /*00e0*/  LDG.E R3, desc[UR4][R10.64+0x80] ;  /* 0x000080040a037981 */ /* 0x000162000c1e1900 */
[----:B------:R-:W-:Y:S01]  /*00f0*/  BSSY.RECONVERGENT B0, `(.L_x_8506) ;  /* 0x000000d000007945 */ /* 0x000fe20003800200 */
[----:B--2---:R-:W-:-:S04]  /*0100*/  FSETP.GT.FTZ.AND P0, PT, R2, R73, PT ;  /* 0x000000490200720b */ /* 0x004fc80003f14000 */
[----:B---3--:R-:W-:-:S13]  /*0110*/  ISETP.EQ.OR P0, PT, R72, -0x1, P0 ;  /* 0xffffffff4800780c */ /* 0x008fda0000702670 */
[----:B0-----:R-:W-:Y:S05]  /*0120*/  @P0 BRA `(.L_x_8507) ;  /* 0x0000000000140947 */ /* 0x001fea0003800000 */
[----:B------:R-:W-:Y:S01]  /*0130*/  FSETP.NEU.FTZ.AND P0, PT, R2, R73, PT ;  /* 0x000000490200720b */ /* 0x000fe20003f1d000 */
[----:B------:R-:W-:Y:S02]  /*0140*/  IMAD.MOV.U32 R4, RZ, RZ, R2 ;  /* 0x000000ffff047224 */ /* 0x000fe400078e0002 */
[----:B-----5:R-:W-:Y:S01]  /*0150*/  IMAD.MOV.U32 R5, RZ, RZ, R3 ;  /* 0x000000ffff057224 */ /* 0x020fe200078e0003 */
[----:B------:R-:W-:-:S13]  /*0160*/  ISETP.GE.OR P0, PT, R3, R72, P0 ;  /* 0x000000480300720c */ /* 0x000fda0000706670 */
[----:B------:R-:W-:Y:S05]  /*0170*/  @P0 BRA `(.L_x_8508) ;  /* 0x0000000000100947 */ /* 0x000fea0003800000 */
.L_x_8507:
[----:B------:R-:W-:Y:S01]  /*0180*/  IMAD.MOV.U32 R4, RZ, RZ, R73 ;  /* 0x000000ffff047224 */ /* 0x000fe200078e0049 */
[----:B------:R-:W-:Y:S01]  /*0190*/  MOV R5, R72 ;  /* 0x0000004800057202 */ /* 0x000fe20000000f00 */
[----:B------:R-:W-:Y:S02]  /*01a0*/  IMAD.MOV.U32 R73, RZ, RZ, R2 ;  /* 0x000000ffff497224 */ /* 0x000fe400078e0002 */
[----:B-----5:R-:W-:-:S07]  /*01b0*/  IMAD.MOV.U32 R72, RZ, RZ, R3 ;  /* 0x000000ffff487224 */ /* 0x020fce00078e0003 */
.L_x_8508:
[----:B------:R-:W-:Y:S05]  /*01c0*/  BSYNC.RECONVERGENT B0 ;  /* 0x0000000000007941 */ /* 0x000fea0003800200 */
.L_x_8506:
[----:B------:R-:W2:Y:S04]  /*01d0*/  LDG.E R3, desc[UR4][R12.64+0x100] ;  /* 0x000100040c037981 */ /* 0x000ea8000c1e1900 */
[----:B------:R0:W5:Y:S01]  /*01e0*/  LDG.E R2, desc[UR4][R10.64+0x100] ;  /* 0x000100040a027981 */ /* 0x000162000c1e1900 */
[----:B------:R-:W-:Y:S01]  /*01f0*/  BSSY.RECONVERGENT B0, `(.L_x_8509) ;  /* 0x000000d000007945 */ /* 0x000fe20003800200 */
[----:B--2---:R-:W-:-:S04]  /*0200*/  FSETP.GT.FTZ.AND P0, PT, R3, R4, PT ;  /* 0x000000040300720b */ /* 0x004fc80003f14000 */
[----:B------:R-:W-:-:S13]  /*0210*/  ISETP.EQ.OR P0, PT, R5, -0x1, P0 ;  /* 0xffffffff0500780c */ /* 0x000fda0000702670 */
[----:B0-----:R-:W-:Y:S05]  /*0220*/  @P0 BRA `(.L_x_8510) ;  /* 0x0000000000140947 */ /* 0x001fea0003800000 */
[----:B------:R-:W-:Y:S01]  /*0230*/  FSETP.NEU.FTZ.AND P0, PT, R3, R4, PT ;  /* 0x000000040300720b */ /* 0x000fe20003f1d000 */
[----:B------:R-:W-:Y:S02]  /*0240*/  IMAD.MOV.U32 R6, RZ, RZ, R3 ;  /* 0x000000ffff067224 */ /* 0x000fe400078e0003 */
[----:B-----5:R-:W-:Y:S01]  /*0250*/  IMAD.MOV.U32 R7, RZ, RZ, R2 ;  /* 0x000000ffff077224 */ /* 0x020fe200078e0002 */
[----:B------:R-:W-:-:S13]  /*0260*/  ISETP.GE.OR P0, PT, R2, R5, P0 ;  /* 0x000000050200720c */ /* 0x000fda0000706670 */
[----:B------:R-:W-:Y:S05]  /*0270*/  @P0 BRA `(.L_x_8511) ;  /* 0x0000000000100947 */ /* 0x000fea0003800000 */
.L_x_8510:
[----:B------:R-:W-:Y:S01]  /*0280*/  IMAD.MOV.U32 R6, RZ, RZ, R4 ;  /* 0x000000ffff067224 */ /* 0x000fe200078e0004 */
[----:B------:R-:W-:Y:S01]  /*0290*/  MOV R7, R5 ;  /* 0x0000000500077202 */ /* 0x000fe20000000f00 */
[----:B------:R-:W-:Y:S02]  /*02a0*/  IMAD.MOV.U32 R4, RZ, RZ, R3 ;  /* 0x000000ffff047224 */ /* 0x000fe400078e0003 */
[----:B-----5:R-:W-:-:S07]  /*02b0*/  IMAD.MOV.U32 R5, RZ, RZ, R2 ;  /* 0x000000ffff057224 */ /* 0x020fce00078e0002 */
.L_x_8511:
[----:B------:R-:W-:Y:S05]  /*02c0*/  BSYNC.RECONVERGENT B0 ;  /* 0x0000000000007941 */ /* 0x000fea0003800200 */
.L_x_8509:
        /* <DEDUP_REMOVED lines=9> */
.L_x_8513:
[----:B------:R-:W-:Y:S01]  /*0360*/  IMAD.MOV.U32 R2, RZ, RZ, R73 ;  /* 0x000000ffff027224 */ /* 0x000fe200078e0049 */
[----:B------:R-:W-:Y:S01]  /*0370*/  MOV R3, R72 ;  /* 0x0000004800037202 */ /* 0x000fe20000000f00 */
[----:B------:R-:W-:Y:S02]  /*0380*/  IMAD.MOV.U32 R73, RZ, RZ, R4 ;  /* 0x000000ffff497224 */ /* 0x000fe400078e0004 */
[----:B------:R-:W-:-:S07]  /*0390*/  IMAD.MOV.U32 R72, RZ, RZ, R5 ;  /* 0x000000ffff487224 */ /* 0x000fce00078e0005 */
.L_x_8514:
[----:B------:R-:W-:Y:S05]  /*03a0*/  BSYNC.RECONVERGENT B0 ;  /* 0x0000000000007941 */ /* 0x000fea0003800200 */
.L_x_8512:
        /* <DEDUP_REMOVED lines=11> */
.L_x_8516:
[----:B------:R-:W-:Y:S01]  /*0460*/  IMAD.MOV.U32 R8, RZ, RZ, R6 ;  /* 0x000000ffff087224 */ /* 0x000fe200078e0006 */
[----:B------:R-:W-:Y:S01]  /*0470*/  MOV R9, R7 ;  /* 0x0000000700097202 */ /* 0x000fe20000000f00 */
[----:B------:R-:W-:Y:S02]  /*0480*/  IMAD.MOV.U32 R6, RZ, RZ, R5 ;  /* 0x000000ffff067224 */ /* 0x000fe400078e0005 */
[----:B-----5:R-:W-:-:S07]  /*0490*/  IMAD.MOV.U32 R7, RZ, RZ, R4 ;  /* 0x000000ffff077224 */ /* 0x020fce00078e0004 */
.L_x_8517:
[----:B------:R-:W-:Y:S05]  /*04a0*/  BSYNC.RECONVERGENT B0 ;  /* 0x0000000000007941 */ /* 0x000fea0003800200 */
.L_x_8515:
        /* <DEDUP_REMOVED lines=9> */
.L_x_8519:
[----:B------:R-:W-:Y:S01]  /*0540*/  IMAD.MOV.U32 R5, RZ, RZ, R2 ;  /* 0x000000ffff057224 */ /* 0x000fe200078e0002 */
[----:B------:R-:W-:Y:S01]  /*0550*/  MOV R4, R3 ;  /* 0x0000000300047202 */ /* 0x000fe20000000f00 */
[----:B------:R-:W-:Y:S02]  /*0560*/  IMAD.MOV.U32 R2, RZ, RZ, R6 ;  /* 0x000000ffff027224 */ /* 0x000fe400078e0006 */
[----:B------:R-:W-:-:S07]  /*0570*/  IMAD.MOV.U32 R3, RZ, RZ, R7 ;  /* 0x000000ffff037224 */ /* 0x000fce00078e0007 */
.L_x_8520:
[----:B------:R-:W-:Y:S05]  /*0580*/  BSYNC.RECONVERGENT B0 ;  /* 0x0000000000007941 */ /* 0x000fea0003800200 */
.L_x_8518:
        /* <DEDUP_REMOVED lines=9> */
.L_x_8522:
[----:B------:R-:W-:Y:S01]  /*0620*/  IMAD.MOV.U32 R6, RZ, RZ, R73 ;  /* 0x000000ffff067224 */ /* 0x000fe200078e0049 */
[----:B------:R-:W-:Y:S01]  /*0630*/  MOV R7, R72 ;  /* 0x0000004800077202 */ /* 0x000fe20000000f00 */
[----:B------:R-:W-:Y:S02]  /*0640*/  IMAD.MOV.U32 R73, RZ, RZ, R2 ;  /* 0x000000ffff497224 */ /* 0x000fe400078e0002 */
[----:B------:R-:W-:-:S07]  /*0650*/  IMAD.MOV.U32 R72, RZ, RZ, R3 ;  /* 0x000000ffff487224 */ /* 0x000fce00078e0003 */
.L_x_8523:
[----:B------:R-:W-:Y:S05]  /*0660*/  BSYNC.RECONVERGENT B0 ;  /* 0x0000000000007941 */ /* 0x000fea0003800200 */
.L_x_8521:
        /* <DEDUP_REMOVED lines=11> */
.L_x_8525:
[----:B------:R-:W-:Y:S01]  /*0720*/  IMAD.MOV.U32 R14, RZ, RZ, R8 ;  /* 0x000000ffff0e7224 */ /* 0x000fe200078e0008 */
[----:B------:R-:W-:Y:S01]  /*0730*/  MOV R15, R9 ;  /* 0x00000009000f7202 */ /* 0x000fe20000000f00 */
[----:B------:R-:W-:Y:S02]  /*0740*/  IMAD.MOV.U32 R8, RZ, RZ, R3 ;  /* 0x000000ffff087224 */ /* 0x000fe400078e0003 */
[----:B-----5:R-:W-:-:S07]  /*0750*/  IMAD.MOV.U32 R9, RZ, RZ, R2 ;  /* 0x000000ffff097224 */ /* 0x020fce00078e0002 */
.L_x_8526:
[----:B------:R-:W-:Y:S05]  /*0760*/  BSYNC.RECONVERGENT B0 ;  /* 0x0000000000007941 */ /* 0x000fea0003800200 */
.L_x_8524:
        /* <DEDUP_REMOVED lines=9> */
.L_x_8528:
[----:B------:R-:W-:Y:S01]  /*0800*/  IMAD.MOV.U32 R3, RZ, RZ, R5 ;  /* 0x000000ffff037224 */ /* 0x000fe200078e0005 */
[----:B------:R-:W-:Y:S01]  /*0810*/  MOV R2, R4 ;  /* 0x0000000400027202 */ /* 0x000fe20000000f00 */
[----:B------:R-:W-:Y:S02]  /*0820*/  IMAD.MOV.U32 R5, RZ, RZ, R8 ;  /* 0x000000ffff057224 */ /* 0x000fe400078e0008 */
[----:B------:R-:W-:-:S07]  /*0830*/  IMAD.MOV.U32 R4, RZ, RZ, R9 ;  /* 0x000000ffff047224 */ /* 0x000fce00078e0009 */
.L_x_8529:
[----:B------:R-:W-:Y:S05]  /*0840*/  BSYNC.RECONVERGENT B0 ;  /* 0x0000000000007941 */ /* 0x000fea0003800200 */
.L_x_8527:
        /* <DEDUP_REMOVED lines=9> */
.L_x_8531:
[----:B------:R-:W-:Y:S01]  /*08e0*/  IMAD.MOV.U32 R8, RZ, RZ, R6 ;  /* 0x000000ffff087224 */ /* 0x000fe200078e0006 */
[----:B------:R-:W-:Y:S01]  /*08f0*/  MOV R9, R7 ;  /* 0x0000000700097202 */ /* 0x000fe20000000f00 */
[----:B------:R-:W-:Y:S02]  /*0900*/  IMAD.MOV.U32 R6, RZ, RZ, R5 ;  /* 0x000000ffff067224 */ /* 0x000fe400078e0005 */
[----:B------:R-:W-:-:S07]  /*0910*/  IMAD.MOV.U32 R7, RZ, RZ, R4 ;  /* 0x000000ffff077224 */ /* 0x000fce00078e0004 */
.L_x_8532:
[----:B------:R-:W-:Y:S05]  /*0920*/  BSYNC.RECONVERGENT B0 ;  /* 0x0000000000007941 */ /* 0x000fea0003800200 */
.L_x_8530:
        /* <DEDUP_REMOVED lines=9> */
.L_x_8534:
[----:B------:R-:W-:Y:S01]  /*09c0*/  IMAD.MOV.U32 R4, RZ, RZ, R73 ;  /* 0x000000ffff047224 */ /* 0x000fe200078e0049 */
[----:B------:R-:W-:Y:S01]  /*09d0*/  MOV R5, R72 ;  /* 0x0000004800057202 */ /* 0x000fe20000000f00 */
[----:B------:R-:W-:Y:S02]  /*09e0*/  IMAD.MOV.U32 R73, RZ, RZ, R6 ;  /* 0x000000ffff497224 */ /* 0x000fe400078e0006 */
[----:B------:R-:W-:-:S07]  /*09f0*/  IMAD.MOV.U32 R72, RZ, RZ, R7 ;  /* 0x000000ffff487224 */ /* 0x000fce00078e0007 */
.L_x_8535:
[----:B------:R-:W-:Y:S05]  /*0a00*/  BSYNC.RECONVERGENT B0 ;  /* 0x0000000000007941 */ /* 0x000fea0003800200 */
.L_x_8533:
        /* <DEDUP_REMOVED lines=11> */
.L_x_8537:
[----:B------:R-:W-:Y:S01]  /*0ac0*/  IMAD.MOV.U32 R16, RZ, RZ, R14 ;  /* 0x000000ffff107224 */ /* 0x000fe200078e000e */
[----:B------:R-:W-:Y:S01]  /*0ad0*/  MOV R17, R15 ;  /* 0x0000000f00117202 */ /* 0x000fe20000000f00 */
[----:B------:R-:W-:Y:S02]  /*0ae0*/  IMAD.MOV.U32 R14, RZ, RZ, R7 ;  /* 0x000000ffff0e7224 */ /* 0x000fe400078e0007 */
[----:B-----5:R-:W-:-:S07]  /*0af0*/  IMAD.MOV.U32 R15, RZ, RZ, R6 ;  /* 0x000000ffff0f7224 */ /* 0x020fce00078e0006 */
.L_x_8538:
[----:B------:R-:W-:Y:S05]  /*0b00*/  BSYNC.RECONVERGENT B0 ;  /* 0x0000000000007941 */ /* 0x000fea0003800200 */
.L_x_8536:
        /* <DEDUP_REMOVED lines=9> */
.L_x_8540:
[----:B------:R-:W-:Y:S01]  /*0ba0*/  IMAD.MOV.U32 R7, RZ, RZ, R3 ;  /* 0x000000ffff077224 */ /* 0x000fe200078e0003 */
[----:B------:R-:W-:Y:S01]  /*0bb0*/  MOV R6, R2 ;  /* 0x0000000200067202 */ /* 0x000fe20000000f00 */
[----:B------:R-:W-:Y:S02]  /*0bc0*/  IMAD.MOV.U32 R3, RZ, RZ, R14 ;  /* 0x000000ffff037224 */ /* 0x000fe400078e000e */
[----:B------:R-:W-:-:S07]  /*0bd0*/  IMAD.MOV.U32 R2, RZ, RZ, R15 ;  /* 0x000000ffff027224 */ /* 0x000fce00078e000f */
.L_x_8541:
[----:B------:R-:W-:Y:S05]  /*0be0*/  BSYNC.RECONVERGENT B0 ;  /* 0x0000000000007941 */ /* 0x000fea0003800200 */
.L_x_8539:
        /* <DEDUP_REMOVED lines=9> */
.L_x_8543:
[----:B------:R-:W-:Y:S01]  /*0c80*/  IMAD.MOV.U32 R14, RZ, RZ, R8 ;  /* 0x000000ffff0e7224 */ /* 0x000fe200078e0008 */
[----:B------:R-:W-:Y:S01]  /*0c90*/  MOV R15, R9 ;  /* 0x00000009000f7202 */ /* 0x000fe20000000f00 */
[----:B------:R-:W-:Y:S02]  /*0ca0*/  IMAD.MOV.U32 R8, RZ, RZ, R3 ;  /* 0x000000ffff087224 */ /* 0x000fe400078e0003 */
[----:B------:R-:W-:-:S07]  /*0cb0*/  IMAD.MOV.U32 R9, RZ, RZ, R2 ;  /* 0x000000ffff097224 */ /* 0x000fce00078e0002 */
.L_x_8544:
[----:B------:R-:W-:Y:S05]  /*0cc0*/  BSYNC.RECONVERGENT B0 ;  /* 0x0000000000007941 */ /* 0x000fea0003800200 */
.L_x_8542:
        /* <DEDUP_REMOVED lines=9> */
.L_x_8546:
[----:B------:R-:W-:Y:S01]  /*0d60*/  IMAD.MOV.U32 R3, RZ, RZ, R4 ;  /* 0x000000ffff037224 */ /* 0x000fe200078e0004 */
[----:B------:R-:W-:Y:S01]  /*0d70*/  MOV R2, R5 ;  /* 0x0000000500027202 */ /* 0x000fe20000000f00 */
[----:B------:R-:W-:Y:S02]  /*0d80*/  IMAD.MOV.U32 R4, RZ, RZ, R8 ;  /* 0x000000ffff047224 */ /* 0x000fe400078e0008 */
[----:B------:R-:W-:-:S07]  /*0d90*/  IMAD.MOV.U32 R5, RZ, RZ, R9 ;  /* 0x000000ffff057224 */ /* 0x000fce00078e0009 */
.L_x_8547:
[----:B------:R-:W-:Y:S05]  /*0da0*/  BSYNC.RECONVERGENT B0 ;  /* 0x0000000000007941 */ /* 0x000fea0003800200 */
.L_x_8545:
        /* <DEDUP_REMOVED lines=9> */
.L_x_8549:
[----:B------:R-:W-:Y:S01]  /*0e40*/  IMAD.MOV.U32 R8, RZ, RZ, R73 ;  /* 0x000000ffff087224 */ /* 0x000fe200078e0049 */
[----:B------:R-:W-:Y:S01]  /*0e50*/  MOV R9, R72 ;  /* 0x0000004800097202 */ /* 0x000fe20000000f00 */
[----:B------:R-:W-:Y:S02]  /*0e60*/  IMAD.MOV.U32 R73, RZ, RZ, R4 ;  /* 0x000000ffff497224 */ /* 0x000fe400078e0004 */
[----:B------:R-:W-:-:S07]  /*0e70*/  IMAD.MOV.U32 R72, RZ, RZ, R5 ;  /* 0x000000ffff487224 */ /* 0x000fce00078e0005 */
.L_x_8550:
[----:B------:R-:W-:Y:S05]  /*0e80*/  BSYNC.RECONVERGENT B0 ;  /* 0x0000000000007941 */ /* 0x000fea0003800200 */
.L_x_8548:
        /* <DEDUP_REMOVED lines=11> */
.L_x_8552:
[----:B------:R-:W-:Y:S01]  /*0f40*/  IMAD.MOV.U32 R18, RZ, RZ, R16 ;  /* 0x000000ffff127224 */ /* 0x000fe200078e0010 */
[----:B------:R-:W-:Y:S01]  /*0f50*/  MOV R19, R17 ;  /* 0x0000001100137202 */ /* 0x000fe20000000f00 */
[----:B------:R-:W-:Y:S02]  /*0f60*/  IMAD.MOV.U32 R16, RZ, RZ, R5 ;  /* 0x000000ffff107224 */ /* 0x000fe400078e0005 */
[----:B-----5:R-:W-:-:S07]  /*0f70*/  IMAD.MOV.U32 R17, RZ, RZ, R4 ;  /* 0x000000ffff117224 */ /* 0x020fce00078e0004 */
.L_x_8553:
[----:B------:R-:W-:Y:S05]  /*0f80*/  BSYNC.RECONVERGENT B0 ;  /* 0x0000000000007941 */ /* 0x000fea0003800200 */
.L_x_8551:
        /* <DEDUP_REMOVED lines=9> */
.L_x_8555:
[----:B------:R-:W-:Y:S01]  /*1020*/  IMAD.MOV.U32 R5, RZ, RZ, R7 ;  /* 0x000000ffff057224 */ /* 0x000fe200078e0007 */
[----:B------:R-:W-:Y:S01]  /*1030*/  MOV R4, R6 ;  /* 0x0000000600047202 */ /* 0x000fe20000000f00 */
[----:B------:R-:W-:Y:S02]  /*1040*/  IMAD.MOV.U32 R7, RZ, RZ, R16 ;  /* 0x000000ffff077224 */ /* 0x000fe400078e0010 */
[----:B------:R-:W-:-:S07]  /*1050*/  IMAD.MOV.U32 R6, RZ, RZ, R17 ;  /* 0x000000ffff067224 */ /* 0x000fce00078e0011 */
.L_x_8556:
[----:B------:R-:W-:Y:S05]  /*1060*/  BSYNC.RECONVERGENT B0 ;  /* 0x0000000000007941 */ /* 0x000fea0003800200 */
.L_x_8554:
        /* <DEDUP_REMOVED lines=9> */
.L_x_8558:
[----:B------:R-:W-:Y:S01]  /*1100*/  IMAD.MOV.U32 R16, RZ, RZ, R14 ;  /* 0x000000ffff107224 */ /* 0x000fe200078e000e */
[----:B------:R-:W-:Y:S01]  /*1110*/  MOV R17, R15 ;  /* 0x0000000f00117202 */ /* 0x000fe20000000f00 */
[----:B------:R-:W-:Y:S02]  /*1120*/  IMAD.MOV.U32 R14, RZ, RZ, R7 ;  /* 0x000000ffff0e7224 */ /* 0x000fe400078e0007 */
[----:B------:R-:W-:-:S07]  /*1130*/  IMAD.MOV.U32 R15, RZ, RZ, R6 ;  /* 0x000000ffff0f7224 */ /* 0x000fce00078e0006 */
.L_x_8559:
[----:B------:R-:W-:Y:S05]  /*1140*/  BSYNC.RECONVERGENT B0 ;  /* 0x0000000000007941 */ /* 0x000fea0003800200 */
.L_x_8557:
        /* <DEDUP_REMOVED lines=9> */
.L_x_8561:
[----:B------:R-:W-:Y:S01]  /*11e0*/  IMAD.MOV.U32 R7, RZ, RZ, R3 ;  /* 0x000000ffff077224 */ /* 0x000fe200078e0003 */
[----:B------:R-:W-:Y:S01]  /*11f0*/  MOV R6, R2 ;  /* 0x0000000200067202 */ /* 0x000fe20000000f00 */
[----:B------:R-:W-:Y:S02]  /*1200*/  IMAD.MOV.U32 R3, RZ, RZ, R14 ;  /* 0x000000ffff037224 */ /* 0x000fe400078e000e */
[----:B------:R-:W-:-:S07]  /*1210*/  IMAD.MOV.U32 R2, RZ, RZ, R15 ;  /* 0x000000ffff027224 */ /* 0x000fce00078e000f */
.L_x_8562:
[----:B------:R-:W-:Y:S05]  /*1220*/  BSYNC.RECONVERGENT B0 ;  /* 0x0000000000007941 */ /* 0x000fea0003800200 */
.L_x_8560:
        /* <DEDUP_REMOVED lines=9> */
.L_x_8564:
[----:B------:R-:W-:Y:S01]  /*12c0*/  IMAD.MOV.U32 R14, RZ, RZ, R8 ;  /* 0x000000ffff0e7224 */ /* 0x000fe200078e0008 */
[----:B------:R-:W-:Y:S01]  /*12d0*/  MOV R15, R9 ;  /* 0x00000009000f7202 */ /* 0x000fe20000000f00 */
[----:B------:R-:W-:Y:S02]  /*12e0*/  IMAD.MOV.U32 R8, RZ, RZ, R3 ;  /* 0x000000ffff087224 */ /* 0x000fe400078e0003 */
[----:B------:R-:W-:-:S07]  /*12f0*/  IMAD.MOV.U32 R9, RZ, RZ, R2 ;  /* 0x000000ffff097224 */ /* 0x000fce00078e0002 */
.L_x_8565:
[----:B------:R-:W-:Y:S05]  /*1300*/  BSYNC.RECONVERGENT B0 ;  /* 0x0000000000007941 */ /* 0x000fea0003800200 */
.L_x_8563:
        /* <DEDUP_REMOVED lines=9> */
.L_x_8567:
[----:B------:R-:W-:Y:S01]  /*13a0*/  IMAD.MOV.U32 R2, RZ, RZ, R73 ;  /* 0x000000ffff027224 */ /* 0x000fe200078e0049 */
[----:B------:R-:W-:Y:S01]  /*13b0*/  MOV R3, R72 ;  /* 0x0000004800037202 */ /* 0x000fe20000000f00 */
[----:B------:R-:W-:Y:S02]  /*13c0*/  IMAD.MOV.U32 R73, RZ, RZ, R8 ;  /* 0x000000ffff497224 */ /* 0x000fe400078e0008 */
[----:B------:R-:W-:-:S07]  /*13d0*/  IMAD.MOV.U32 R72, RZ, RZ, R9 ;  /* 0x000000ffff487224 */ /* 0x000fce00078e0009 */
.L_x_8568:
[----:B------:R-:W-:Y:S05]  /*13e0*/  BSYNC.RECONVERGENT B0 ;  /* 0x0000000000007941 */ /* 0x000fea0003800200 */
.L_x_8566:
        /* <DEDUP_REMOVED lines=11> */
.L_x_8570:
[----:B------:R-:W-:Y:S01]  /*14a0*/  IMAD.MOV.U32 R20, RZ, RZ, R18 ;  /* 0x000000ffff147224 */ /* 0x000fe200078e0012 */
[----:B------:R-:W-:Y:S01]  /*14b0*/  MOV R21, R19 ;  /* 0x0000001300157202 */ /* 0x000fe20000000f00 */
[----:B------:R-:W-:Y:S02]  /*14c0*/  IMAD.MOV.U32 R18, RZ, RZ, R9 ;  /* 0x000000ffff127224 */ /* 0x000fe400078e0009 */
[----:B-----5:R-:W-:-:S07]  /*14d0*/  IMAD.MOV.U32 R19, RZ, RZ, R8 ;  /* 0x000000ffff137224 */ /* 0x020fce00078e0008 */
.L_x_8571:
[----:B------:R-:W-:Y:S05]  /*14e0*/  BSYNC.RECONVERGENT B0 ;  /* 0x0000000000007941 */ /* 0x000fea0003800200 */
.L_x_8569:
        /* <DEDUP_REMOVED lines=9> */
.L_x_8573:
[----:B------:R-:W-:Y:S01]  /*1580*/  IMAD.MOV.U32 R9, RZ, RZ, R5 ;  /* 0x000000ffff097224 */ /* 0x000fe200078e0005 */
[----:B------:R-:W-:Y:S01]  /*1590*/  MOV R8, R4 ;  /* 0x0000000400087202 */ /* 0x000fe20000000f00 */
[----:B------:R-:W-:Y:S02]  /*15a0*/  IMAD.MOV.U32 R5, RZ, RZ, R18 ;  /* 0x000000ffff057224 */ /* 0x000fe400078e0012 */
[----:B------:R-:W-:-:S07]  /*15b0*/  IMAD.MOV.U32 R4, RZ, RZ, R19 ;  /* 0x000000ffff047224 */ /* 0x000fce00078e0013 */
.L_x_8574:
[----:B------:R-:W-:Y:S05]  /*15c0*/  BSYNC.RECONVERGENT B0 ;  /* 0x0000000000007941 */ /* 0x000fea0003800200 */
.L_x_8572:
        /* <DEDUP_REMOVED lines=9> */
.L_x_8576:
[----:B------:R-:W-:Y:S01]  /*1660*/  IMAD.MOV.U32 R18, RZ, RZ, R16 ;  /* 0x000000ffff127224 */ /* 0x000fe200078e0010 */
[----:B------:R-:W-:Y:S01]  /*1670*/  MOV R19, R17 ;  /* 0x0000001100137202 */ /* 0x000fe20000000f00 */
[----:B------:R-:W-:Y:S02]  /*1680*/  IMAD.MOV.U32 R16, RZ, RZ, R5 ;  /* 0x000000ffff107224 */ /* 0x000fe400078e0005 */
[----:B------:R-:W-:-:S07]  /*1690*/  IMAD.MOV.U32 R17, RZ, RZ, R4 ;  /* 0x000000ffff117224 */ /* 0x000fce00078e0004 */
.L_x_8577:
[----:B------:R-:W-:Y:S05]  /*16a0*/  BSYNC.RECONVERGENT B0 ;  /* 0x0000000000007941 */ /* 0x000fea0003800200 */
.L_x_8575:
        /* <DEDUP_REMOVED lines=9> */
.L_x_8579:
[----:B------:R-:W-:Y:S01]  /*1740*/  IMAD.MOV.U32 R5, RZ, RZ, R7 ;  /* 0x000000ffff057224 */ /* 0x000fe200078e0007 */
[----:B------:R-:W-:Y:S01]  /*1750*/  MOV R4, R6 ;  /* 0x0000000600047202 */ /* 0x000fe20000000f00 */
[----:B------:R-:W-:Y:S02]  /*1760*/  IMAD.MOV.U32 R7, RZ, RZ, R16 ;  /* 0x000000ffff077224 */ /* 0x000fe400078e0010 */
[----:B------:R-:W-:-:S07]  /*1770*/  IMAD.MOV.U32 R6, RZ, RZ, R17 ;  /* 0x000000ffff067224 */ /* 0x000fce00078e0011 */
.L_x_8580:
[----:B------:R-:W-:Y:S05]  /*1780*/  BSYNC.RECONVERGENT B0 ;  /* 0x0000000000007941 */ /* 0x000fea0003800200 */
.L_x_8578:
        /* <DEDUP_REMOVED lines=9> */
.L_x_8582:
[----:B------:R-:W-:Y:S01]  /*1820*/  IMAD.MOV.U32 R16, RZ, RZ, R14 ;  /* 0x000000ffff107224 */ /* 0x000fe200078e000e */
[----:B------:R-:W-:Y:S01]  /*1830*/  MOV R17, R15 ;  /* 0x0000000f00117202 */ /* 0x000fe20000000f00 */
[----:B------:R-:W-:Y:S02]  /*1840*/  IMAD.MOV.U32 R14, RZ, RZ, R7 ;  /* 0x000000ffff0e7224 */ /* 0x000fe400078e0007 */
[----:B------:R-:W-:-:S07]  /*1850*/  IMAD.MOV.U32 R15, RZ, RZ, R6 ;  /* 0x000000ffff0f7224 */ /* 0x000fce00078e0006 */
.L_x_8583:
[----:B------:R-:W-:Y:S05]  /*1860*/  BSYNC.RECONVERGENT B0 ;  /* 0x0000000000007941 */ /* 0x000fea0003800200 */
.L_x_8581:
        /* <DEDUP_REMOVED lines=9> */
.L_x_8585:
[----:B------:R-:W-:Y:S01]  /*1900*/  IMAD.MOV.U32 R7, RZ, RZ, R2 ;  /* 0x000000ffff077224 */ /* 0x000fe200078e0002 */
[----:B------:R-:W-:Y:S01]  /*1910*/  MOV R6, R3 ;  /* 0x0000000300067202 */ /* 0x000fe20000000f00 */
[----:B------:R-:W-:Y:S02]  /*1920*/  IMAD.MOV.U32 R2, RZ, RZ, R14 ;  /* 0x000000ffff027224 */ /* 0x000fe400078e000e */
[----:B------:R-:W-:-:S07]  /*1930*/  IMAD.MOV.U32 R3, RZ, RZ, R15 ;  /* 0x000000ffff037224 */ /* 0x000fce00078e000f */
.L_x_8586:
[----:B------:R-:W-:Y:S05]  /*1940*/  BSYNC.RECONVERGENT B0 ;  /* 0x0000000000007941 */ /* 0x000fea0003800200 */
.L_x_8584:
        /* <DEDUP_REMOVED lines=9> */
.L_x_8588:
[----:B------:R-:W-:Y:S01]  /*19e0*/  IMAD.MOV.U32 R14, RZ, RZ, R73 ;  /* 0x000000ffff0e7224 */ /* 0x000fe200078e0049 */
[----:B------:R-:W-:Y:S01]  /*19f0*/  MOV R15, R72 ;  /* 0x00000048000f7202 */ /* 0x000fe20000000f00 */
[----:B------:R-:W-:Y:S02]  /*1a00*/  IMAD.MOV.U32 R73, RZ, RZ, R2 ;  /* 0x000000ffff497224 */ /* 0x000fe400078e0002 */
[----:B------:R-:W-:-:S07]  /*1a10*/  IMAD.MOV.U32 R72, RZ, RZ, R3 ;  /* 0x000000ffff487224 */ /* 0x000fce00078e0003 */
.L_x_8589:
[----:B------:R-:W-:Y:S05]  /*1a20*/  BSYNC.RECONVERGENT B0 ;  /* 0x0000000000007941 */ /* 0x000fea0003800200 */
.L_x_8587:
        /* <DEDUP_REMOVED lines=11> */
.L_x_8591:
[----:B------:R-:W-:Y:S01]  /*1ae0*/  IMAD.MOV.U32 R22, RZ, RZ, R20 ;  /* 0x000000ffff167224 */ /* 0x000fe200078e0014 */
[----:B------:R-:W-:Y:S01]  /*1af0*/  MOV R23, R21 ;  /* 0x0000001500177202 */ /* 0x000fe20000000f00 */
[----:B------:R-:W-:Y:S02]  /*1b00*/  IMAD.MOV.U32 R20, RZ, RZ, R3 ;  /* 0x000000ffff147224 */ /* 0x000fe400078e0003 */
[----:B-----5:R-:W-:-:S07]  /*1b10*/  IMAD.MOV.U32 R21, RZ, RZ, R2 ;  /* 0x000000ffff157224 */ /* 0x020fce00078e0002 */
.L_x_8592:
[----:B------:R-:W-:Y:S05]  /*1b20*/  BSYNC.RECONVERGENT B0 ;  /* 0x0000000000007941 */ /* 0x000fea0003800200 */
.L_x_8590:
        /* <DEDUP_REMOVED lines=9> */
.L_x_8594:
[----:B------:R-:W-:Y:S01]  /*1bc0*/  IMAD.MOV.U32 R3, RZ, RZ, R9 ;  /* 0x000000ffff037224 */ /* 0x000fe200078e0009 */
[----:B------:R-:W-:Y:S01]  /*1bd0*/  MOV R2, R8 ;  /* 0x0000000800027202 */ /* 0x000fe20000000f00 */
[----:B------:R-:W-:Y:S02]  /*1be0*/  IMAD.MOV.U32 R9, RZ, RZ, R20 ;  /* 0x000000ffff097224 */ /* 0x000fe400078e0014 */
[----:B------:R-:W-:-:S07]  /*1bf0*/  IMAD.MOV.U32 R8, RZ, RZ, R21 ;  /* 0x000000ffff087224 */ /* 0x000fce00078e0015 */
.L_x_8595:
[----:B------:R-:W-:Y:S05]  /*1c00*/  BSYNC.RECONVERGENT B0 ;  /* 0x0000000000007941 */ /* 0x000fea0003800200 */
.L_x_8593:
        /* <DEDUP_REMOVED lines=9> */
.L_x_8597:
[----:B------:R-:W-:Y:S01]  /*1ca0*/  IMAD.MOV.U32 R20, RZ, RZ, R18 ;  /* 0x000000ffff147224 */ /* 0x000fe200078e0012 */
[----:B------:R-:W-:Y:S01]  /*1cb0*/  MOV R21, R19 ;  /* 0x0000001300157202 */ /* 0x000fe20000000f00 */
[----:B------:R-:W-:Y:S02]  /*1cc0*/  IMAD.MOV.U32 R18, RZ, RZ, R9 ;  /* 0x000000ffff127224 */ /* 0x000fe400078e0009 */
[----:B------:R-:W-:-:S07]  /*1cd0*/  IMAD.MOV.U32 R19, RZ, RZ, R8 ;  /* 0x000000ffff137224 */ /* 0x000fce00078e0008 */
.L_x_8598:
[----:B------:R-:W-:Y:S05]  /*1ce0*/  BSYNC.RECONVERGENT B0 ;  /* 0x0000000000007941 */ /* 0x000fea0003800200 */
.L_x_8596:
        /* <DEDUP_REMOVED lines=9> */
.L_x_8600:
[----:B------:R-:W-:Y:S01]  /*1d80*/  IMAD.MOV.U32 R9, RZ, RZ, R5 ;  /* 0x000000ffff097224 */ /* 0x000fe200078e0005 */
[----:B------:R-:W-:Y:S01]  /*1d90*/  MOV R8, R4 ;  /* 0x0000000400087202 */ /* 0x000fe20000000f00 */
[----:B------:R-:W-:Y:S02]  /*1da0*/  IMAD.MOV.U32 R5, RZ, RZ, R18 ;  /* 0x000000ffff057224 */ /* 0x000fe400078e0012 */
[----:B------:R-:W-:-:S07]  /*1db0*/  IMAD.MOV.U32 R4, RZ, RZ, R19 ;  /* 0x000000ffff047224 */ /* 0x000fce00078e0013 */
.L_x_8601:
[----:B------:R-:W-:Y:S05]  /*1dc0*/  BSYNC.RECONVERGENT B0 ;  /* 0x0000000000007941 */ /* 0x000fea0003800200 */
.L_x_8599:
        /* <DEDUP_REMOVED lines=9> */
.L_x_8603:
[----:B------:R-:W-:Y:S01]  /*1e60*/  IMAD.MOV.U32 R18, RZ, RZ, R16 ;  /* 0x000000ffff127224 */ /* 0x000fe200078e0010 */
[----:B------:R-:W-:Y:S01]  /*1e70*/  MOV R19, R17 ;  /* 0x0000001100137202 */ /* 0x000fe20000000f00 */
[----:B------:R-:W-:Y:S02]  /*1e80*/  IMAD.MOV.U32 R16, RZ, RZ, R5 ;  /* 0x000000ffff107224 */ /* 0x000fe400078e0005 */
[----:B------:R-:W-:-:S07]  /*1e90*/  IMAD.MOV.U32 R17, RZ, RZ, R4 ;  /* 0x000000ffff117224 */ /* 0x000fce00078e0004 */
.L_x_8604:
[----:B------:R-:W-:Y:S05]  /*1ea0*/  BSYNC.RECONVERGENT B0 ;  /* 0x0000000000007941 */ /* 0x000fea0003800200 */
.L_x_8602:
        /* <DEDUP_REMOVED lines=9> */
.L_x_8606:
[----:B------:R-:W-:Y:S01]  /*1f40*/  IMAD.MOV.U32 R5, RZ, RZ, R7 ;  /* 0x000000ffff057224 */ /* 0x000fe200078e0007 */
[----:B------:R-:W-:Y:S01]  /*1f50*/  MOV R4, R6 ;  /* 0x0000000600047202 */ /* 0x000fe20000000f00 */
[----:B------:R-:W-:Y:S02]  /*1f60*/  IMAD.MOV.U32 R7, RZ, RZ, R16 ;  /* 0x000000ffff077224 */ /* 0x000fe400078e0010 */
[----:B------:R-:W-:-:S07]  /*1f70*/  IMAD.MOV.U32 R6, RZ, RZ, R17 ;  /* 0x000000ffff067224 */ /* 0x000fce00078e0011 */
.L_x_8607:
[----:B------:R-:W-:Y:S05]  /*1f80*/  BSYNC.RECONVERGENT B0 ;  /* 0x0000000000007941 */ /* 0x000fea0003800200 */
.L_x_8605:
        /* <DEDUP_REMOVED lines=9> */
.L_x_8609:
[----:B------:R-:W-:Y:S01]  /*2020*/  IMAD.MOV.U32 R16, RZ, RZ, R14 ;  /* 0x000000ffff107224 */ /* 0x000fe200078e000e */
[----:B------:R-:W-:Y:S01]  /*2030*/  MOV R17, R15 ;  /* 0x0000000f00117202 */ /* 0x000fe20000000f00 */
[----:B------:R-:W-:Y:S02]  /*2040*/  IMAD.MOV.U32 R14, RZ, RZ, R7 ;  /* 0x000000ffff0e7224 */ /* 0x000fe400078e0007 */
[----:B------:R-:W-:-:S07]  /*2050*/  IMAD.MOV.U32 R15, RZ, RZ, R6 ;  /* 0x000000ffff0f7224 */ /* 0x000fce00078e0006 */
.L_x_8610:
[----:B------:R-:W-:Y:S05]  /*2060*/  BSYNC.RECONVERGENT B0 ;  /* 0x0000000000007941 */ /* 0x000fea0003800200 */
.L_x_8608:
        /* <DEDUP_REMOVED lines=9> */
.L_x_8612:
[----:B------:R-:W-:Y:S01]  /*2100*/  IMAD.MOV.U32 R6, RZ, RZ, R73 ;  /* 0x000000ffff067224 */ /* 0x000fe200078e0049 */
[----:B------:R-:W-:Y:S01]  /*2110*/  MOV R7, R72 ;  /* 0x0000004800077202 */ /* 0x000fe20000000f00 */
[----:B------:R-:W-:Y:S02]  /*2120*/  IMAD.MOV.U32 R73, RZ, RZ, R14 ;  /* 0x000000ffff497224 */ /* 0x000fe400078e000e */
[----:B------:R-:W-:-:S07]  /*2130*/  IMAD.MOV.U32 R72, RZ, RZ, R15 ;  /* 0x000000ffff487224 */ /* 0x000fce00078e000f */
.L_x_8613:
[----:B------:R-:W-:Y:S05]  /*2140*/  BSYNC.RECONVERGENT B0 ;  /* 0x0000000000007941 */ /* 0x000fea0003800200 */
.L_x_8611:
        /* <DEDUP_REMOVED lines=11> */
.L_x_8615:
[----:B------:R-:W-:Y:S01]  /*2200*/  IMAD.MOV.U32 R24, RZ, RZ, R22 ;  /* 0x000000ffff187224 */ /* 0x000fe200078e0016 */
[----:B------:R-:W-:Y:S01]  /*2210*/  MOV R25, R23 ;  /* 0x0000001700197202 */ /* 0x000fe20000000f00 */
[----:B------:R-:W-:Y:S02]  /*2220*/  IMAD.MOV.U32 R22, RZ, RZ, R15 ;  /* 0x000000ffff167224 */ /* 0x000fe400078e000f */
[----:B-----5:R-:W-:-:S07]  /*2230*/  IMAD.MOV.U32 R23, RZ, RZ, R14 ;  /* 0x000000ffff177224 */ /* 0x020fce00078e000e */
.L_x_8616:
[----:B------:R-:W-:Y:S05]  /*2240*/  BSYNC.RECONVERGENT B0 ;  /* 0x0000000000007941 */ /* 0x000fea0003800200 */
.L_x_8614:
        /* <DEDUP_REMOVED lines=9> */
.L_x_8618:
[----:B------:R-:W-:Y:S01]  /*22e0*/  IMAD.MOV.U32 R15, RZ, RZ, R3 ;  /* 0x000000ffff0f7224 */ /* 0x000fe200078e0003 */
[----:B------:R-:W-:Y:S01]  /*22f0*/  MOV R14, R2 ;  /* 0x00000002000e7202 */ /* 0x000fe20000000f00 */
[----:B------:R-:W-:Y:S02]  /*2300*/  IMAD.MOV.U32 R3, RZ, RZ, R22 ;  /* 0x000000ffff037224 */ /* 0x000fe400078e0016 */
[----:B------:R-:W-:-:S07]  /*2310*/  IMAD.MOV.U32 R2, RZ, RZ, R23 ;  /* 0x000000ffff027224 */ /* 0x000fce00078e0017 */
.L_x_8619:
[----:B------:R-:W-:Y:S05]  /*2320*/  BSYNC.RECONVERGENT B0 ;  /* 0x0000000000007941 */ /* 0x000fea0003800200 */
.L_x_8617:
        /* <DEDUP_REMOVED lines=9> */
.L_x_8621:
[----:B------:R-:W-:Y:S01]  /*23c0*/  IMAD.MOV.U32 R22, RZ, RZ, R20 ;  /* 0x000000ffff167224 */ /* 0x000fe200078e0014 */
[----:B------:R-:W-:Y:S01]  /*23d0*/  MOV R23, R21 ;  /* 0x0000001500177202 */ /* 0x000fe20000000f00 */
[----:B------:R-:W-:Y:S02]  /*23e0*/  IMAD.MOV.U32 R20, RZ, RZ, R3 ;  /* 0x000000ffff147224 */ /* 0x000fe400078e0003 */
[----:B------:R-:W-:-:S07]  /*23f0*/  IMAD.MOV.U32 R21, RZ, RZ, R2 ;  /* 0x000000ffff157224 */ /* 0x000fce00078e0002 */
.L_x_8622:
[----:B------:R-:W-:Y:S05]  /*2400*/  BSYNC.RECONVERGENT B0 ;  /* 0x0000000000007941 */ /* 0x000fea0003800200 */
.L_x_8620:
        /* <DEDUP_REMOVED lines=9> */
.L_x_8624:
[----:B------:R-:W-:Y:S01]  /*24a0*/  IMAD.MOV.U32 R3, RZ, RZ, R9 ;  /* 0x000000ffff037224 */ /* 0x000fe200078e0009 */
[----:B------:R-:W-:Y:S01]  /*24b0*/  MOV R2, R8 ;  /* 0x0000000800027202 */ /* 0x000fe20000000f00 */
[----:B------:R-:W-:Y:S02]  /*24c0*/  IMAD.MOV.U32 R9, RZ, RZ, R20 ;  /* 0x000000ffff097224 */ /* 0x000fe400078e0014 */
[----:B------:R-:W-:-:S07]  /*24d0*/  IMAD.MOV.U32 R8, RZ, RZ, R21 ;  /* 0x000000ffff087224 */ /* 0x000fce00078e0015 */
.L_x_8625:
[----:B------:R-:W-:Y:S05]  /*24e0*/  BSYNC.RECONVERGENT B0 ;  /* 0x0000000000007941 */ /* 0x000fea0003800200 */
.L_x_8623:
        /* <DEDUP_REMOVED lines=9> */
.L_x_8627:
[----:B------:R-:W-:Y:S01]  /*2580*/  IMAD.MOV.U32 R20, RZ, RZ, R18 ;  /* 0x000000ffff147224 */ /* 0x000fe200078e0012 */
[----:B------:R-:W-:Y:S01]  /*2590*/  MOV R21, R19 ;  /* 0x0000001300157202 */ /* 0x000fe20000000f00 */
[----:B------:R-:W-:Y:S02]  /*25a0*/  IMAD.MOV.U32 R18, RZ, RZ, R9 ;  /* 0x000000ffff127224 */ /* 0x000fe400078e0009 */
[----:B------:R-:W-:-:S07]  /*25b0*/  IMAD.MOV.U32 R19, RZ, RZ, R8 ;  /* 0x000000ffff137224 */ /* 0x000fce00078e0008 */
.L_x_8628:
[----:B------:R-:W-:Y:S05]  /*25c0*/  BSYNC.RECONVERGENT B0 ;  /* 0x0000000000007941 */ /* 0x000fea0003800200 */
.L_x_8626:
        /* <DEDUP_REMOVED lines=9> */
.L_x_8630:
[----:B------:R-:W-:Y:S01]  /*2660*/  IMAD.MOV.U32 R9, RZ, RZ, R5 ;  /* 0x000000ffff097224 */ /* 0x000fe200078e0005 */
[----:B------:R-:W-:Y:S01]  /*2670*/  MOV R8, R4 ;  /* 0x0000000400087202 */ /* 0x000fe20000000f00 */
[----:B------:R-:W-:Y:S02]  /*2680*/  IMAD.MOV.U32 R5, RZ, RZ, R18 ;  /* 0x000000ffff057224 */ /* 0x000fe400078e0012 */
[----:B------:R-:W-:-:S07]  /*2690*/  IMAD.MOV.U32 R4, RZ, RZ, R19 ;  /* 0x000000ffff047224 */ /* 0x000fce00078e0013 */
.L_x_8631:
[----:B------:R-:W-:Y:S05]  /*26a0*/  BSYNC.RECONVERGENT B0 ;  /* 0x0000000000007941 */ /* 0x000fea0003800200 */
.L_x_8629:
        /* <DEDUP_REMOVED lines=9> */
.L_x_8633:
[----:B------:R-:W-:Y:S01]  /*2740*/  IMAD.MOV.U32 R18, RZ, RZ, R16 ;  /* 0x000000ffff127224 */ /* 0x000fe200078e0010 */
[----:B------:R-:W-:Y:S01]  /*2750*/  MOV R19, R17 ;  /* 0x0000001100137202 */ /* 0x000fe20000000f00 */
[----:B------:R-:W-:Y:S02]  /*2760*/  IMAD.MOV.U32 R16, RZ, RZ, R5 ;  /* 0x000000ffff107224 */ /* 0x000fe400078e0005 */
[----:B------:R-:W-:-:S07]  /*2770*/  IMAD.MOV.U32 R17, RZ, RZ, R4 ;  /* 0x000000ffff117224 */ /* 0x000fce00078e0004 */
.L_x_8634:
[----:B------:R-:W-:Y:S05]  /*2780*/  BSYNC.RECONVERGENT B0 ;  /* 0x0000000000007941 */ /* 0x000fea0003800200 */
.L_x_8632:
        /* <DEDUP_REMOVED lines=9> */
.L_x_8636:
[----:B------:R-:W-:Y:S01]  /*2820*/  IMAD.MOV.U32 R5, RZ, RZ, R6 ;  /* 0x000000ffff057224 */ /* 0x000fe200078e0006 */
[----:B------:R-:W-:Y:S01]  /*2830*/  MOV R4, R7 ;  /* 0x0000000700047202 */ /* 0x000fe20000000f00 */
[----:B------:R-:W-:Y:S02]  /*2840*/  IMAD.MOV.U32 R6, RZ, RZ, R16 ;  /* 0x000000ffff067224 */ /* 0x000fe400078e0010 */
[----:B------:R-:W-:-:S07]  /*2850*/  IMAD.MOV.U32 R7, RZ, RZ, R17 ;  /* 0x000000ffff077224 */ /* 0x000fce00078e0011 */
.L_x_8637:
[----:B------:R-:W-:Y:S05]  /*2860*/  BSYNC.RECONVERGENT B0 ;  /* 0x0000000000007941 */ /* 0x000fea0003800200 */
.L_x_8635:
        /* <DEDUP_REMOVED lines=9> */
.L_x_8639:
[----:B------:R-:W-:Y:S01]  /*2900*/  IMAD.MOV.U32 R16, RZ, RZ, R73 ;  /* 0x000000ffff107224 */ /* 0x000fe200078e0049 */
[----:B------:R-:W-:Y:S01]  /*2910*/  MOV R17, R72 ;  /* 0x0000004800117202 */ /* 0x000fe20000000f00 */
[----:B------:R-:W-:Y:S02]  /*2920*/  IMAD.MOV.U32 R73, RZ, RZ, R6 ;  /* 0x000000ffff497224 */ /* 0x000fe400078e0006 */
[----:B------:R-:W-:-:S07]  /*2930*/  IMAD.MOV.U32 R72, RZ, RZ, R7 ;  /* 0x000000ffff487224 */ /* 0x000fce00078e0007 */
.L_x_8640:
[----:B------:R-:W-:Y:S05]  /*2940*/  BSYNC.RECONVERGENT B0 ;  /* 0x0000000000007941 */ /* 0x000fea0003800200 */
.L_x_8638:
        /* <DEDUP_REMOVED lines=11> */
.L_x_8642:
[----:B------:R-:W-:Y:S01]  /*2a00*/  IMAD.MOV.U32 R26, RZ, RZ, R24 ;  /* 0x000000ffff1a7224 */ /* 0x000fe200078e0018 */
[----:B------:R-:W-:Y:S01]  /*2a10*/  MOV R27, R25 ;  /* 0x00000019001b7202 */ /* 0x000fe20000000f00 */
[----:B------:R-:W-:Y:S02]  /*2a20*/  IMAD.MOV.U32 R24, RZ, RZ, R7 ;  /* 0x000000ffff187224 */ /* 0x000fe400078e0007 */
[----:B-----5:R-:W-:-:S07]  /*2a30*/  IMAD.MOV.U32 R25, RZ, RZ, R6 ;  /* 0x000000ffff197224 */ /* 0x020fce00078e0006 */
.L_x_8643:
[----:B------:R-:W-:Y:S05]  /*2a40*/  BSYNC.RECONVERGENT B0 ;  /* 0x0000000000007941 */ /* 0x000fea0003800200 */
.L_x_8641:
        /* <DEDUP_REMOVED lines=9> */
.L_x_8645:
[----:B------:R-:W-:Y:S01]  /*2ae0*/  IMAD.MOV.U32 R7, RZ, RZ, R15 ;  /* 0x000000ffff077224 */ /* 0x000fe200078e000f */
[----:B------:R-:W-:Y:S01]  /*2af0*/  MOV R6, R14 ;  /* 0x0000000e00067202 */ /* 0x000fe20000000f00 */
[----:B------:R-:W-:Y:S02]  /*2b00*/  IMAD.MOV.U32 R15, RZ, RZ, R24 ;  /* 0x000000ffff0f7224 */ /* 0x000fe400078e0018 */
[----:B------:R-:W-:-:S07]  /*2b10*/  IMAD.MOV.U32 R14, RZ, RZ, R25 ;  /* 0x000000ffff0e7224 */ /* 0x000fce00078e0019 */
.L_x_8646:
[----:B------:R-:W-:Y:S05]  /*2b20*/  BSYNC.RECONVERGENT B0 ;  /* 0x0000000000007941 */ /* 0x000fea0003800200 */
.L_x_8644:
        /* <DEDUP_REMOVED lines=9> */
.L_x_8648:
[----:B------:R-:W-:Y:S01]  /*2bc0*/  IMAD.MOV.U32 R24, RZ, RZ, R22 ;  /* 0x000000ffff187224 */ /* 0x000fe200078e0016 */
[----:B------:R-:W-:Y:S01]  /*2bd0*/  MOV R25, R23 ;  /* 0x0000001700197202 */ /* 0x000fe20000000f00 */
[----:B------:R-:W-:Y:S02]  /*2be0*/  IMAD.MOV.U32 R22, RZ, RZ, R15 ;  /* 0x000000ffff167224 */ /* 0x000fe400078e000f */
[----:B------:R-:W-:-:S07]  /*2bf0*/  IMAD.MOV.U32 R23, RZ, RZ, R14 ;  /* 0x000000ffff177224 */ /* 0x000fce00078e000e */
.L_x_8649:
[----:B------:R-:W-:Y:S05]  /*2c00*/  BSYNC.RECONVERGENT B0 ;  /* 0x0000000000007941 */ /* 0x000fea0003800200 */
.L_x_8647:
        /* <DEDUP_REMOVED lines=9> */
.L_x_8651:
[----:B------:R-:W-:Y:S01]  /*2ca0*/  IMAD.MOV.U32 R15, RZ, RZ, R3 ;  /* 0x000000ffff0f7224 */ /* 0x000fe200078e0003 */
[----:B------:R-:W-:Y:S01]  /*2cb0*/  MOV R14, R2 ;  /* 0x00000002000e7202 */ /* 0x000fe20000000f00 */
[----:B------:R-:W-:Y:S02]  /*2cc0*/  IMAD.MOV.U32 R3, RZ, RZ, R22 ;  /* 0x000000ffff037224 */ /* 0x000fe400078e0016 */
[----:B------:R-:W-:-:S07]  /*2cd0*/  IMAD.MOV.U32 R2, RZ, RZ, R23 ;  /* 0x000000ffff027224 */ /* 0x000fce00078e0017 */
.L_x_8652:
[----:B------:R-:W-:Y:S05]  /*2ce0*/  BSYNC.RECONVERGENT B0 ;  /* 0x0000000000007941 */ /* 0x000fea0003800200 */
.L_x_8650:
        /* <DEDUP_REMOVED lines=9> */
.L_x_8654:
[----:B------:R-:W-:Y:S01]  /*2d80*/  IMAD.MOV.U32 R22, RZ, RZ, R20 ;  /* 0x000000ffff167224 */ /* 0x000fe200078e0014 */
[----:B------:R-:W-:Y:S01]  /*2d90*/  MOV R23, R21 ;  /* 0x0000001500177202 */ /* 0x000fe20000000f00 */
[----:B------:R-:W-:Y:S02]  /*2da0*/  IMAD.MOV.U32 R20, RZ, RZ, R3 ;  /* 0x000000ffff147224 */ /* 0x000fe400078e0003 */
[----:B------:R-:W-:-:S07]  /*2db0*/  IMAD.MOV.U32 R21, RZ, RZ, R2 ;  /* 0x000000ffff157224 */ /* 0x000fce00078e0002 */
.L_x_8655:
[----:B------:R-:W-:Y:S05]  /*2dc0*/  BSYNC.RECONVERGENT B0 ;  /* 0x0000000000007941 */ /* 0x000fea0003800200 */
.L_x_8653:
        /* <DEDUP_REMOVED lines=9> */
.L_x_8657:
[----:B------:R-:W-:Y:S01]  /*2e60*/  IMAD.MOV.U32 R3, RZ, RZ, R9 ;  /* 0x000000ffff037224 */ /* 0x000fe200078e0009 */
[----:B------:R-:W-:Y:S01]  /*2e70*/  MOV R2, R8 ;  /* 0x0000000800027202 */ /* 0x000fe20000000f00 */
[----:B------:R-:W-:Y:S02]  /*2e80*/  IMAD.MOV.U32 R9, RZ, RZ, R20 ;  /* 0x000000ffff097224 */ /* 0x000fe400078e0014 */
[----:B------:R-:W-:-:S07]  /*2e90*/  IMAD.MOV.U32 R8, RZ, RZ, R21 ;  /* 0x000000ffff087224 */ /* 0x000fce00078e0015 */
.L_x_8658:
[----:B------:R-:W-:Y:S05]  /*2ea0*/  BSYNC.RECONVERGENT B0 ;  /* 0x0000000000007941 */ /* 0x000fea0003800200 */
.L_x_8656:
        /* <DEDUP_REMOVED lines=9> */
.L_x_8660:
[----:B------:R-:W-:Y:S01]  /*2f40*/  IMAD.MOV.U32 R20, RZ, RZ, R18 ;  /* 0x000000ffff147224 */ /* 0x000fe200078e0012 */
[----:B------:R-:W-:Y:S01]  /*2f50*/  MOV R21, R19 ;  /* 0x0000001300157202 */ /* 0x000fe20000000f00 */
[----:B------:R-:W-:Y:S02]  /*2f60*/  IMAD.MOV.U32 R18, RZ, RZ, R9 ;  /* 0x000000ffff127224 */ /* 0x000fe400078e0009 */
[----:B------:R-:W-:-:S07]  /*2f70*/  IMAD.MOV.U32 R19, RZ, RZ, R8 ;  /* 0x000000ffff137224 */ /* 0x000fce00078e0008 */
.L_x_8661:
[----:B------:R-:W-:Y:S05]  /*2f80*/  BSYNC.RECONVERGENT B0 ;  /* 0x0000000000007941 */ /* 0x000fea0003800200 */
.L_x_8659:
        /* <DEDUP_REMOVED lines=9> */
.L_x_8663:
[----:B------:R-:W-:Y:S01]  /*3020*/  IMAD.MOV.U32 R9, RZ, RZ, R5 ;  /* 0x000000ffff097224 */ /* 0x000fe200078e0005 */
[----:B------:R-:W-:Y:S01]  /*3030*/  MOV R8, R4 ;  /* 0x0000000400087202 */ /* 0x000fe20000000f00 */
[----:B------:R-:W-:Y:S02]  /*3040*/  IMAD.MOV.U32 R5, RZ, RZ, R18 ;  /* 0x000000ffff057224 */ /* 0x000fe400078e0012 */
[----:B------:R-:W-:-:S07]  /*3050*/  IMAD.MOV.U32 R4, RZ, RZ, R19 ;  /* 0x000000ffff047224 */ /* 0x000fce00078e0013 */
.L_x_8664:
[----:B------:R-:W-:Y:S05]  /*3060*/  BSYNC.RECONVERGENT B0 ;  /* 0x0000000000007941 */ /* 0x000fea0003800200 */
.L_x_8662:
        /* <DEDUP_REMOVED lines=9> */
.L_x_8666:
[----:B------:R-:W-:Y:S01]  /*3100*/  IMAD.MOV.U32 R18, RZ, RZ, R16 ;  /* 0x000000ffff127224 */ /* 0x000fe200078e0010 */
[----:B------:R-:W-:Y:S01]  /*3110*/  MOV R19, R17 ;  /* 0x0000001100137202 */ /* 0x000fe20000000f00 */
[----:B------:R-:W-:Y:S02]  /*3120*/  IMAD.MOV.U32 R16, RZ, RZ, R5 ;  /* 0x000000ffff107224 */ /* 0x000fe400078e0005 */
[----:B------:R-:W-:-:S07]  /*3130*/  IMAD.MOV.U32 R17, RZ, RZ, R4 ;  /* 0x000000ffff117224 */ /* 0x000fce00078e0004 */
.L_x_8667:
[----:B------:R-:W-:Y:S05]  /*3140*/  BSYNC.RECONVERGENT B0 ;  /* 0x0000000000007941 */ /* 0x000fea0003800200 */
.L_x_8665:
        /* <DEDUP_REMOVED lines=9> */
.L_x_8669:
[----:B------:R-:W-:Y:S01]  /*31e0*/  IMAD.MOV.U32 R4, RZ, RZ, R73 ;  /* 0x000000ffff047224 */ /* 0x000fe200078e0049 */
[----:B------:R-:W-:Y:S01]  /*31f0*/  MOV R5, R72 ;  /* 0x0000004800057202 */ /* 0x000fe20000000f00 */
[----:B------:R-:W-:Y:S02]  /*3200*/  IMAD.MOV.U32 R73, RZ, RZ, R16 ;  /* 0x000000ffff497224 */ /* 0x000fe400078e0010 */
[----:B------:R-:W-:-:S07]  /*3210*/  IMAD.MOV.U32 R72, RZ, RZ, R17 ;  /* 0x000000ffff487224 */ /* 0x000fce00078e0011 */
.L_x_8670:
[----:B------:R-:W-:Y:S05]  /*3220*/  BSYNC.RECONVERGENT B0 ;  /* 0x0000000000007941 */ /* 0x000fea0003800200 */
.L_x_8668:
        /* <DEDUP_REMOVED lines=11> */
.L_x_8672:
[----:B------:R-:W-:Y:S01]  /*32e0*/  IMAD.MOV.U32 R28, RZ, RZ, R26 ;  /* 0x000000ffff1c7224 */ /* 0x000fe200078e001a */
[----:B------:R-:W-:Y:S01]  /*32f0*/  MOV R29, R27 ;  /* 0x0000001b001d7202 */ /* 0x000fe20000000f00 */
[----:B------:R-:W-:Y:S02]  /*3300*/  IMAD.MOV.U32 R26, RZ, RZ, R17 ;  /* 0x000000ffff1a7224 */ /* 0x000fe400078e0011 */
[----:B-----5:R-:W-:-:S07]  /*3310*/  IMAD.MOV.U32 R27, RZ, RZ, R16 ;  /* 0x000000ffff1b7224 */ /* 0x020fce00078e0010 */
.L_x_8673:
[----:B------:R-:W-:Y:S05]  /*3320*/  BSYNC.RECONVERGENT B0 ;  /* 0x0000000000007941 */ /* 0x000fea0003800200 */
.L_x_8671:
        /* <DEDUP_REMOVED lines=9> */
.L_x_8675:
[----:B------:R-:W-:Y:S01]  /*33c0*/  IMAD.MOV.U32 R17, RZ, RZ, R7 ;  /* 0x000000ffff117224 */ /* 0x000fe200078e0007 */
[----:B------:R-:W-:Y:S01]  /*33d0*/  MOV R16, R6 ;  /* 0x0000000600107202 */ /* 0x000fe20000000f00 */
[----:B------:R-:W-:Y:S02]  /*33e0*/  IMAD.MOV.U32 R7, RZ, RZ, R26 ;  /* 0x000000ffff077224 */ /* 0x000fe400078e001a */
[----:B------:R-:W-:-:S07]  /*33f0*/  IMAD.MOV.U32 R6, RZ, RZ, R27 ;  /* 0x000000ffff067224 */ /* 0x000fce00078e001b */
.L_x_8676:
[----:B------:R-:W-:Y:S05]  /*3400*/  BSYNC.RECONVERGENT B0 ;  /* 0x0000000000007941 */ /* 0x000fea0003800200 */
.L_x_8674:
        /* <DEDUP_REMOVED lines=9> */
.L_x_8678:
[----:B------:R-:W-:Y:S01]  /*34a0*/  IMAD.MOV.U32 R26, RZ, RZ, R24 ;  /* 0x000000ffff1a7224 */ /* 0x000fe200078e0018 */
[----:B------:R-:W-:Y:S01]  /*34b0*/  MOV R27, R25 ;  /* 0x00000019001b7202 */ /* 0x000fe20000000f00 */
[----:B------:R-:W-:Y:S02]  /*34c0*/  IMAD.MOV.U32 R24, RZ, RZ, R7 ;  /* 0x000000ffff187224 */ /* 0x000fe400078e0007 */
[----:B------:R-:W-:-:S07]  /*34d0*/  IMAD.MOV.U32 R25, RZ, RZ, R6 ;  /* 0x000000ffff197224 */ /* 0x000fce00078e0006 */
.L_x_8679:
[----:B------:R-:W-:Y:S05]  /*34e0*/  BSYNC.RECONVERGENT B0 ;  /* 0x0000000000007941 */ /* 0x000fea0003800200 */
.L_x_8677:
        /* <DEDUP_REMOVED lines=9> */
.L_x_8681:
[----:B------:R-:W-:Y:S01]  /*3580*/  IMAD.MOV.U32 R7, RZ, RZ, R15 ;  /* 0x000000ffff077224 */ /* 0x000fe200078e000f */
[----:B------:R-:W-:Y:S01]  /*3590*/  MOV R6, R14 ;  /* 0x0000000e00067202 */ /* 0x000fe20000000f00 */
[----:B------:R-:W-:Y:S02]  /*35a0*/  IMAD.MOV.U32 R15, RZ, RZ, R24 ;  /* 0x000000ffff0f7224 */ /* 0x000fe400078e0018 */
[----:B------:R-:W-:-:S07]  /*35b0*/  IMAD.MOV.U32 R14, RZ, RZ, R25 ;  /* 0x000000ffff0e7224 */ /* 0x000fce00078e0019 */
.L_x_8682:
[----:B------:R-:W-:Y:S05]  /*35c0*/  BSYNC.RECONVERGENT B0 ;  /* 0x0000000000007941 */ /* 0x000fea0003800200 */
.L_x_8680:
        /* <DEDUP_REMOVED lines=9> */
.L_x_8684:
[----:B------:R-:W-:Y:S01]  /*3660*/  IMAD.MOV.U32 R24, RZ, RZ, R22 ;  /* 0x000000ffff187224 */ /* 0x000fe200078e0016 */
[----:B------:R-:W-:Y:S01]  /*3670*/  MOV R25, R23 ;  /* 0x0000001700197202 */ /* 0x000fe20000000f00 */
[----:B------:R-:W-:Y:S02]  /*3680*/  IMAD.MOV.U32 R22, RZ, RZ, R15 ;  /* 0x000000ffff167224 */ /* 0x000fe400078e000f */
[----:B------:R-:W-:-:S07]  /*3690*/  IMAD.MOV.U32 R23, RZ, RZ, R14 ;  /* 0x000000ffff177224 */ /* 0x000fce00078e000e */
.L_x_8685:
[----:B------:R-:W-:Y:S05]  /*36a0*/  BSYNC.RECONVERGENT B0 ;  /* 0x0000000000007941 */ /* 0x000fea0003800200 */
.L_x_8683:
        /* <DEDUP_REMOVED lines=9> */
.L_x_8687:
[----:B------:R-:W-:Y:S01]  /*3740*/  IMAD.MOV.U32 R15, RZ, RZ, R3 ;  /* 0x000000ffff0f7224 */ /* 0x000fe200078e0003 */
[----:B------:R-:W-:Y:S01]  /*3750*/  MOV R14, R2 ;  /* 0x00000002000e7202 */ /* 0x000fe20000000f00 */
[----:B------:R-:W-:Y:S02]  /*3760*/  IMAD.MOV.U32 R3, RZ, RZ, R22 ;  /* 0x000000ffff037224 */ /* 0x000fe400078e0016 */
[----:B------:R-:W-:-:S07]  /*3770*/  IMAD.MOV.U32 R2, RZ, RZ, R23 ;  /* 0x000000ffff027224 */ /* 0x000fce00078e0017 */
.L_x_8688:
[----:B------:R-:W-:Y:S05]  /*3780*/  BSYNC.RECONVERGENT B0 ;  /* 0x0000000000007941 */ /* 0x000fea0003800200 */
.L_x_8686:
        /* <DEDUP_REMOVED lines=9> */
.L_x_8690:
[----:B------:R-:W-:Y:S01]  /*3820*/  IMAD.MOV.U32 R22, RZ, RZ, R20 ;  /* 0x000000ffff167224 */ /* 0x000fe200078e0014 */
[----:B------:R-:W-:Y:S01]  /*3830*/  MOV R23, R21 ;  /* 0x0000001500177202 */ /* 0x000fe20000000f00 */
[----:B------:R-:W-:Y:S02]  /*3840*/  IMAD.MOV.U32 R20, RZ, RZ, R3 ;  /* 0x000000ffff147224 */ /* 0x000fe400078e0003 */
[----:B------:R-:W-:-:S07]  /*3850*/  IMAD.MOV.U32 R21, RZ, RZ, R2 ;  /* 0x000000ffff157224 */ /* 0x000fce00078e0002 */
.L_x_8691:
[----:B------:R-:W-:Y:S05]  /*3860*/  BSYNC.RECONVERGENT B0 ;  /* 0x0000000000007941 */ /* 0x000fea0003800200 */
.L_x_8689:
        /* <DEDUP_REMOVED lines=9> */
.L_x_8693:
[----:B------:R-:W-:Y:S01]  /*3900*/  IMAD.MOV.U32 R3, RZ, RZ, R9 ;  /* 0x000000ffff037224 */ /* 0x000fe200078e0009 */
[----:B------:R-:W-:Y:S01]  /*3910*/  MOV R2, R8 ;  /* 0x0000000800027202 */ /* 0x000fe20000000f00 */
[----:B------:R-:W-:Y:S02]  /*3920*/  IMAD.MOV.U32 R9, RZ, RZ, R20 ;  /* 0x000000ffff097224 */ /* 0x000fe400078e0014 */
[----:B------:R-:W-:-:S07]  /*3930*/  IMAD.MOV.U32 R8, RZ, RZ, R21 ;  /* 0x000000ffff087224 */ /* 0x000fce00078e0015 */
.L_x_8694:
[----:B------:R-:W-:Y:S05]  /*3940*/  BSYNC.RECONVERGENT B0 ;  /* 0x0000000000007941 */ /* 0x000fea0003800200 */
.L_x_8692:
        /* <DEDUP_REMOVED lines=9> */
.L_x_8696:
[----:B------:R-:W-:Y:S01]  /*39e0*/  IMAD.MOV.U32 R20, RZ, RZ, R18 ;  /* 0x000000ffff147224 */ /* 0x000fe200078e0012 */
[----:B------:R-:W-:Y:S01]  /*39f0*/  MOV R21, R19 ;  /* 0x0000001300157202 */ /* 0x000fe20000000f00 */
[----:B------:R-:W-:Y:S02]  /*3a00*/  IMAD.MOV.U32 R18, RZ, RZ, R9 ;  /* 0x000000ffff127224 */ /* 0x000fe400078e0009 */
[----:B------:R-:W-:-:S07]  /*3a10*/  IMAD.MOV.U32 R19, RZ, RZ, R8 ;  /* 0x000000ffff137224 */ /* 0x000fce00078e0008 */
.L_x_8697:
[----:B------:R-:W-:Y:S05]  /*3a20*/  BSYNC.RECONVERGENT B0 ;  /* 0x0000000000007941 */ /* 0x000fea0003800200 */
.L_x_8695:
        /* <DEDUP_REMOVED lines=9> */
.L_x_8699:
[----:B------:R-:W-:Y:S01]  /*3ac0*/  IMAD.MOV.U32 R9, RZ, RZ, R4 ;  /* 0x000000ffff097224 */ /* 0x000fe200078e0004 */
[----:B------:R-:W-:Y:S01]  /*3ad0*/  MOV R8, R5 ;  /* 0x0000000500087202 */ /* 0x000fe20000000f00 */
[----:B------:R-:W-:Y:S02]  /*3ae0*/  IMAD.MOV.U32 R4, RZ, RZ, R18 ;  /* 0x000000ffff047224 */ /* 0x000fe400078e0012 */
[----:B------:R-:W-:-:S07]  /*3af0*/  IMAD.MOV.U32 R5, RZ, RZ, R19 ;  /* 0x000000ffff057224 */ /* 0x000fce00078e0013 */
.L_x_8700:
[----:B------:R-:W-:Y:S05]  /*3b00*/  BSYNC.RECONVERGENT B0 ;  /* 0x0000000000007941 */ /* 0x000fea0003800200 */
.L_x_8698:
        /* <DEDUP_REMOVED lines=9> */
.L_x_8702:
[----:B------:R-:W-:Y:S01]  /*3ba0*/  IMAD.MOV.U32 R18, RZ, RZ, R73 ;  /* 0x000000ffff127224 */ /* 0x000fe200078e0049 */
[----:B------:R-:W-:Y:S01]  /*3bb0*/  MOV R19, R72 ;  /* 0x0000004800137202 */ /* 0x000fe20000000f00 */
[----:B------:R-:W-:Y:S02]  /*3bc0*/  IMAD.MOV.U32 R73, RZ, RZ, R4 ;  /* 0x000000ffff497224 */ /* 0x000fe400078e0004 */
[----:B------:R-:W-:-:S07]  /*3bd0*/  IMAD.MOV.U32 R72, RZ, RZ, R5 ;  /* 0x000000ffff487224 */ /* 0x000fce00078e0005 */
.L_x_8703:
[----:B------:R-:W-:Y:S05]  /*3be0*/  BSYNC.RECONVERGENT B0 ;  /* 0x0000000000007941 */ /* 0x000fea0003800200 */
.L_x_8701:
        /* <DEDUP_REMOVED lines=11> */
.L_x_8705:
[----:B------:R-:W-:Y:S01]  /*3ca0*/  IMAD.MOV.U32 R30, RZ, RZ, R28 ;  /* 0x000000ffff1e7224 */ /* 0x000fe200078e001c */
[----:B------:R-:W-:Y:S01]  /*3cb0*/  MOV R31, R29 ;  /* 0x0000001d001f7202 */ /* 0x000fe20000000f00 */
[----:B------:R-:W-:Y:S02]  /*3cc0*/  IMAD.MOV.U32 R28, RZ, RZ, R5 ;  /* 0x000000ffff1c7224 */ /* 0x000fe400078e0005 */
[----:B-----5:R-:W-:-:S07]  /*3cd0*/  IMAD.MOV.U32 R29, RZ, RZ, R4 ;  /* 0x000000ffff1d7224 */ /* 0x020fce00078e0004 */
.L_x_8706:
[----:B------:R-:W-:Y:S05]  /*3ce0*/  BSYNC.RECONVERGENT B0 ;  /* 0x0000000000007941 */ /* 0x000fea0003800200 */
.L_x_8704:
        /* <DEDUP_REMOVED lines=9> */
.L_x_8708:
[----:B------:R-:W-:Y:S01]  /*3d80*/  IMAD.MOV.U32 R5, RZ, RZ, R17 ;  /* 0x000000ffff057224 */ /* 0x000fe200078e0011 */
[----:B------:R-:W-:Y:S01]  /*3d90*/  MOV R4, R16 ;  /* 0x0000001000047202 */ /* 0x000fe20000000f00 */
[----:B------:R-:W-:Y:S02]  /*3da0*/  IMAD.MOV.U32 R17, RZ, RZ, R28 ;  /* 0x000000ffff117224 */ /* 0x000fe400078e001c */
[----:B------:R-:W-:-:S07]  /*3db0*/  IMAD.MOV.U32 R16, RZ, RZ, R29 ;  /* 0x000000ffff107224 */ /* 0x000fce00078e001d */
.L_x_8709:
[----:B------:R-:W-:Y:S05]  /*3dc0*/  BSYNC.RECONVERGENT B0 ;  /* 0x0000000000007941 */ /* 0x000fea0003800200 */
.L_x_8707:
        /* <DEDUP_REMOVED lines=9> */
.L_x_8711:
[----:B------:R-:W-:Y:S01]  /*3e60*/  IMAD.MOV.U32 R28, RZ, RZ, R26 ;  /* 0x000000ffff1c7224 */ /* 0x000fe200078e001a */
[----:B------:R-:W-:Y:S01]  /*3e70*/  MOV R29, R27 ;  /* 0x0000001b001d7202 */ /* 0x000fe20000000f00 */
[----:B------:R-:W-:Y:S02]  /*3e80*/  IMAD.MOV.U32 R26, RZ, RZ, R17 ;  /* 0x000000ffff1a7224 */ /* 0x000fe400078e0011 */
[----:B------:R-:W-:-:S07]  /*3e90*/  IMAD.MOV.U32 R27, RZ, RZ, R16 ;  /* 0x000000ffff1b7224 */ /* 0x000fce00078e0010 */
.L_x_8712:
[----:B------:R-:W-:Y:S05]  /*3ea0*/  BSYNC.RECONVERGENT B0 ;  /* 0x0000000000007941 */ /* 0x000fea0003800200 */
.L_x_8710:
        /* <DEDUP_REMOVED lines=9> */
.L_x_8714:
[----:B------:R-:W-:Y:S01]  /*3f40*/  IMAD.MOV.U32 R17, RZ, RZ, R7 ;  /* 0x000000ffff117224 */ /* 0x000fe200078e0007 */
[----:B------:R-:W-:Y:S01]  /*3f50*/  MOV R16, R6 ;  /* 0x0000000600107202 */ /* 0x000fe20000000f00 */
[----:B------:R-:W-:Y:S02]  /*3f60*/  IMAD.MOV.U32 R7, RZ, RZ, R26 ;  /* 0x000000ffff077224 */ /* 0x000fe400078e001a */
[----:B------:R-:W-:-:S07]  /*3f70*/  IMAD.MOV.U32 R6, RZ, RZ, R27 ;  /* 0x000000ffff067224 */ /* 0x000fce00078e001b */
.L_x_8715:
[----:B------:R-:W-:Y:S05]  /*3f80*/  BSYNC.RECONVERGENT B0 ;  /* 0x0000000000007941 */ /* 0x000fea0003800200 */
.L_x_8713:
        /* <DEDUP_REMOVED lines=9> */
.L_x_8717:
[----:B------:R-:W-:Y:S01]  /*4020*/  IMAD.MOV.U32 R26, RZ, RZ, R24 ;  /* 0x000000ffff1a7224 */ /* 0x000fe200078e0018 */
[----:B------:R-:W-:Y:S01]  /*4030*/  MOV R27, R25 ;  /* 0x00000019001b7202 */ /* 0x000fe20000000f00 */
[----:B------:R-:W-:Y:S02]  /*4040*/  IMAD.MOV.U32 R24, RZ, RZ, R7 ;  /* 0x000000ffff187224 */ /* 0x000fe400078e0007 */
[----:B------:R-:W-:-:S07]  /*4050*/  IMAD.MOV.U32 R25, RZ, RZ, R6 ;  /* 0x000000ffff197224 */ /* 0x000fce00078e0006 */
.L_x_8718:
[----:B------:R-:W-:Y:S05]  /*4060*/  BSYNC.RECONVERGENT B0 ;  /* 0x0000000000007941 */ /* 0x000fea0003800200 */
.L_x_8716:
        /* <DEDUP_REMOVED lines=9> */
.L_x_8720:
[----:B------:R-:W-:Y:S01]  /*4100*/  IMAD.MOV.U32 R7, RZ, RZ, R15 ;  /* 0x000000ffff077224 */ /* 0x000fe200078e000f */
[----:B------:R-:W-:Y:S01]  /*4110*/  MOV R6, R14 ;  /* 0x0000000e00067202 */ /* 0x000fe20000000f00 */
[----:B------:R-:W-:Y:S02]  /*4120*/  IMAD.MOV.U32 R15, RZ, RZ, R24 ;  /* 0x000000ffff0f7224 */ /* 0x000fe400078e0018 */
[----:B------:R-:W-:-:S07]  /*4130*/  IMAD.MOV.U32 R14, RZ, RZ, R25 ;  /* 0x000000ffff0e7224 */ /* 0x000fce00078e0019 */
.L_x_8721:
[----:B------:R-:W-:Y:S05]  /*4140*/  BSYNC.RECONVERGENT B0 ;  /* 0x0000000000007941 */ /* 0x000fea0003800200 */
.L_x_8719:
        /* <DEDUP_REMOVED lines=9> */
.L_x_8723:
[----:B------:R-:W-:Y:S01]  /*41e0*/  IMAD.MOV.U32 R24, RZ, RZ, R22 ;  /* 0x000000ffff187224 */ /* 0x000fe200078e0016 */
[----:B------:R-:W-:Y:S01]  /*41f0*/  MOV R25, R23 ;  /* 0x0000001700197202 */ /* 0x000fe20000000f00 */
[----:B------:R-:W-:Y:S02]  /*4200*/  IMAD.MOV.U32 R22, RZ, RZ, R15 ;  /* 0x000000ffff167224 */ /* 0x000fe400078e000f */
[----:B------:R-:W-:-:S07]  /*4210*/  IMAD.MOV.U32 R23, RZ, RZ, R14 ;  /* 0x000000ffff177224 */ /* 0x000fce00078e000e */
.L_x_8724:
[----:B------:R-:W-:Y:S05]  /*4220*/  BSYNC.RECONVERGENT B0 ;  /* 0x0000000000007941 */ /* 0x000fea0003800200 */
.L_x_8722:
        /* <DEDUP_REMOVED lines=9> */
.L_x_8726:
[----:B------:R-:W-:Y:S01]  /*42c0*/  IMAD.MOV.U32 R15, RZ, RZ, R3 ;  /* 0x000000ffff0f7224 */ /* 0x000fe200078e0003 */
[----:B------:R-:W-:Y:S01]  /*42d0*/  MOV R14, R2 ;  /* 0x00000002000e7202 */ /* 0x000fe20000000f00 */
[----:B------:R-:W-:Y:S02]  /*42e0*/  IMAD.MOV.U32 R3, RZ, RZ, R22 ;  /* 0x000000ffff037224 */ /* 0x000fe400078e0016 */
[----:B------:R-:W-:-:S07]  /*42f0*/  IMAD.MOV.U32 R2, RZ, RZ, R23 ;  /* 0x000000ffff027224 */ /* 0x000fce00078e0017 */
.L_x_8727:
[----:B------:R-:W-:Y:S05]  /*4300*/  BSYNC.RECONVERGENT B0 ;  /* 0x0000000000007941 */ /* 0x000fea0003800200 */
.L_x_8725:
        /* <DEDUP_REMOVED lines=9> */
.L_x_8729:
[----:B------:R-:W-:Y:S01]  /*43a0*/  IMAD.MOV.U32 R22, RZ, RZ, R20 ;  /* 0x000000ffff167224 */ /* 0x000fe200078e0014 */
[----:B------:R-:W-:Y:S01]  /*43b0*/  MOV R23, R21 ;  /* 0x0000001500177202 */ /* 0x000fe20000000f00 */
[----:B------:R-:W-:Y:S02]  /*43c0*/  IMAD.MOV.U32 R20, RZ, RZ, R3 ;  /* 0x000000ffff147224 */ /* 0x000fe400078e0003 */
[----:B------:R-:W-:-:S07]  /*43d0*/  IMAD.MOV.U32 R21, RZ, RZ, R2 ;  /* 0x000000ffff157224 */ /* 0x000fce00078e0002 */
.L_x_8730:
[----:B------:R-:W-:Y:S05]  /*43e0*/  BSYNC.RECONVERGENT B0 ;  /* 0x0000000000007941 */ /* 0x000fea0003800200 */
.L_x_8728:
        /* <DEDUP_REMOVED lines=9> */
.L_x_8732:
[----:B------:R-:W-:Y:S01]  /*4480*/  IMAD.MOV.U32 R3, RZ, RZ, R9 ;  /* 0x000000ffff037224 */ /* 0x000fe200078e0009 */
[----:B------:R-:W-:Y:S01]  /*4490*/  MOV R2, R8 ;  /* 0x0000000800027202 */ /* 0x000fe20000000f00 */
[----:B------:R-:W-:Y:S02]  /*44a0*/  IMAD.MOV.U32 R9, RZ, RZ, R20 ;  /* 0x000000ffff097224 */ /* 0x000fe400078e0014 */
[----:B------:R-:W-:-:S07]  /*44b0*/  IMAD.MOV.U32 R8, RZ, RZ, R21 ;  /* 0x000000ffff087224 */ /* 0x000fce00078e0015 */
.L_x_8733:
[----:B------:R-:W-:Y:S05]  /*44c0*/  BSYNC.RECONVERGENT B0 ;  /* 0x0000000000007941 */ /* 0x000fea0003800200 */
.L_x_8731:
        /* <DEDUP_REMOVED lines=9> */
.L_x_8735:
[----:B------:R-:W-:Y:S01]  /*4560*/  IMAD.MOV.U32 R20, RZ, RZ, R18 ;  /* 0x000000ffff147224 */ /* 0x000fe200078e0012 */
[----:B------:R-:W-:Y:S01]  /*4570*/  MOV R21, R19 ;  /* 0x0000001300157202 */ /* 0x000fe20000000f00 */
[----:B------:R-:W-:Y:S02]  /*4580*/  IMAD.MOV.U32 R18, RZ, RZ, R9 ;  /* 0x000000ffff127224 */ /* 0x000fe400078e0009 */
[----:B------:R-:W-:-:S07]  /*4590*/  IMAD.MOV.U32 R19, RZ, RZ, R8 ;  /* 0x000000ffff137224 */ /* 0x000fce00078e0008 */
.L_x_8736:
[----:B------:R-:W-:Y:S05]  /*45a0*/  BSYNC.RECONVERGENT B0 ;  /* 0x0000000000007941 */ /* 0x000fea0003800200 */
.L_x_8734:
        /* <DEDUP_REMOVED lines=9> */
.L_x_8738:
[----:B------:R-:W-:Y:S01]  /*4640*/  IMAD.MOV.U32 R8, RZ, RZ, R73 ;  /* 0x000000ffff087224 */ /* 0x000fe200078e0049 */
[----:B------:R-:W-:Y:S01]  /*4650*/  MOV R9, R72 ;  /* 0x0000004800097202 */ /* 0x000fe20000000f00 */
[----:B------:R-:W-:Y:S02]  /*4660*/  IMAD.MOV.U32 R73, RZ, RZ, R18 ;  /* 0x000000ffff497224 */ /* 0x000fe400078e0012 */
[----:B------:R-:W-:-:S07]  /*4670*/  IMAD.MOV.U32 R72, RZ, RZ, R19 ;  /* 0x000000ffff487224 */ /* 0x000fce00078e0013 */
.L_x_8739:
[----:B------:R-:W-:Y:S05]  /*4680*/  BSYNC.RECONVERGENT B0 ;  /* 0x0000000000007941 */ /* 0x000fea0003800200 */
.L_x_8737:
        /* <DEDUP_REMOVED lines=11> */
.L_x_8741:
[----:B------:R-:W-:Y:S01]  /*4740*/  IMAD.MOV.U32 R32, RZ, RZ, R30 ;  /* 0x000000ffff207224 */ /* 0x000fe200078e001e */
[----:B------:R-:W-:Y:S01]  /*4750*/  MOV R33, R31 ;  /* 0x0000001f00217202 */ /* 0x000fe20000000f00 */
[----:B------:R-:W-:Y:S02]  /*4760*/  IMAD.MOV.U32 R30, RZ, RZ, R19 ;  /* 0x000000ffff1e7224 */ /* 0x000fe400078e0013 */
[----:B-----5:R-:W-:-:S07]  /*4770*/  IMAD.MOV.U32 R31, RZ, RZ, R18 ;  /* 0x000000ffff1f7224 */ /* 0x020fce00078e0012 */
.L_x_8742:
[----:B------:R-:W-:Y:S05]  /*4780*/  BSYNC.RECONVERGENT B0 ;  /* 0x0000000000007941 */ /* 0x000fea0003800200 */
.L_x_8740:
        /* <DEDUP_REMOVED lines=9> */
.L_x_8744:
[----:B------:R-:W-:Y:S01]  /*4820*/  IMAD.MOV.U32 R19, RZ, RZ, R5 ;  /* 0x000000ffff137224 */ /* 0x000fe200078e0005 */
[----:B------:R-:W-:Y:S01]  /*4830*/  MOV R18, R4 ;  /* 0x0000000400127202 */ /* 0x000fe20000000f00 */
[----:B------:R-:W-:Y:S02]  /*4840*/  IMAD.MOV.U32 R5, RZ, RZ, R30 ;  /* 0x000000ffff057224 */ /* 0x000fe400078e001e */
[----:B------:R-:W-:-:S07]  /*4850*/  IMAD.MOV.U32 R4, RZ, RZ, R31 ;  /* 0x000000ffff047224 */ /* 0x000fce00078e001f */
.L_x_8745:
[----:B------:R-:W-:Y:S05]  /*4860*/  BSYNC.RECONVERGENT B0 ;  /* 0x0000000000007941 */ /* 0x000fea0003800200 */
.L_x_8743:
        /* <DEDUP_REMOVED lines=9> */
.L_x_8747:
[----:B------:R-:W-:Y:S01]  /*4900*/  IMAD.MOV.U32 R30, RZ, RZ, R28 ;  /* 0x000000ffff1e7224 */ /* 0x000fe200078e001c */
[----:B------:R-:W-:Y:S01]  /*4910*/  MOV R31, R29 ;  /* 0x0000001d001f7202 */ /* 0x000fe20000000f00 */
[----:B------:R-:W-:Y:S02]  /*4920*/  IMAD.MOV.U32 R28, RZ, RZ, R5 ;  /* 0x000000ffff1c7224 */ /* 0x000fe400078e0005 */
[----:B------:R-:W-:-:S07]  /*4930*/  IMAD.MOV.U32 R29, RZ, RZ, R4 ;  /* 0x000000ffff1d7224 */ /* 0x000fce00078e0004 */
.L_x_8748:
[----:B------:R-:W-:Y:S05]  /*4940*/  BSYNC.RECONVERGENT B0 ;  /* 0x0000000000007941 */ /* 0x000fea0003800200 */
.L_x_8746:
        /* <DEDUP_REMOVED lines=9> */
.L_x_8750:
[----:B------:R-:W-:Y:S01]  /*49e0*/  IMAD.MOV.U32 R5, RZ, RZ, R17 ;  /* 0x000000ffff057224 */ /* 0x000fe200078e0011 */
[----:B------:R-:W-:Y:S01]  /*49f0*/  MOV R4, R16 ;  /* 0x0000001000047202 */ /* 0x000fe20000000f00 */
[----:B------:R-:W-:Y:S02]  /*4a00*/  IMAD.MOV.U32 R17, RZ, RZ, R28 ;  /* 0x000000ffff117224 */ /* 0x000fe400078e001c */
[----:B------:R-:W-:-:S07]  /*4a10*/  IMAD.MOV.U32 R16, RZ, RZ, R29 ;  /* 0x000000ffff107224 */ /* 0x000fce00078e001d */
.L_x_8751:
[----:B------:R-:W-:Y:S05]  /*4a20*/  BSYNC.RECONVERGENT B0 ;  /* 0x0000000000007941 */ /* 0x000fea0003800200 */
.L_x_8749:
        /* <DEDUP_REMOVED lines=9> */
.L_x_8753:
[----:B------:R-:W-:Y:S01]  /*4ac0*/  IMAD.MOV.U32 R28, RZ, RZ, R26 ;  /* 0x000000ffff1c7224 */ /* 0x000fe200078e001a */
[----:B------:R-:W-:Y:S01]  /*4ad0*/  MOV R29, R27 ;  /* 0x0000001b001d7202 */ /* 0x000fe20000000f00 */
[----:B------:R-:W-:Y:S02]  /*4ae0*/  IMAD.MOV.U32 R26, RZ, RZ, R17 ;  /* 0x000000ffff1a7224 */ /* 0x000fe400078e0011 */
[----:B------:R-:W-:-:S07]  /*4af0*/  IMAD.MOV.U32 R27, RZ, RZ, R16 ;  /* 0x000000ffff1b7224 */ /* 0x000fce00078e0010 */
.L_x_8754:
[----:B------:R-:W-:Y:S05]  /*4b00*/  BSYNC.RECONVERGENT B0 ;  /* 0x0000000000007941 */ /* 0x000fea0003800200 */
.L_x_8752:
        /* <DEDUP_REMOVED lines=9> */
.L_x_8756:
[----:B------:R-:W-:Y:S01]  /*4ba0*/  IMAD.MOV.U32 R17, RZ, RZ, R7 ;  /* 0x000000ffff117224 */ /* 0x000fe200078e0007 */
[----:B------:R-:W-:Y:S01]  /*4bb0*/  MOV R16, R6 ;  /* 0x0000000600107202 */ /* 0x000fe20000000f00 */
[----:B------:R-:W-:Y:S02]  /*4bc0*/  IMAD.MOV.U32 R7, RZ, RZ, R26 ;  /* 0x000000ffff077224 */ /* 0x000fe400078e001a */
[----:B------:R-:W-:-:S07]  /*4bd0*/  IMAD.MOV.U32 R6, RZ, RZ, R27 ;  /* 0x000000ffff067224 */ /* 0x000fce00078e001b */
.L_x_8757:
[----:B------:R-:W-:Y:S05]  /*4be0*/  BSYNC.RECONVERGENT B0 ;  /* 0x0000000000007941 */ /* 0x000fea0003800200 */
.L_x_8755:
        /* <DEDUP_REMOVED lines=9> */
.L_x_8759:
[----:B------:R-:W-:Y:S01]  /*4c80*/  IMAD.MOV.U32 R26, RZ, RZ, R24 ;  /* 0x000000ffff1a7224 */ /* 0x000fe200078e0018 */
[----:B------:R-:W-:Y:S01]  /*4c90*/  MOV R27, R25 ;  /* 0x00000019001b7202 */ /* 0x000fe20000000f00 */
[----:B------:R-:W-:Y:S02]  /*4ca0*/  IMAD.MOV.U32 R24, RZ, RZ, R7 ;  /* 0x000000ffff187224 */ /* 0x000fe400078e0007 */
[----:B------:R-:W-:-:S07]  /*4cb0*/  IMAD.MOV.U32 R25, RZ, RZ, R6 ;  /* 0x000000ffff197224 */ /* 0x000fce00078e0006 */
.L_x_8760:
[----:B------:R-:W-:Y:S05]  /*4cc0*/  BSYNC.RECONVERGENT B0 ;  /* 0x0000000000007941 */ /* 0x000fea0003800200 */
.L_x_8758:
        /* <DEDUP_REMOVED lines=9> */
.L_x_8762:
[----:B------:R-:W-:Y:S01]  /*4d60*/  IMAD.MOV.U32 R7, RZ, RZ, R15 ;  /* 0x000000ffff077224 */ /* 0x000fe200078e000f */
[----:B------:R-:W-:Y:S01]  /*4d70*/  MOV R6, R14 ;  /* 0x0000000e00067202 */ /* 0x000fe20000000f00 */
[----:B------:R-:W-:Y:S02]  /*4d80*/  IMAD.MOV.U32 R15, RZ, RZ, R24 ;  /* 0x000000ffff0f7224 */ /* 0x000fe400078e0018 */
[----:B------:R-:W-:-:S07]  /*4d90*/  IMAD.MOV.U32 R14, RZ, RZ, R25 ;  /* 0x000000ffff0e7224 */ /* 0x000fce00078e0019 */
.L_x_8763:
[----:B------:R-:W-:Y:S05]  /*4da0*/  BSYNC.RECONVERGENT B0 ;  /* 0x0000000000007941 */ /* 0x000fea0003800200 */
.L_x_8761:
        /* <DEDUP_REMOVED lines=9> */
.L_x_8765:
[----:B------:R-:W-:Y:S01]  /*4e40*/  IMAD.MOV.U32 R24, RZ, RZ, R22 ;  /* 0x000000ffff187224 */ /* 0x000fe200078e0016 */
[----:B------:R-:W-:Y:S01]  /*4e50*/  MOV R25, R23 ;  /* 0x0000001700197202 */ /* 0x000fe20000000f00 */
[----:B------:R-:W-:Y:S02]  /*4e60*/  IMAD.MOV.U32 R22, RZ, RZ, R15 ;  /* 0x000000ffff167224 */ /* 0x000fe400078e000f */
[----:B------:R-:W-:-:S07]  /*4e70*/  IMAD.MOV.U32 R23, RZ, RZ, R14 ;  /* 0x000000ffff177224 */ /* 0x000fce00078e000e */
.L_x_8766:
[----:B------:R-:W-:Y:S05]  /*4e80*/  BSYNC.RECONVERGENT B0 ;  /* 0x0000000000007941 */ /* 0x000fea0003800200 */
.L_x_8764:
        /* <DEDUP_REMOVED lines=9> */
.L_x_8768:
[----:B------:R-:W-:Y:S01]  /*4f20*/  IMAD.MOV.U32 R15, RZ, RZ, R3 ;  /* 0x000000ffff0f7224 */ /* 0x000fe200078e0003 */
[----:B------:R-:W-:Y:S01]  /*4f30*/  MOV R14, R2 ;  /* 0x00000002000e7202 */ /* 0x000fe20000000f00 */
[----:B------:R-:W-:Y:S02]  /*4f40*/  IMAD.MOV.U32 R3, RZ, RZ, R22 ;  /* 0x000000ffff037224 */ /* 0x000fe400078e0016 */
[----:B------:R-:W-:-:S07]  /*4f50*/  IMAD.MOV.U32 R2, RZ, RZ, R23 ;  /* 0x000000ffff027224 */ /* 0x000fce00078e0017 */
.L_x_8769:
[----:B------:R-:W-:Y:S05]  /*4f60*/  BSYNC.RECONVERGENT B0 ;  /* 0x0000000000007941 */ /* 0x000fea0003800200 */
.L_x_8767:
        /* <DEDUP_REMOVED lines=9> */
.L_x_8771:
[----:B------:R-:W-:Y:S01]  /*5000*/  IMAD.MOV.U32 R22, RZ, RZ, R20 ;  /* 0x000000ffff167224 */ /* 0x000fe200078e0014 */
[----:B------:R-:W-:Y:S01]  /*5010*/  MOV R23, R21 ;  /* 0x0000001500177202 */ /* 0x000fe20000000f00 */
[----:B------:R-:W-:Y:S02]  /*5020*/  IMAD.MOV.U32 R20, RZ, RZ, R3 ;  /* 0x000000ffff147224 */ /* 0x000fe400078e0003 */
[----:B------:R-:W-:-:S07]  /*5030*/  IMAD.MOV.U32 R21, RZ, RZ, R2 ;  /* 0x000000ffff157224 */ /* 0x000fce00078e0002 */
.L_x_8772:
[----:B------:R-:W-:Y:S05]  /*5040*/  BSYNC.RECONVERGENT B0 ;  /* 0x0000000000007941 */ /* 0x000fea0003800200 */
.L_x_8770:
        /* <DEDUP_REMOVED lines=9> */
.L_x_8774:
[----:B------:R-:W-:Y:S01]  /*50e0*/  IMAD.MOV.U32 R3, RZ, RZ, R8 ;  /* 0x000000ffff037224 */ /* 0x000fe200078e0008 */
[----:B------:R-:W-:Y:S01]  /*50f0*/  MOV R2, R9 ;  /* 0x0000000900027202 */ /* 0x000fe20000000f00 */
[----:B------:R-:W-:Y:S02]  /*5100*/  IMAD.MOV.U32 R8, RZ, RZ, R20 ;  /* 0x000000ffff087224 */ /* 0x000fe400078e0014 */
[----:B------:R-:W-:-:S07]  /*5110*/  IMAD.MOV.U32 R9, RZ, RZ, R21 ;  /* 0x000000ffff097224 */ /* 0x000fce00078e0015 */
.L_x_8775:
[----:B------:R-:W-:Y:S05]  /*5120*/  BSYNC.RECONVERGENT B0 ;  /* 0x0000000000007941 */ /* 0x000fea0003800200 */
.L_x_8773:
        /* <DEDUP_REMOVED lines=9> */
.L_x_8777:
[----:B------:R-:W-:Y:S01]  /*51c0*/  IMAD.MOV.U32 R20, RZ, RZ, R73 ;  /* 0x000000ffff147224 */ /* 0x000fe200078e0049 */
[----:B------:R-:W-:Y:S01]  /*51d0*/  MOV R21, R72 ;  /* 0x0000004800157202 */ /* 0x000fe20000000f00 */
[----:B------:R-:W-:Y:S02]  /*51e0*/  IMAD.MOV.U32 R73, RZ, RZ, R8 ;  /* 0x000000ffff497224 */ /* 0x000fe400078e0008 */
[----:B------:R-:W-:-:S07]  /*51f0*/  IMAD.MOV.U32 R72, RZ, RZ, R9 ;  /* 0x000000ffff487224 */ /* 0x000fce00078e0009 */
.L_x_8778:
[----:B------:R-:W-:Y:S05]  /*5200*/  BSYNC.RECONVERGENT B0 ;  /* 0x0000000000007941 */ /* 0x000fea0003800200 */
.L_x_8776:
        /* <DEDUP_REMOVED lines=11> */
.L_x_8780:
[----:B------:R-:W-:Y:S01]  /*52c0*/  IMAD.MOV.U32 R34, RZ, RZ, R32 ;  /* 0x000000ffff227224 */ /* 0x000fe200078e0020 */
[----:B------:R-:W-:Y:S01]  /*52d0*/  MOV R35, R33 ;  /* 0x0000002100237202 */ /* 0x000fe20000000f00 */
[----:B------:R-:W-:Y:S02]  /*52e0*/  IMAD.MOV.U32 R32, RZ, RZ, R9 ;  /* 0x000000ffff207224 */ /* 0x000fe400078e0009 */
[----:B-----5:R-:W-:-:S07]  /*52f0*/  IMAD.MOV.U32 R33, RZ, RZ, R8 ;  /* 0x000000ffff217224 */ /* 0x020fce00078e0008 */
.L_x_8781:
[----:B------:R-:W-:Y:S05]  /*5300*/  BSYNC.RECONVERGENT B0 ;  /* 0x0000000000007941 */ /* 0x000fea0003800200 */
.L_x_8779:
        /* <DEDUP_REMOVED lines=9> */
.L_x_8783:
[----:B------:R-:W-:Y:S01]  /*53a0*/  IMAD.MOV.U32 R9, RZ, RZ, R19 ;  /* 0x000000ffff097224 */ /* 0x000fe200078e0013 */
[----:B------:R-:W-:Y:S01]  /*53b0*/  MOV R8, R18 ;  /* 0x0000001200087202 */ /* 0x000fe20000000f00 */
[----:B------:R-:W-:Y:S02]  /*53c0*/  IMAD.MOV.U32 R19, RZ, RZ, R32 ;  /* 0x000000ffff137224 */ /* 0x000fe400078e0020 */
[----:B------:R-:W-:-:S07]  /*53d0*/  IMAD.MOV.U32 R18, RZ, RZ, R33 ;  /* 0x000000ffff127224 */ /* 0x000fce00078e0021 */
.L_x_8784:
[----:B------:R-:W-:Y:S05]  /*53e0*/  BSYNC.RECONVERGENT B0 ;  /* 0x0000000000007941 */ /* 0x000fea0003800200 */
.L_x_8782:
        /* <DEDUP_REMOVED lines=9> */
.L_x_8786:
[----:B------:R-:W-:Y:S01]  /*5480*/  IMAD.MOV.U32 R32, RZ, RZ, R30 ;  /* 0x000000ffff207224 */ /* 0x000fe200078e001e */
[----:B------:R-:W-:Y:S01]  /*5490*/  MOV R33, R31 ;  /* 0x0000001f00217202 */ /* 0x000fe20000000f00 */
[----:B------:R-:W-:Y:S02]  /*54a0*/  IMAD.MOV.U32 R30, RZ, RZ, R19 ;  /* 0x000000ffff1e7224 */ /* 0x000fe400078e0013 */
[----:B------:R-:W-:-:S07]  /*54b0*/  IMAD.MOV.U32 R31, RZ, RZ, R18 ;  /* 0x000000ffff1f7224 */ /* 0x000fce00078e0012 */
.L_x_8787:
[----:B------:R-:W-:Y:S05]  /*54c0*/  BSYNC.RECONVERGENT B0 ;  /* 0x0000000000007941 */ /* 0x000fea0003800200 */
.L_x_8785:
        /* <DEDUP_REMOVED lines=9> */
.L_x_8789:
[----:B------:R-:W-:Y:S01]  /*5560*/  IMAD.MOV.U32 R19, RZ, RZ, R5 ;  /* 0x000000ffff137224 */ /* 0x000fe200078e0005 */
[----:B------:R-:W-:Y:S01]  /*5570*/  MOV R18, R4 ;  /* 0x0000000400127202 */ /* 0x000fe20000000f00 */
[----:B------:R-:W-:Y:S02]  /*5580*/  IMAD.MOV.U32 R5, RZ, RZ, R30 ;  /* 0x000000ffff057224 */ /* 0x000fe400078e001e */
[----:B------:R-:W-:-:S07]  /*5590*/  IMAD.MOV.U32 R4, RZ, RZ, R31 ;  /* 0x000000ffff047224 */ /* 0x000fce00078e001f */
.L_x_8790:
[----:B------:R-:W-:Y:S05]  /*55a0*/  BSYNC.RECONVERGENT B0 ;  /* 0x0000000000007941 */ /* 0x000fea0003800200 */
.L_x_8788:
        /* <DEDUP_REMOVED lines=9> */
.L_x_8792:
[----:B------:R-:W-:Y:S01]  /*5640*/  IMAD.MOV.U32 R30, RZ, RZ, R28 ;  /* 0x000000ffff1e7224 */ /* 0x000fe200078e001c */
[----:B------:R-:W-:Y:S01]  /*5650*/  MOV R31, R29 ;  /* 0x0000001d001f7202 */ /* 0x000fe20000000f00 */
[----:B------:R-:W-:Y:S02]  /*5660*/  IMAD.MOV.U32 R28, RZ, RZ, R5 ;  /* 0x000000ffff1c7224 */ /* 0x000fe400078e0005 */
[----:B------:R-:W-:-:S07]  /*5670*/  IMAD.MOV.U32 R29, RZ, RZ, R4 ;  /* 0x000000ffff1d7224 */ /* 0x000fce00078e0004 */
.L_x_8793:
[----:B------:R-:W-:Y:S05]  /*5680*/  BSYNC.RECONVERGENT B0 ;  /* 0x0000000000007941 */ /* 0x000fea0003800200 */
.L_x_8791:
        /* <DEDUP_REMOVED lines=9> */
.L_x_8795:
[----:B------:R-:W-:Y:S01]  /*5720*/  IMAD.MOV.U32 R5, RZ, RZ, R17 ;  /* 0x000000ffff057224 */ /* 0x000fe200078e0011 */
[----:B------:R-:W-:Y:S01]  /*5730*/  MOV R4, R16 ;  /* 0x0000001000047202 */ /* 0x000fe20000000f00 */
[----:B------:R-:W-:Y:S02]  /*5740*/  IMAD.MOV.U32 R17, RZ, RZ, R28 ;  /* 0x000000ffff117224 */ /* 0x000fe400078e001c */
[----:B------:R-:W-:-:S07]  /*5750*/  IMAD.MOV.U32 R16, RZ, RZ, R29 ;  /* 0x000000ffff107224 */ /* 0x000fce00078e001d */
.L_x_8796:
[----:B------:R-:W-:Y:S05]  /*5760*/  BSYNC.RECONVERGENT B0 ;  /* 0x0000000000007941 */ /* 0x000fea0003800200 */
.L_x_8794:
        /* <DEDUP_REMOVED lines=9> */
.L_x_8798:
[----:B------:R-:W-:Y:S01]  /*5800*/  IMAD.MOV.U32 R28, RZ, RZ, R26 ;  /* 0x000000ffff1c7224 */ /* 0x000fe200078e001a */
[----:B------:R-:W-:Y:S01]  /*5810*/  MOV R29, R27 ;  /* 0x0000001b001d7202 */ /* 0x000fe20000000f00 */
[----:B------:R-:W-:Y:S02]  /*5820*/  IMAD.MOV.U32 R26, RZ, RZ, R17 ;  /* 0x000000ffff1a7224 */ /* 0x000fe400078e0011 */
[----:B------:R-:W-:-:S07]  /*5830*/  IMAD.MOV.U32 R27, RZ, RZ, R16 ;  /* 0x000000ffff1b7224 */ /* 0x000fce00078e0010 */
.L_x_8799:
[----:B------:R-:W-:Y:S05]  /*5840*/  BSYNC.RECONVERGENT B0 ;  /* 0x0000000000007941 */ /* 0x000fea0003800200 */
.L_x_8797:
        /* <DEDUP_REMOVED lines=9> */
.L_x_8801:
[----:B------:R-:W-:Y:S01]  /*58e0*/  IMAD.MOV.U32 R17, RZ, RZ, R7 ;  /* 0x000000ffff117224 */ /* 0x000fe200078e0007 */
[----:B------:R-:W-:Y:S01]  /*58f0*/  MOV R16, R6 ;  /* 0x0000000600107202 */ /* 0x000fe20000000f00 */
[----:B------:R-:W-:Y:S02]  /*5900*/  IMAD.MOV.U32 R7, RZ, RZ, R26 ;  /* 0x000000ffff077224 */ /* 0x000fe400078e001a */
[----:B------:R-:W-:-:S07]  /*5910*/  IMAD.MOV.U32 R6, RZ, RZ, R27 ;  /* 0x000000ffff067224 */ /* 0x000fce00078e001b */
.L_x_8802:
[----:B------:R-:W-:Y:S05]  /*5920*/  BSYNC.RECONVERGENT B0 ;  /* 0x0000000000007941 */ /* 0x000fea0003800200 */
.L_x_8800:
        /* <DEDUP_REMOVED lines=9> */
.L_x_8804:
[----:B------:R-:W-:Y:S01]  /*59c0*/  IMAD.MOV.U32 R26, RZ, RZ, R24 ;  /* 0x000000ffff1a7224 */ /* 0x000fe200078e0018 */
[----:B------:R-:W-:Y:S01]  /*59d0*/  MOV R27, R25 ;  /* 0x00000019001b7202 */ /* 0x000fe20000000f00 */
[----:B------:R-:W-:Y:S02]  /*59e0*/  IMAD.MOV.U32 R24, RZ, RZ, R7 ;  /* 0x000000ffff187224 */ /* 0x000fe400078e0007 */
[----:B------:R-:W-:-:S07]  /*59f0*/  IMAD.MOV.U32 R25, RZ, RZ, R6 ;  /* 0x000000ffff197224 */ /* 0x000fce00078e0006 */
.L_x_8805:
[----:B------:R-:W-:Y:S05]  /*5a00*/  BSYNC.RECONVERGENT B0 ;  /* 0x0000000000007941 */ /* 0x000fea0003800200 */
.L_x_8803:
        /* <DEDUP_REMOVED lines=9> */
.L_x_8807:
[----:B------:R-:W-:Y:S01]  /*5aa0*/  IMAD.MOV.U32 R7, RZ, RZ, R15 ;  /* 0x000000ffff077224 */ /* 0x000fe200078e000f */
[----:B------:R-:W-:Y:S01]  /*5ab0*/  MOV R6, R14 ;  /* 0x0000000e00067202 */ /* 0x000fe20000000f00 */
[----:B------:R-:W-:Y:S02]  /*5ac0*/  IMAD.MOV.U32 R15, RZ, RZ, R24 ;  /* 0x000000ffff0f7224 */ /* 0x000fe400078e0018 */
[----:B------:R-:W-:-:S07]  /*5ad0*/  IMAD.MOV.U32 R14, RZ, RZ, R25 ;  /* 0x000000ffff0e7224 */ /* 0x000fce00078e0019 */
.L_x_8808:
[----:B------:R-:W-:Y:S05]  /*5ae0*/  BSYNC.RECONVERGENT B0 ;  /* 0x0000000000007941 */ /* 0x000fea0003800200 */
.L_x_8806:
        /* <DEDUP_REMOVED lines=9> */
.L_x_8810:
[----:B------:R-:W-:Y:S01]  /*5b80*/  IMAD.MOV.U32 R24, RZ, RZ, R22 ;  /* 0x000000ffff187224 */ /* 0x000fe200078e0016 */
[----:B------:R-:W-:Y:S01]  /*5b90*/  MOV R25, R23 ;  /* 0x0000001700197202 */ /* 0x000fe20000000f00 */
[----:B------:R-:W-:Y:S02]  /*5ba0*/  IMAD.MOV.U32 R22, RZ, RZ, R15 ;  /* 0x000000ffff167224 */ /* 0x000fe400078e000f */
[----:B------:R-:W-:-:S07]  /*5bb0*/  IMAD.MOV.U32 R23, RZ, RZ, R14 ;  /* 0x000000ffff177224 */ /* 0x000fce00078e000e */
.L_x_8811:
[----:B------:R-:W-:Y:S05]  /*5bc0*/  BSYNC.RECONVERGENT B0 ;  /* 0x0000000000007941 */ /* 0x000fea0003800200 */
.L_x_8809:
        /* <DEDUP_REMOVED lines=9> */
.L_x_8813:
[----:B------:R-:W-:Y:S01]  /*5c60*/  IMAD.MOV.U32 R15, RZ, RZ, R3 ;  /* 0x000000ffff0f7224 */ /* 0x000fe200078e0003 */
[----:B------:R-:W-:Y:S01]  /*5c70*/  MOV R14, R2 ;  /* 0x00000002000e7202 */ /* 0x000fe20000000f00 */
[----:B------:R-:W-:Y:S02]  /*5c80*/  IMAD.MOV.U32 R3, RZ, RZ, R22 ;  /* 0x000000ffff037224 */ /* 0x000fe400078e0016 */
[----:B------:R-:W-:-:S07]  /*5c90*/  IMAD.MOV.U32 R2, RZ, RZ, R23 ;  /* 0x000000ffff027224 */ /* 0x000fce00078e0017 */
.L_x_8814:
[----:B------:R-:W-:Y:S05]  /*5ca0*/  BSYNC.RECONVERGENT B0 ;  /* 0x0000000000007941 */ /* 0x000fea0003800200 */
.L_x_8812:
        /* <DEDUP_REMOVED lines=9> */
.L_x_8816:
[----:B------:R-:W-:Y:S01]  /*5d40*/  IMAD.MOV.U32 R22, RZ, RZ, R20 ;  /* 0x000000ffff167224 */ /* 0x000fe200078e0014 */
[----:B------:R-:W-:Y:S01]  /*5d50*/  MOV R23, R21 ;  /* 0x0000001500177202 */ /* 0x000fe20000000f00 */
[----:B------:R-:W-:Y:S02]  /*5d60*/  IMAD.MOV.U32 R20, RZ, RZ, R3 ;  /* 0x000000ffff147224 */ /* 0x000fe400078e0003 */
[----:B------:R-:W-:-:S07]  /*5d70*/  IMAD.MOV.U32 R21, RZ, RZ, R2 ;  /* 0x000000ffff157224 */ /* 0x000fce00078e0002 */
.L_x_8817:
[----:B------:R-:W-:Y:S05]  /*5d80*/  BSYNC.RECONVERGENT B0 ;  /* 0x0000000000007941 */ /* 0x000fea0003800200 */
.L_x_8815:
        /* <DEDUP_REMOVED lines=9> */
.L_x_8819:
[----:B------:R-:W-:Y:S01]  /*5e20*/  IMAD.MOV.U32 R2, RZ, RZ, R73 ;  /* 0x000000ffff027224 */ /* 0x000fe200078e0049 */
[----:B------:R-:W-:Y:S01]  /*5e30*/  MOV R3, R72 ;  /* 0x0000004800037202 */ /* 0x000fe20000000f00 */
[----:B------:R-:W-:Y:S02]  /*5e40*/  IMAD.MOV.U32 R73, RZ, RZ, R20 ;  /* 0x000000ffff497224 */ /* 0x000fe400078e0014 */
[----:B------:R-:W-:-:S07]  /*5e50*/  IMAD.MOV.U32 R72, RZ, RZ, R21 ;  /* 0x000000ffff487224 */ /* 0x000fce00078e0015 */
.L_x_8820:
[----:B------:R-:W-:Y:S05]  /*5e60*/  BSYNC.RECONVERGENT B0 ;  /* 0x0000000000007941 */ /* 0x000fea0003800200 */
.L_x_8818:
        /* <DEDUP_REMOVED lines=11> */
.L_x_8822:
[----:B------:R-:W-:Y:S01]  /*5f20*/  IMAD.MOV.U32 R36, RZ, RZ, R34 ;  /* 0x000000ffff247224 */ /* 0x000fe200078e0022 */
[----:B------:R-:W-:Y:S01]  /*5f30*/  MOV R37, R35 ;  /* 0x0000002300257202 */ /* 0x000fe20000000f00 */
[----:B------:R-:W-:Y:S02]  /*5f40*/  IMAD.MOV.U32 R34, RZ, RZ, R21 ;  /* 0x000000ffff227224 */ /* 0x000fe400078e0015 */
[----:B-----5:R-:W-:-:S07]  /*5f50*/  IMAD.MOV.U32 R35, RZ, RZ, R20 ;  /* 0x000000ffff237224 */ /* 0x020fce00078e0014 */
.L_x_8823:
[----:B------:R-:W-:Y:S05]  /*5f60*/  BSYNC.RECONVERGENT B0 ;  /* 0x0000000000007941 */ /* 0x000fea0003800200 */
.L_x_8821:
        /* <DEDUP_REMOVED lines=9> */
.L_x_8825:
[----:B------:R-:W-:Y:S01]  /*6000*/  IMAD.MOV.U32 R21, RZ, RZ, R9 ;  /* 0x000000ffff157224 */ /* 0x000fe200078e0009 */
[----:B------:R-:W-:Y:S01]  /*6010*/  MOV R20, R8 ;  /* 0x0000000800147202 */ /* 0x000fe20000000f00 */
[----:B------:R-:W-:Y:S02]  /*6020*/  IMAD.MOV.U32 R9, RZ, RZ, R34 ;  /* 0x000000ffff097224 */ /* 0x000fe400078e0022 */
[----:B------:R-:W-:-:S07]  /*6030*/  IMAD.MOV.U32 R8, RZ, RZ, R35 ;  /* 0x000000ffff087224 */ /* 0x000fce00078e0023 */
.L_x_8826:
[----:B------:R-:W-:Y:S05]  /*6040*/  BSYNC.RECONVERGENT B0 ;  /* 0x0000000000007941 */ /* 0x000fea0003800200 */
.L_x_8824:
        /* <DEDUP_REMOVED lines=9> */
.L_x_8828:
[----:B------:R-:W-:Y:S01]  /*60e0*/  IMAD.MOV.U32 R34, RZ, RZ, R32 ;  /* 0x000000ffff227224 */ /* 0x000fe200078e0020 */
[----:B------:R-:W-:Y:S01]  /*60f0*/  MOV R35, R33 ;  /* 0x0000002100237202 */ /* 0x000fe20000000f00 */
[----:B------:R-:W-:Y:S02]  /*6100*/  IMAD.MOV.U32 R32, RZ, RZ, R9 ;  /* 0x000000ffff207224 */ /* 0x000fe400078e0009 */
[----:B------:R-:W-:-:S07]  /*6110*/  IMAD.MOV.U32 R33, RZ, RZ, R8 ;  /* 0x000000ffff217224 */ /* 0x000fce00078e0008 */
.L_x_8829:
[----:B------:R-:W-:Y:S05]  /*6120*/  BSYNC.RECONVERGENT B0 ;  /* 0x0000000000007941 */ /* 0x000fea0003800200 */
.L_x_8827:
        /* <DEDUP_REMOVED lines=9> */
.L_x_8831:
[----:B------:R-:W-:Y:S01]  /*61c0*/  IMAD.MOV.U32 R9, RZ, RZ, R19 ;  /* 0x000000ffff097224 */ /* 0x000fe200078e0013 */
[----:B------:R-:W-:Y:S01]  /*61d0*/  MOV R8, R18 ;  /* 0x0000001200087202 */ /* 0x000fe20000000f00 */
[----:B------:R-:W-:Y:S02]  /*61e0*/  IMAD.MOV.U32 R19, RZ, RZ, R32 ;  /* 0x000000ffff137224 */ /* 0x000fe400078e0020 */
[----:B------:R-:W-:-:S07]  /*61f0*/  IMAD.MOV.U32 R18, RZ, RZ, R33 ;  /* 0x000000ffff127224 */ /* 0x000fce00078e0021 */
.L_x_8832:
[----:B------:R-:W-:Y:S05]  /*6200*/  BSYNC.RECONVERGENT B0 ;  /* 0x0000000000007941 */ /* 0x000fea0003800200 */
.L_x_8830:
        /* <DEDUP_REMOVED lines=9> */
.L_x_8834:
[----:B------:R-:W-:Y:S01]  /*62a0*/  IMAD.MOV.U32 R32, RZ, RZ, R30 ;  /* 0x000000ffff207224 */ /* 0x000fe200078e001e */
[----:B------:R-:W-:Y:S01]  /*62b0*/  MOV R33, R31 ;  /* 0x0000001f00217202 */ /* 0x000fe20000000f00 */
[----:B------:R-:W-:Y:S02]  /*62c0*/  IMAD.MOV.U32 R30, RZ, RZ, R19 ;  /* 0x000000ffff1e7224 */ /* 0x000fe400078e0013 */
[----:B------:R-:W-:-:S07]  /*62d0*/  IMAD.MOV.U32 R31, RZ, RZ, R18 ;  /* 0x000000ffff1f7224 */ /* 0x000fce00078e0012 */
.L_x_8835:
[----:B------:R-:W-:Y:S05]  /*62e0*/  BSYNC.RECONVERGENT B0 ;  /* 0x0000000000007941 */ /* 0x000fea0003800200 */
.L_x_8833:
        /* <DEDUP_REMOVED lines=9> */
.L_x_8837:
[----:B------:R-:W-:Y:S01]  /*6380*/  IMAD.MOV.U32 R19, RZ, RZ, R5 ;  /* 0x000000ffff137224 */ /* 0x000fe200078e0005 */
[----:B------:R-:W-:Y:S01]  /*6390*/  MOV R18, R4 ;  /* 0x0000000400127202 */ /* 0x000fe20000000f00 */
[----:B------:R-:W-:Y:S02]  /*63a0*/  IMAD.MOV.U32 R5, RZ, RZ, R30 ;  /* 0x000000ffff057224 */ /* 0x000fe400078e001e */
[----:B------:R-:W-:-:S07]  /*63b0*/  IMAD.MOV.U32 R4, RZ, RZ, R31 ;  /* 0x000000ffff047224 */ /* 0x000fce00078e001f */
.L_x_8838:
[----:B------:R-:W-:Y:S05]  /*63c0*/  BSYNC.RECONVERGENT B0 ;  /* 0x0000000000007941 */ /* 0x000fea0003800200 */
.L_x_8836:
        /* <DEDUP_REMOVED lines=9> */
.L_x_8840:
[----:B------:R-:W-:Y:S01]  /*6460*/  IMAD.MOV.U32 R30, RZ, RZ, R28 ;  /* 0x000000ffff1e7224 */ /* 0x000fe200078e001c */
[----:B------:R-:W-:Y:S01]  /*6470*/  MOV R31, R29 ;  /* 0x0000001d001f7202 */ /* 0x000fe20000000f00 */
[----:B------:R-:W-:Y:S02]  /*6480*/  IMAD.MOV.U32 R28, RZ, RZ, R5 ;  /* 0x000000ffff1c7224 */ /* 0x000fe400078e0005 */
[----:B------:R-:W-:-:S07]  /*6490*/  IMAD.MOV.U32 R29, RZ, RZ, R4 ;  /* 0x000000ffff1d7224 */ /* 0x000fce00078e0004 */
.L_x_8841:
[----:B------:R-:W-:Y:S05]  /*64a0*/  BSYNC.RECONVERGENT B0 ;  /* 0x0000000000007941 */ /* 0x000fea0003800200 */
.L_x_8839:
        /* <DEDUP_REMOVED lines=9> */
.L_x_8843:
[----:B------:R-:W-:Y:S01]  /*6540*/  IMAD.MOV.U32 R5, RZ, RZ, R17 ;  /* 0x000000ffff057224 */ /* 0x000fe200078e0011 */
[----:B------:R-:W-:Y:S01]  /*6550*/  MOV R4, R16 ;  /* 0x0000001000047202 */ /* 0x000fe20000000f00 */
[----:B------:R-:W-:Y:S02]  /*6560*/  IMAD.MOV.U32 R17, RZ, RZ, R28 ;  /* 0x000000ffff117224 */ /* 0x000fe400078e001c */
[----:B------:R-:W-:-:S07]  /*6570*/  IMAD.MOV.U32 R16, RZ, RZ, R29 ;  /* 0x000000ffff107224 */ /* 0x000fce00078e001d */
.L_x_8844:
[----:B------:R-:W-:Y:S05]  /*6580*/  BSYNC.RECONVERGENT B0 ;  /* 0x0000000000007941 */ /* 0x000fea0003800200 */
.L_x_8842:
        /* <DEDUP_REMOVED lines=9> */
.L_x_8846:
[----:B------:R-:W-:Y:S01]  /*6620*/  IMAD.MOV.U32 R28, RZ, RZ, R26 ;  /* 0x000000ffff1c7224 */ /* 0x000fe200078e001a */
[----:B------:R-:W-:Y:S01]  /*6630*/  MOV R29, R27 ;  /* 0x0000001b001d7202 */ /* 0x000fe20000000f00 */
[----:B------:R-:W-:Y:S02]  /*6640*/  IMAD.MOV.U32 R26, RZ, RZ, R17 ;  /* 0x000000ffff1a7224 */ /* 0x000fe400078e0011 */
[----:B------:R-:W-:-:S07]  /*6650*/  IMAD.MOV.U32 R27, RZ, RZ, R16 ;  /* 0x000000ffff1b7224 */ /* 0x000fce00078e0010 */
.L_x_8847:
[----:B------:R-:W-:Y:S05]  /*6660*/  BSYNC.RECONVERGENT B0 ;  /* 0x0000000000007941 */ /* 0x000fea0003800200 */
.L_x_8845:
        /* <DEDUP_REMOVED lines=9> */
.L_x_8849:
[----:B------:R-:W-:Y:S01]  /*6700*/  IMAD.MOV.U32 R17, RZ, RZ, R7 ;  /* 0x000000ffff117224 */ /* 0x000fe200078e0007 */
[----:B------:R-:W-:Y:S01]  /*6710*/  MOV R16, R6 ;  /* 0x0000000600107202 */ /* 0x000fe20000000f00 */
[----:B------:R-:W-:Y:S02]  /*6720*/  IMAD.MOV.U32 R7, RZ, RZ, R26 ;  /* 0x000000ffff077224 */ /* 0x000fe400078e001a */
[----:B------:R-:W-:-:S07]  /*6730*/  IMAD.MOV.U32 R6, RZ, RZ, R27 ;  /* 0x000000ffff067224 */ /* 0x000fce00078e001b */
.L_x_8850:
[----:B------:R-:W-:Y:S05]  /*6740*/  BSYNC.RECONVERGENT B0 ;  /* 0x0000000000007941 */ /* 0x000fea0003800200 */
.L_x_8848:
        /* <DEDUP_REMOVED lines=9> */
.L_x_8852:
[----:B------:R-:W-:Y:S01]  /*67e0*/  IMAD.MOV.U32 R26, RZ, RZ, R24 ;  /* 0x000000ffff1a7224 */ /* 0x000fe200078e0018 */
[----:B------:R-:W-:Y:S01]  /*67f0*/  MOV R27, R25 ;  /* 0x00000019001b7202 */ /* 0x000fe20000000f00 */
[----:B------:R-:W-:Y:S02]  /*6800*/  IMAD.MOV.U32 R24, RZ, RZ, R7 ;  /* 0x000000ffff187224 */ /* 0x000fe400078e0007 */
[----:B------:R-:W-:-:S07]  /*6810*/  IMAD.MOV.U32 R25, RZ, RZ, R6 ;  /* 0x000000ffff197224 */ /* 0x000fce00078e0006 */
.L_x_8853:
[----:B------:R-:W-:Y:S05]  /*6820*/  BSYNC.RECONVERGENT B0 ;  /* 0x0000000000007941 */ /* 0x000fea0003800200 */
.L_x_8851:
        /* <DEDUP_REMOVED lines=9> */
.L_x_8855:
[----:B------:R-:W-:Y:S01]  /*68c0*/  IMAD.MOV.U32 R7, RZ, RZ, R15 ;  /* 0x000000ffff077224 */ /* 0x000fe200078e000f */
[----:B------:R-:W-:Y:S01]  /*68d0*/  MOV R6, R14 ;  /* 0x0000000e00067202 */ /* 0x000fe20000000f00 */
[----:B------:R-:W-:Y:S02]  /*68e0*/  IMAD.MOV.U32 R15, RZ, RZ, R24 ;  /* 0x000000ffff0f7224 */ /* 0x000fe400078e0018 */
[----:B------:R-:W-:-:S07]  /*68f0*/  IMAD.MOV.U32 R14, RZ, RZ, R25 ;  /* 0x000000ffff0e7224 */ /* 0x000fce00078e0019 */
.L_x_8856:
[----:B------:R-:W-:Y:S05]  /*6900*/  BSYNC.RECONVERGENT B0 ;  /* 0x0000000000007941 */ /* 0x000fea0003800200 */
.L_x_8854:
        /* <DEDUP_REMOVED lines=9> */
.L_x_8858:
[----:B------:R-:W-:Y:S01]  /*69a0*/  IMAD.MOV.U32 R24, RZ, RZ, R22 ;  /* 0x000000ffff187224 */ /* 0x000fe200078e0016 */
[----:B------:R-:W-:Y:S01]  /*69b0*/  MOV R25, R23 ;  /* 0x0000001700197202 */ /* 0x000fe20000000f00 */
[----:B------:R-:W-:Y:S02]  /*69c0*/  IMAD.MOV.U32 R22, RZ, RZ, R15 ;  /* 0x000000ffff167224 */ /* 0x000fe400078e000f */
[----:B------:R-:W-:-:S07]  /*69d0*/  IMAD.MOV.U32 R23, RZ, RZ, R14 ;  /* 0x000000ffff177224 */ /* 0x000fce00078e000e */
.L_x_8859:
[----:B------:R-:W-:Y:S05]  /*69e0*/  BSYNC.RECONVERGENT B0 ;  /* 0x0000000000007941 */ /* 0x000fea0003800200 */
.L_x_8857:
        /* <DEDUP_REMOVED lines=9> */
.L_x_8861:
[----:B------:R-:W-:Y:S01]  /*6a80*/  IMAD.MOV.U32 R15, RZ, RZ, R2 ;  /* 0x000000ffff0f7224 */ /* 0x000fe200078e0002 */
[----:B------:R-:W-:Y:S01]  /*6a90*/  MOV R14, R3 ;  /* 0x00000003000e7202 */ /* 0x000fe20000000f00 */
[----:B------:R-:W-:Y:S02]  /*6aa0*/  IMAD.MOV.U32 R2, RZ, RZ, R22 ;  /* 0x000000ffff027224 */ /* 0x000fe400078e0016 */
[----:B------:R-:W-:-:S07]  /*6ab0*/  IMAD.MOV.U32 R3, RZ, RZ, R23 ;  /* 0x000000ffff037224 */ /* 0x000fce00078e0017 */
.L_x_8862:
[----:B------:R-:W-:Y:S05]  /*6ac0*/  BSYNC.RECONVERGENT B0 ;  /* 0x0000000000007941 */ /* 0x000fea0003800200 */
.L_x_8860:
        /* <DEDUP_REMOVED lines=9> */
.L_x_8864:
[----:B------:R-:W-:Y:S01]  /*6b60*/  IMAD.MOV.U32 R22, RZ, RZ, R73 ;  /* 0x000000ffff167224 */ /* 0x000fe200078e0049 */
[----:B------:R-:W-:Y:S01]  /*6b70*/  MOV R23, R72 ;  /* 0x0000004800177202 */ /* 0x000fe20000000f00 */
[----:B------:R-:W-:Y:S02]  /*6b80*/  IMAD.MOV.U32 R73, RZ, RZ, R2 ;  /* 0x000000ffff497224 */ /* 0x000fe400078e0002 */
[----:B------:R-:W-:-:S07]  /*6b90*/  IMAD.MOV.U32 R72, RZ, RZ, R3 ;  /* 0x000000ffff487224 */ /* 0x000fce00078e0003 */
.L_x_8865:
[----:B------:R-:W-:Y:S05]  /*6ba0*/  BSYNC.RECONVERGENT B0 ;  /* 0x0000000000007941 */ /* 0x000fea0003800200 */
.L_x_8863:
        /* <DEDUP_REMOVED lines=11> */
.L_x_8867:
[----:B------:R-:W-:Y:S01]  /*6c60*/  IMAD.MOV.U32 R38, RZ, RZ, R36 ;  /* 0x000000ffff267224 */ /* 0x000fe200078e0024 */
[----:B------:R-:W-:Y:S01]  /*6c70*/  MOV R39, R37 ;  /* 0x0000002500277202 */ /* 0x000fe20000000f00 */
[----:B------:R-:W-:Y:S02]  /*6c80*/  IMAD.MOV.U32 R36, RZ, RZ, R3 ;  /* 0x000000ffff247224 */ /* 0x000fe400078e0003 */
[----:B-----5:R-:W-:-:S07]  /*6c90*/  IMAD.MOV.U32 R37, RZ, RZ, R2 ;  /* 0x000000ffff257224 */ /* 0x020fce00078e0002 */
.L_x_8868:
[----:B------:R-:W-:Y:S05]  /*6ca0*/  BSYNC.RECONVERGENT B0 ;  /* 0x0000000000007941 */ /* 0x000fea0003800200 */
.L_x_8866:
        /* <DEDUP_REMOVED lines=9> */
.L_x_8870:
[----:B------:R-:W-:Y:S01]  /*6d40*/  IMAD.MOV.U32 R3, RZ, RZ, R21 ;  /* 0x000000ffff037224 */ /* 0x000fe200078e0015 */
[----:B------:R-:W-:Y:S01]  /*6d50*/  MOV R2, R20 ;  /* 0x0000001400027202 */ /* 0x000fe20000000f00 */
[----:B------:R-:W-:Y:S02]  /*6d60*/  IMAD.MOV.U32 R21, RZ, RZ, R36 ;  /* 0x000000ffff157224 */ /* 0x000fe400078e0024 */
[----:B------:R-:W-:-:S07]  /*6d70*/  IMAD.MOV.U32 R20, RZ, RZ, R37 ;  /* 0x000000ffff147224 */ /* 0x000fce00078e0025 */
.L_x_8871:
[----:B------:R-:W-:Y:S05]  /*6d80*/  BSYNC.RECONVERGENT B0 ;  /* 0x0000000000007941 */ /* 0x000fea0003800200 */
.L_x_8869:
        /* <DEDUP_REMOVED lines=9> */
.L_x_8873:
[----:B------:R-:W-:Y:S01]  /*6e20*/  IMAD.MOV.U32 R36, RZ, RZ, R34 ;  /* 0x000000ffff247224 */ /* 0x000fe200078e0022 */
[----:B------:R-:W-:Y:S01]  /*6e30*/  MOV R37, R35 ;  /* 0x0000002300257202 */ /* 0x000fe20000000f00 */
[----:B------:R-:W-:Y:S02]  /*6e40*/  IMAD.MOV.U32 R34, RZ, RZ, R21 ;  /* 0x000000ffff227224 */ /* 0x000fe400078e0015 */
[----:B------:R-:W-:-:S07]  /*6e50*/  IMAD.MOV.U32 R35, RZ, RZ, R20 ;  /* 0x000000ffff237224 */ /* 0x000fce00078e0014 */
.L_x_8874:
[----:B------:R-:W-:Y:S05]  /*6e60*/  BSYNC.RECONVERGENT B0 ;  /* 0x0000000000007941 */ /* 0x000fea0003800200 */
.L_x_8872:
        /* <DEDUP_REMOVED lines=9> */
.L_x_8876:
[----:B------:R-:W-:Y:S01]  /*6f00*/  IMAD.MOV.U32 R41, RZ, RZ, R9 ;  /* 0x000000ffff297224 */ /* 0x000fe200078e0009 */
[----:B------:R-:W-:Y:S01]  /*6f10*/  MOV R40, R8 ;  /* 0x0000000800287202 */ /* 0x000fe20000000f00 */
[----:B------:R-:W-:Y:S02]  /*6f20*/  IMAD.MOV.U32 R9, RZ, RZ, R34 ;  /* 0x000000ffff097224 */ /* 0x000fe400078e0022 */
[----:B------:R-:W-:-:S07]  /*6f30*/  IMAD.MOV.U32 R8, RZ, RZ, R35 ;  /* 0x000000ffff087224 */ /* 0x000fce00078e0023 */
.L_x_8877:
[----:B------:R-:W-:Y:S05]  /*6f40*/  BSYNC.RECONVERGENT B0 ;  /* 0x0000000000007941 */ /* 0x000fea0003800200 */
.L_x_8875:
        /* <DEDUP_REMOVED lines=9> */
.L_x_8879:
[----:B------:R-:W-:Y:S01]  /*6fe0*/  IMAD.MOV.U32 R34, RZ, RZ, R32 ;  /* 0x000000ffff227224 */ /* 0x000fe200078e0020 */
[----:B------:R-:W-:Y:S01]  /*6ff0*/  MOV R35, R33 ;  /* 0x0000002100237202 */ /* 0x000fe20000000f00 */
[----:B------:R-:W-:Y:S02]  /*7000*/  IMAD.MOV.U32 R32, RZ, RZ, R9 ;  /* 0x000000ffff207224 */ /* 0x000fe400078e0009 */
[----:B------:R-:W-:-:S07]  /*7010*/  IMAD.MOV.U32 R33, RZ, RZ, R8 ;  /* 0x000000ffff217224 */ /* 0x000fce00078e0008 */
.L_x_8880:
[----:B------:R-:W-:Y:S05]  /*7020*/  BSYNC.RECONVERGENT B0 ;  /* 0x0000000000007941 */ /* 0x000fea0003800200 */
.L_x_8878:
        /* <DEDUP_REMOVED lines=9> */
.L_x_8882:
[----:B------:R-:W-:Y:S01]  /*70c0*/  IMAD.MOV.U32 R43, RZ, RZ, R19 ;  /* 0x000000ffff2b7224 */ /* 0x000fe200078e0013 */
[----:B------:R-:W-:Y:S01]  /*70d0*/  MOV R42, R18 ;  /* 0x00000012002a7202 */ /* 0x000fe20000000f00 */
[----:B------:R-:W-:Y:S02]  /*70e0*/  IMAD.MOV.U32 R19, RZ, RZ, R32 ;  /* 0x000000ffff137224 */ /* 0x000fe400078e0020 */
[----:B------:R-:W-:-:S07]  /*70f0*/  IMAD.MOV.U32 R18, RZ, RZ, R33 ;  /* 0x000000ffff127224 */ /* 0x000fce00078e0021 */
.L_x_8883:
[----:B------:R-:W-:Y:S05]  /*7100*/  BSYNC.RECONVERGENT B0 ;  /* 0x0000000000007941 */ /* 0x000fea0003800200 */
.L_x_8881:
        /* <DEDUP_REMOVED lines=9> */
.L_x_8885:
[----:B------:R-:W-:Y:S01]  /*71a0*/  IMAD.MOV.U32 R32, RZ, RZ, R30 ;  /* 0x000000ffff207224 */ /* 0x000fe200078e001e */
[----:B------:R-:W-:Y:S01]  /*71b0*/  MOV R45, R31 ;  /* 0x0000001f002d7202 */ /* 0x000fe20000000f00 */
[----:B------:R-:W-:Y:S02]  /*71c0*/  IMAD.MOV.U32 R30, RZ, RZ, R19 ;  /* 0x000000ffff1e7224 */ /* 0x000fe400078e0013 */
[----:B------:R-:W-:-:S07]  /*71d0*/  IMAD.MOV.U32 R31, RZ, RZ, R18 ;  /* 0x000000ffff1f7224 */ /* 0x000fce00078e0012 */
.L_x_8886:
[----:B------:R-:W-:Y:S05]  /*71e0*/  BSYNC.RECONVERGENT B0 ;  /* 0x0000000000007941 */ /* 0x000fea0003800200 */
.L_x_8884:
        /* <DEDUP_REMOVED lines=9> */
.L_x_8888:
[----:B------:R-:W-:Y:S01]  /*7280*/  IMAD.MOV.U32 R47, RZ, RZ, R5 ;  /* 0x000000ffff2f7224 */ /* 0x000fe200078e0005 */
[----:B------:R-:W-:Y:S01]  /*7290*/  MOV R44, R4 ;  /* 0x00000004002c7202 */ /* 0x000fe20000000f00 */
[----:B------:R-:W-:Y:S02]  /*72a0*/  IMAD.MOV.U32 R5, RZ, RZ, R30 ;  /* 0x000000ffff057224 */ /* 0x000fe400078e001e */
[----:B------:R-:W-:-:S07]  /*72b0*/  IMAD.MOV.U32 R4, RZ, RZ, R31 ;  /* 0x000000ffff047224 */ /* 0x000fce00078e001f */
.L_x_8889:
[----:B------:R-:W-:Y:S05]  /*72c0*/  BSYNC.RECONVERGENT B0 ;  /* 0x0000000000007941 */ /* 0x000fea0003800200 */
.L_x_8887:
        /* <DEDUP_REMOVED lines=9> */
.L_x_8891:
[----:B------:R-:W-:Y:S01]  /*7360*/  IMAD.MOV.U32 R46, RZ, RZ, R28 ;  /* 0x000000ffff2e7224 */ /* 0x000fe200078e001c */
[----:B------:R-:W-:Y:S01]  /*7370*/  MOV R31, R29 ;  /* 0x0000001d001f7202 */ /* 0x000fe20000000f00 */
[----:B------:R-:W-:Y:S02]  /*7380*/  IMAD.MOV.U32 R28, RZ, RZ, R5 ;  /* 0x000000ffff1c7224 */ /* 0x000fe400078e0005 */
[----:B------:R-:W-:-:S07]  /*7390*/  IMAD.MOV.U32 R29, RZ, RZ, R4 ;  /* 0x000000ffff1d7224 */ /* 0x000fce00078e0004 */
.L_x_8892:
[----:B------:R-:W-:Y:S05]  /*73a0*/  BSYNC.RECONVERGENT B0 ;  /* 0x0000000000007941 */ /* 0x000fea0003800200 */
.L_x_8890:
        /* <DEDUP_REMOVED lines=9> */
.L_x_8894:
[----:B------:R-:W-:Y:S01]  /*7440*/  IMAD.MOV.U32 R49, RZ, RZ, R17 ;  /* 0x000000ffff317224 */ /* 0x000fe200078e0011 */
[----:B------:R-:W-:Y:S01]  /*7450*/  MOV R48, R16 ;  /* 0x0000001000307202 */ /* 0x000fe20000000f00 */
[----:B------:R-:W-:Y:S02]  /*7460*/  IMAD.MOV.U32 R17, RZ, RZ, R28 ;  /* 0x000000ffff117224 */ /* 0x000fe400078e001c */
[----:B------:R-:W-:-:S07]  /*7470*/  IMAD.MOV.U32 R16, RZ, RZ, R29 ;  /* 0x000000ffff107224 */ /* 0x000fce00078e001d */
.L_x_8895:
[----:B------:R-:W-:Y:S05]  /*7480*/  BSYNC.RECONVERGENT B0 ;  /* 0x0000000000007941 */ /* 0x000fea0003800200 */
.L_x_8893:
        /* <DEDUP_REMOVED lines=9> */
.L_x_8897:
[----:B------:R-:W-:Y:S01]  /*7520*/  IMAD.MOV.U32 R28, RZ, RZ, R26 ;  /* 0x000000ffff1c7224 */ /* 0x000fe200078e001a */
[----:B------:R-:W-:Y:S01]  /*7530*/  MOV R51, R27 ;  /* 0x0000001b00337202 */ /* 0x000fe20000000f00 */
[----:B------:R-:W-:Y:S02]  /*7540*/  IMAD.MOV.U32 R26, RZ, RZ, R17 ;  /* 0x000000ffff1a7224 */ /* 0x000fe400078e0011 */
[----:B------:R-:W-:-:S07]  /*7550*/  IMAD.MOV.U32 R27, RZ, RZ, R16 ;  /* 0x000000ffff1b7224 */ /* 0x000fce00078e0010 */
.L_x_8898:
[----:B------:R-:W-:Y:S05]  /*7560*/  BSYNC.RECONVERGENT B0 ;  /* 0x0000000000007941 */ /* 0x000fea0003800200 */
.L_x_8896:
        /* <DEDUP_REMOVED lines=9> */
.L_x_8900:
[----:B------:R-:W-:Y:S01]  /*7600*/  IMAD.MOV.U32 R53, RZ, RZ, R7 ;  /* 0x000000ffff357224 */ /* 0x000fe200078e0007 */
[----:B------:R-:W-:Y:S01]  /*7610*/  MOV R50, R6 ;  /* 0x0000000600327202 */ /* 0x000fe20000000f00 */
[----:B------:R-:W-:Y:S02]  /*7620*/  IMAD.MOV.U32 R7, RZ, RZ, R26 ;  /* 0x000000ffff077224 */ /* 0x000fe400078e001a */
[----:B------:R-:W-:-:S07]  /*7630*/  IMAD.MOV.U32 R6, RZ, RZ, R27 ;  /* 0x000000ffff067224 */ /* 0x000fce00078e001b */
.L_x_8901:
[----:B------:R-:W-:Y:S05]  /*7640*/  BSYNC.RECONVERGENT B0 ;  /* 0x0000000000007941 */ /* 0x000fea0003800200 */
.L_x_8899:
        /* <DEDUP_REMOVED lines=9> */
.L_x_8903:
[----:B------:R-:W-:Y:S01]  /*76e0*/  IMAD.MOV.U32 R52, RZ, RZ, R24 ;  /* 0x000000ffff347224 */ /* 0x000fe200078e0018 */
[----:B------:R-:W-:Y:S01]  /*76f0*/  MOV R27, R25 ;  /* 0x00000019001b7202 */ /* 0x000fe20000000f00 */
[----:B------:R-:W-:Y:S02]  /*7700*/  IMAD.MOV.U32 R24, RZ, RZ, R7 ;  /* 0x000000ffff187224 */ /* 0x000fe400078e0007 */
[----:B------:R-:W-:-:S07]  /*7710*/  IMAD.MOV.U32 R25, RZ, RZ, R6 ;  /* 0x000000ffff197224 */ /* 0x000fce00078e0006 */
.L_x_8904:
[----:B------:R-:W-:Y:S05]  /*7720*/  BSYNC.RECONVERGENT B0 ;  /* 0x0000000000007941 */ /* 0x000fea0003800200 */
.L_x_8902:
        /* <DEDUP_REMOVED lines=9> */
.L_x_8906:
[----:B------:R-:W-:Y:S01]  /*77c0*/  IMAD.MOV.U32 R7, RZ, RZ, R15 ;  /* 0x000000ffff077224 */ /* 0x000fe200078e000f */
[----:B------:R-:W-:Y:S01]  /*77d0*/  MOV R6, R14 ;  /* 0x0000000e00067202 */ /* 0x000fe20000000f00 */
[----:B------:R-:W-:Y:S02]  /*77e0*/  IMAD.MOV.U32 R15, RZ, RZ, R24 ;  /* 0x000000ffff0f7224 */ /* 0x000fe400078e0018 */
[----:B------:R-:W-:-:S07]  /*77f0*/  IMAD.MOV.U32 R14, RZ, RZ, R25 ;  /* 0x000000ffff0e7224 */ /* 0x000fce00078e0019 */
.L_x_8907:
[----:B------:R-:W-:Y:S05]  /*7800*/  BSYNC.RECONVERGENT B0 ;  /* 0x0000000000007941 */ /* 0x000fea0003800200 */
.L_x_8905:
        /* <DEDUP_REMOVED lines=9> */
.L_x_8909:
[----:B------:R-:W-:Y:S01]  /*78a0*/  IMAD.MOV.U32 R24, RZ, RZ, R22 ;  /* 0x000000ffff187224 */ /* 0x000fe200078e0016 */
[----:B------:R-:W-:Y:S01]  /*78b0*/  MOV R59, R23 ;  /* 0x00000017003b7202 */ /* 0x000fe20000000f00 */
[----:B------:R-:W-:Y:S02]  /*78c0*/  IMAD.MOV.U32 R22, RZ, RZ, R15 ;  /* 0x000000ffff167224 */ /* 0x000fe400078e000f */
[----:B------:R-:W-:-:S07]  /*78d0*/  IMAD.MOV.U32 R23, RZ, RZ, R14 ;  /* 0x000000ffff177224 */ /* 0x000fce00078e000e */
.L_x_8910:
[----:B------:R-:W-:Y:S05]  /*78e0*/  BSYNC.RECONVERGENT B0 ;  /* 0x0000000000007941 */ /* 0x000fea0003800200 */
.L_x_8908:
        /* <DEDUP_REMOVED lines=9> */
.L_x_8912:
[----:B------:R-:W-:Y:S01]  /*7980*/  IMAD.MOV.U32 R14, RZ, RZ, R73 ;  /* 0x000000ffff0e7224 */ /* 0x000fe200078e0049 */
[----:B------:R-:W-:Y:S01]  /*7990*/  MOV R15, R72 ;  /* 0x00000048000f7202 */ /* 0x000fe20000000f00 */
[----:B------:R-:W-:Y:S02]  /*79a0*/  IMAD.MOV.U32 R73, RZ, RZ, R22 ;  /* 0x000000ffff497224 */ /* 0x000fe400078e0016 */
[----:B------:R-:W-:-:S07]  /*79b0*/  IMAD.MOV.U32 R72, RZ, RZ, R23 ;  /* 0x000000ffff487224 */ /* 0x000fce00078e0017 */
.L_x_8913:
[----:B------:R-:W-:Y:S05]  /*79c0*/  BSYNC.RECONVERGENT B0 ;  /* 0x0000000000007941 */ /* 0x000fea0003800200 */
.L_x_8911:
        /* <DEDUP_REMOVED lines=11> */
.L_x_8915:
[----:B------:R-:W-:Y:S01]  /*7a80*/  IMAD.MOV.U32 R5, RZ, RZ, R38 ;  /* 0x000000ffff057224 */ /* 0x000fe200078e0026 */
[----:B------:R-:W-:Y:S01]  /*7a90*/  MOV R4, R39 ;  /* 0x0000002700047202 */ /* 0x000fe20000000f00 */
[----:B------:R-:W-:Y:S02]  /*7aa0*/  IMAD.MOV.U32 R38, RZ, RZ, R9 ;  /* 0x000000ffff267224 */ /* 0x000fe400078e0009 */
[----:B-----5:R-:W-:-:S07]  /*7ab0*/  IMAD.MOV.U32 R39, RZ, RZ, R8 ;  /* 0x000000ffff277224 */ /* 0x020fce00078e0008 */
.L_x_8916:
[----:B------:R-:W-:Y:S05]  /*7ac0*/  BSYNC.RECONVERGENT B0 ;  /* 0x0000000000007941 */ /* 0x000fea0003800200 */
.L_x_8914:
        /* <DEDUP_REMOVED lines=9> */
.L_x_8918:
[----:B------:R-:W-:Y:S01]  /*7b60*/  IMAD.MOV.U32 R8, RZ, RZ, R3 ;  /* 0x000000ffff087224 */ /* 0x000fe200078e0003 */
[----:B------:R-:W-:Y:S01]  /*7b70*/  MOV R9, R2 ;  /* 0x0000000200097202 */ /* 0x000fe20000000f00 */
[----:B------:R-:W-:Y:S02]  /*7b80*/  IMAD.MOV.U32 R3, RZ, RZ, R38 ;  /* 0x000000ffff037224 */ /* 0x000fe400078e0026 */
[----:B------:R-:W-:-:S07]  /*7b90*/  IMAD.MOV.U32 R2, RZ, RZ, R39 ;  /* 0x000000ffff027224 */ /* 0x000fce00078e0027 */
.L_x_8919:
[----:B------:R-:W-:Y:S05]  /*7ba0*/  BSYNC.RECONVERGENT B0 ;  /* 0x0000000000007941 */ /* 0x000fea0003800200 */
.L_x_8917:
        /* <DEDUP_REMOVED lines=9> */
.L_x_8921:
[----:B------:R-:W-:Y:S01]  /*7c40*/  IMAD.MOV.U32 R17, RZ, RZ, R36 ;  /* 0x000000ffff117224 */ /* 0x000fe200078e0024 */
[----:B------:R-:W-:Y:S01]  /*7c50*/  MOV R16, R37 ;  /* 0x0000002500107202 */ /* 0x000fe20000000f00 */
[----:B------:R-:W-:Y:S02]  /*7c60*/  IMAD.MOV.U32 R36, RZ, RZ, R3 ;  /* 0x000000ffff247224 */ /* 0x000fe400078e0003 */
[----:B------:R-:W-:-:S07]  /*7c70*/  IMAD.MOV.U32 R37, RZ, RZ, R2 ;  /* 0x000000ffff257224 */ /* 0x000fce00078e0002 */
.L_x_8922:
[----:B------:R-:W-:Y:S05]  /*7c80*/  BSYNC.RECONVERGENT B0 ;  /* 0x0000000000007941 */ /* 0x000fea0003800200 */
.L_x_8920:
        /* <DEDUP_REMOVED lines=9> */
.L_x_8924:
[----:B------:R-:W-:Y:S01]  /*7d20*/  IMAD.MOV.U32 R18, RZ, RZ, R41 ;  /* 0x000000ffff127224 */ /* 0x000fe200078e0029 */
[----:B------:R-:W-:Y:S01]  /*7d30*/  MOV R19, R40 ;  /* 0x0000002800137202 */ /* 0x000fe20000000f00 */
[----:B------:R-:W-:Y:S02]  /*7d40*/  IMAD.MOV.U32 R41, RZ, RZ, R36 ;  /* 0x000000ffff297224 */ /* 0x000fe400078e0024 */
[----:B------:R-:W-:-:S07]  /*7d50*/  IMAD.MOV.U32 R40, RZ, RZ, R37 ;  /* 0x000000ffff287224 */ /* 0x000fce00078e0025 */
.L_x_8925:
[----:B------:R-:W-:Y:S05]  /*7d60*/  BSYNC.RECONVERGENT B0 ;  /* 0x0000000000007941 */ /* 0x000fea0003800200 */
.L_x_8923:
        /* <DEDUP_REMOVED lines=9> */
.L_x_8927:
[----:B------:R-:W-:Y:S01]  /*7e00*/  IMAD.MOV.U32 R21, RZ, RZ, R34 ;  /* 0x000000ffff157224 */ /* 0x000fe200078e0022 */
[----:B------:R-:W-:Y:S01]  /*7e10*/  MOV R20, R35 ;  /* 0x0000002300147202 */ /* 0x000fe20000000f00 */
[----:B------:R-:W-:Y:S02]  /*7e20*/  IMAD.MOV.U32 R34, RZ, RZ, R41 ;  /* 0x000000ffff227224 */ /* 0x000fe400078e0029 */
[----:B------:R-:W-:-:S07]  /*7e30*/  IMAD.MOV.U32 R35, RZ, RZ, R40 ;  /* 0x000000ffff237224 */ /* 0x000fce00078e0028 */
.L_x_8928:
[----:B------:R-:W-:Y:S05]  /*7e40*/  BSYNC.RECONVERGENT B0 ;  /* 0x0000000000007941 */ /* 0x000fea0003800200 */
.L_x_8926:
        /* <DEDUP_REMOVED lines=9> */
.L_x_8930:
[----:B------:R-:W-:Y:S01]  /*7ee0*/  IMAD.MOV.U32 R22, RZ, RZ, R43 ;  /* 0x000000ffff167224 */ /* 0x000fe200078e002b */
[----:B------:R-:W-:Y:S01]  /*7ef0*/  MOV R25, R42 ;  /* 0x0000002a00197202 */ /* 0x000fe20000000f00 */
[----:B------:R-:W-:Y:S02]  /*7f00*/  IMAD.MOV.U32 R43, RZ, RZ, R34 ;  /* 0x000000ffff2b7224 */ /* 0x000fe400078e0022 */
[----:B------:R-:W-:-:S07]  /*7f10*/  IMAD.MOV.U32 R42, RZ, RZ, R35 ;  /* 0x000000ffff2a7224 */ /* 0x000fce00078e0023 */
.L_x_8931:
[----:B------:R-:W-:Y:S05]  /*7f20*/  BSYNC.RECONVERGENT B0 ;  /* 0x0000000000007941 */ /* 0x000fea0003800200 */
.L_x_8929:
        /* <DEDUP_REMOVED lines=9> */
.L_x_8933:
[----:B------:R-:W-:Y:S01]  /*7fc0*/  IMAD.MOV.U32 R29, RZ, RZ, R32 ;  /* 0x000000ffff1d7224 */ /* 0x000fe200078e0020 */
[----:B------:R-:W-:Y:S01]  /*7fd0*/  MOV R26, R45 ;  /* 0x0000002d001a7202 */ /* 0x000fe20000000f00 */
[----:B------:R-:W-:Y:S02]  /*7fe0*/  IMAD.MOV.U32 R32, RZ, RZ, R43 ;  /* 0x000000ffff207224 */ /* 0x000fe400078e002b */
[----:B------:R-:W-:-:S07]  /*7ff0*/  IMAD.MOV.U32 R45, RZ, RZ, R42 ;  /* 0x000000ffff2d7224 */ /* 0x000fce00078e002a */
.L_x_8934:
[----:B------:R-:W-:Y:S05]  /*8000*/  BSYNC.RECONVERGENT B0 ;  /* 0x0000000000007941 */ /* 0x000fea0003800200 */
.L_x_8932:
        /* <DEDUP_REMOVED lines=9> */
.L_x_8936:
[----:B------:R-:W-:Y:S01]  /*80a0*/  IMAD.MOV.U32 R30, RZ, RZ, R47 ;  /* 0x000000ffff1e7224 */ /* 0x000fe200078e002f */
[----:B------:R-:W-:Y:S01]  /*80b0*/  MOV R33, R44 ;  /* 0x0000002c00217202 */ /* 0x000fe20000000f00 */
[----:B------:R-:W-:Y:S02]  /*80c0*/  IMAD.MOV.U32 R47, RZ, RZ, R32 ;  /* 0x000000ffff2f7224 */ /* 0x000fe400078e0020 */
[----:B------:R-:W-:-:S07]  /*80d0*/  IMAD.MOV.U32 R44, RZ, RZ, R45 ;  /* 0x000000ffff2c7224 */ /* 0x000fce00078e002d */
.L_x_8937:
[----:B------:R-:W-:Y:S05]  /*80e0*/  BSYNC.RECONVERGENT B0 ;  /* 0x0000000000007941 */ /* 0x000fea0003800200 */
.L_x_8935:
        /* <DEDUP_REMOVED lines=9> */
.L_x_8939:
[----:B------:R-:W-:Y:S01]  /*8180*/  IMAD.MOV.U32 R35, RZ, RZ, R46 ;  /* 0x000000ffff237224 */ /* 0x000fe200078e002e */
[----:B------:R-:W-:Y:S01]  /*8190*/  MOV R34, R31 ;  /* 0x0000001f00227202 */ /* 0x000fe20000000f00 */
[----:B------:R-:W-:Y:S02]  /*81a0*/  IMAD.MOV.U32 R46, RZ, RZ, R47 ;  /* 0x000000ffff2e7224 */ /* 0x000fe400078e002f */
[----:B------:R-:W-:-:S07]  /*81b0*/  IMAD.MOV.U32 R31, RZ, RZ, R44 ;  /* 0x000000ffff1f7224 */ /* 0x000fce00078e002c */
.L_x_8940:
[----:B------:R-:W-:Y:S05]  /*81c0*/  BSYNC.RECONVERGENT B0 ;  /* 0x0000000000007941 */ /* 0x000fea0003800200 */
.L_x_8938:
        /* <DEDUP_REMOVED lines=9> */
.L_x_8942:
[----:B------:R-:W-:Y:S01]  /*8260*/  IMAD.MOV.U32 R36, RZ, RZ, R49 ;  /* 0x000000ffff247224 */ /* 0x000fe200078e0031 */
[----:B------:R-:W-:Y:S01]  /*8270*/  MOV R37, R48 ;  /* 0x0000003000257202 */ /* 0x000fe20000000f00 */
[----:B------:R-:W-:Y:S02]  /*8280*/  IMAD.MOV.U32 R49, RZ, RZ, R46 ;  /* 0x000000ffff317224 */ /* 0x000fe400078e002e */
[----:B------:R-:W-:-:S07]  /*8290*/  IMAD.MOV.U32 R48, RZ, RZ, R31 ;  /* 0x000000ffff307224 */ /* 0x000fce00078e001f */
.L_x_8943:
[----:B------:R-:W-:Y:S05]  /*82a0*/  BSYNC.RECONVERGENT B0 ;  /* 0x0000000000007941 */ /* 0x000fea0003800200 */
.L_x_8941:
        /* <DEDUP_REMOVED lines=9> */
.L_x_8945:
[----:B------:R-:W-:Y:S01]  /*8340*/  IMAD.MOV.U32 R39, RZ, RZ, R28 ;  /* 0x000000ffff277224 */ /* 0x000fe200078e001c */
[----:B------:R-:W-:Y:S01]  /*8350*/  MOV R38, R51 ;  /* 0x0000003300267202 */ /* 0x000fe20000000f00 */
[----:B------:R-:W-:Y:S02]  /*8360*/  IMAD.MOV.U32 R28, RZ, RZ, R49 ;  /* 0x000000ffff1c7224 */ /* 0x000fe400078e0031 */
[----:B------:R-:W-:-:S07]  /*8370*/  IMAD.MOV.U32 R51, RZ, RZ, R48 ;  /* 0x000000ffff337224 */ /* 0x000fce00078e0030 */
.L_x_8946:
[----:B------:R-:W-:Y:S05]  /*8380*/  BSYNC.RECONVERGENT B0 ;  /* 0x0000000000007941 */ /* 0x000fea0003800200 */
.L_x_8944:
        /* <DEDUP_REMOVED lines=9> */
.L_x_8948:
[----:B------:R-:W-:Y:S01]  /*8420*/  IMAD.MOV.U32 R40, RZ, RZ, R53 ;  /* 0x000000ffff287224 */ /* 0x000fe200078e0035 */
[----:B------:R-:W-:Y:S01]  /*8430*/  MOV R41, R50 ;  /* 0x0000003200297202 */ /* 0x000fe20000000f00 */
[----:B------:R-:W-:Y:S02]  /*8440*/  IMAD.MOV.U32 R53, RZ, RZ, R28 ;  /* 0x000000ffff357224 */ /* 0x000fe400078e001c */
[----:B------:R-:W-:-:S07]  /*8450*/  IMAD.MOV.U32 R50, RZ, RZ, R51 ;  /* 0x000000ffff327224 */ /* 0x000fce00078e0033 */
.L_x_8949:
[----:B------:R-:W-:Y:S05]  /*8460*/  BSYNC.RECONVERGENT B0 ;  /* 0x0000000000007941 */ /* 0x000fea0003800200 */
.L_x_8947:
        /* <DEDUP_REMOVED lines=9> */
.L_x_8951:
[----:B------:R-:W-:Y:S01]  /*8500*/  IMAD.MOV.U32 R43, RZ, RZ, R52 ;  /* 0x000000ffff2b7224 */ /* 0x000fe200078e0034 */
[----:B------:R-:W-:Y:S01]  /*8510*/  MOV R42, R27 ;  /* 0x0000001b002a7202 */ /* 0x000fe20000000f00 */
[----:B------:R-:W-:Y:S02]  /*8520*/  IMAD.MOV.U32 R52, RZ, RZ, R53 ;  /* 0x000000ffff347224 */ /* 0x000fe400078e0035 */
[----:B------:R-:W-:-:S07]  /*8530*/  IMAD.MOV.U32 R27, RZ, RZ, R50 ;  /* 0x000000ffff1b7224 */ /* 0x000fce00078e0032 */
.L_x_8952:
[----:B------:R-:W-:Y:S05]  /*8540*/  BSYNC.RECONVERGENT B0 ;  /* 0x0000000000007941 */ /* 0x000fea0003800200 */
.L_x_8950:
        /* <DEDUP_REMOVED lines=9> */
.L_x_8954:
[----:B------:R-:W-:Y:S01]  /*85e0*/  IMAD.MOV.U32 R44, RZ, RZ, R7 ;  /* 0x000000ffff2c7224 */ /* 0x000fe200078e0007 */
[----:B------:R-:W-:Y:S01]  /*85f0*/  MOV R45, R6 ;  /* 0x00000006002d7202 */ /* 0x000fe20000000f00 */
[----:B------:R-:W-:Y:S02]  /*8600*/  IMAD.MOV.U32 R7, RZ, RZ, R52 ;  /* 0x000000ffff077224 */ /* 0x000fe400078e0034 */
[----:B------:R-:W-:-:S07]  /*8610*/  IMAD.MOV.U32 R6, RZ, RZ, R27 ;  /* 0x000000ffff067224 */ /* 0x000fce00078e001b */
.L_x_8955:
[----:B------:R-:W-:Y:S05]  /*8620*/  BSYNC.RECONVERGENT B0 ;  /* 0x0000000000007941 */ /* 0x000fea0003800200 */
.L_x_8953:
        /* <DEDUP_REMOVED lines=9> */
.L_x_8957:
[----:B------:R-:W-:Y:S01]  /*86c0*/  IMAD.MOV.U32 R55, RZ, RZ, R24 ;  /* 0x000000ffff377224 */ /* 0x000fe200078e0018 */
[----:B------:R-:W-:Y:S01]  /*86d0*/  MOV R54, R59 ;  /* 0x0000003b00367202 */ /* 0x000fe20000000f00 */
[----:B------:R-:W-:Y:S02]  /*86e0*/  IMAD.MOV.U32 R24, RZ, RZ, R7 ;  /* 0x000000ffff187224 */ /* 0x000fe400078e0007 */
[----:B------:R-:W-:-:S07]  /*86f0*/  IMAD.MOV.U32 R59, RZ, RZ, R6 ;  /* 0x000000ffff3b7224 */ /* 0x000fce00078e0006 */
.L_x_8958:
[----:B------:R-:W-:Y:S05]  /*8700*/  BSYNC.RECONVERGENT B0 ;  /* 0x0000000000007941 */ /* 0x000fea0003800200 */
.L_x_8956:
        /* <DEDUP_REMOVED lines=9> */
.L_x_8960:
[----:B------:R-:W-:Y:S01]  /*87a0*/  IMAD.MOV.U32 R56, RZ, RZ, R14 ;  /* 0x000000ffff387224 */ /* 0x000fe200078e000e */
[----:B------:R-:W-:Y:S01]  /*87b0*/  MOV R57, R15 ;  /* 0x0000000f00397202 */ /* 0x000fe20000000f00 */
[----:B------:R-:W-:Y:S02]  /*87c0*/  IMAD.MOV.U32 R14, RZ, RZ, R24 ;  /* 0x000000ffff0e7224 */ /* 0x000fe400078e0018 */
[----:B------:R-:W-:-:S07]  /*87d0*/  IMAD.MOV.U32 R15, RZ, RZ, R59 ;  /* 0x000000ffff0f7224 */ /* 0x000fce00078e003b */
.L_x_8961:
[----:B------:R-:W-:Y:S05]  /*87e0*/  BSYNC.RECONVERGENT B0 ;  /* 0x0000000000007941 */ /* 0x000fea0003800200 */
.L_x_8959:
        /* <DEDUP_REMOVED lines=9> */
.L_x_8963:
[----:B------:R-:W-:Y:S01]  /*8880*/  IMAD.MOV.U32 R62, RZ, RZ, R73 ;  /* 0x000000ffff3e7224 */ /* 0x000fe200078e0049 */
[----:B------:R-:W-:Y:S01]  /*8890*/  MOV R63, R72 ;  /* 0x00000048003f7202 */ /* 0x000fe20000000f00 */
[----:B------:R-:W-:Y:S02]  /*88a0*/  IMAD.MOV.U32 R73, RZ, RZ, R14 ;  /* 0x000000ffff497224 */ /* 0x000fe400078e000e */
[----:B------:R-:W-:-:S07]  /*88b0*/  IMAD.MOV.U32 R72, RZ, RZ, R15 ;  /* 0x000000ffff487224 */ /* 0x000fce00078e000f */
.L_x_8964:
[----:B------:R-:W-:Y:S05]  /*88c0*/  BSYNC.RECONVERGENT B0 ;  /* 0x0000000000007941 */ /* 0x000fea0003800200 */
.L_x_8962:
        /* <DEDUP_REMOVED lines=11> */
.L_x_8966:
[----:B------:R-:W-:Y:S01]  /*8980*/  IMAD.MOV.U32 R6, RZ, RZ, R5 ;  /* 0x000000ffff067224 */ /* 0x000fe200078e0005 */
[----:B------:R-:W-:Y:S01]  /*8990*/  MOV R7, R4 ;  /* 0x0000000400077202 */ /* 0x000fe20000000f00 */
[----:B------:R-:W-:Y:S02]  /*89a0*/  IMAD.MOV.U32 R5, RZ, RZ, R2 ;  /* 0x000000ffff057224 */ /* 0x000fe400078e0002 */
[----:B-----5:R-:W-:-:S07]  /*89b0*/  IMAD.MOV.U32 R4, RZ, RZ, R3 ;  /* 0x000000ffff047224 */ /* 0x020fce00078e0003 */
.L_x_8967:
[----:B------:R-:W-:Y:S05]  /*89c0*/  BSYNC.RECONVERGENT B0 ;  /* 0x0000000000007941 */ /* 0x000fea0003800200 */
.L_x_8965:
        /* <DEDUP_REMOVED lines=9> */
.L_x_8969:
[----:B------:R-:W-:Y:S01]  /*8a60*/  IMAD.MOV.U32 R3, RZ, RZ, R8 ;  /* 0x000000ffff037224 */ /* 0x000fe200078e0008 */
[----:B------:R-:W-:Y:S01]  /*8a70*/  MOV R2, R9 ;  /* 0x0000000900027202 */ /* 0x000fe20000000f00 */
[----:B------:R-:W-:Y:S02]  /*8a80*/  IMAD.MOV.U32 R8, RZ, RZ, R5 ;  /* 0x000000ffff087224 */ /* 0x000fe400078e0005 */
[----:B------:R-:W-:-:S07]  /*8a90*/  IMAD.MOV.U32 R9, RZ, RZ, R4 ;  /* 0x000000ffff097224 */ /* 0x000fce00078e0004 */
.L_x_8970:
[----:B------:R-:W-:Y:S05]  /*8aa0*/  BSYNC.RECONVERGENT B0 ;  /* 0x0000000000007941 */ /* 0x000fea0003800200 */
.L_x_8968:
        /* <DEDUP_REMOVED lines=9> */
.L_x_8972:
[----:B------:R-:W-:Y:S01]  /*8b40*/  IMAD.MOV.U32 R4, RZ, RZ, R17 ;  /* 0x000000ffff047224 */ /* 0x000fe200078e0011 */
[----:B------:R-:W-:Y:S01]  /*8b50*/  MOV R5, R16 ;  /* 0x0000001000057202 */ /* 0x000fe20000000f00 */
[----:B------:R-:W-:Y:S02]  /*8b60*/  IMAD.MOV.U32 R17, RZ, RZ, R8 ;  /* 0x000000ffff117224 */ /* 0x000fe400078e0008 */
[----:B------:R-:W-:-:S07]  /*8b70*/  IMAD.MOV.U32 R16, RZ, RZ, R9 ;  /* 0x000000ffff107224 */ /* 0x000fce00078e0009 */
.L_x_8973:
[----:B------:R-:W-:Y:S05]  /*8b80*/  BSYNC.RECONVERGENT B0 ;  /* 0x0000000000007941 */ /* 0x000fea0003800200 */
.L_x_8971:
        /* <DEDUP_REMOVED lines=9> */
.L_x_8975:
[----:B------:R-:W-:Y:S01]  /*8c20*/  IMAD.MOV.U32 R15, RZ, RZ, R18 ;  /* 0x000000ffff0f7224 */ /* 0x000fe200078e0012 */
[----:B------:R-:W-:Y:S01]  /*8c30*/  MOV R14, R19 ;  /* 0x00000013000e7202 */ /* 0x000fe20000000f00 */
[----:B------:R-:W-:Y:S02]  /*8c40*/  IMAD.MOV.U32 R18, RZ, RZ, R17 ;  /* 0x000000ffff127224 */ /* 0x000fe400078e0011 */
[----:B------:R-:W-:-:S07]  /*8c50*/  IMAD.MOV.U32 R19, RZ, RZ, R16 ;  /* 0x000000ffff137224 */ /* 0x000fce00078e0010 */
.L_x_8976:
[----:B------:R-:W-:Y:S05]  /*8c60*/  BSYNC.RECONVERGENT B0 ;  /* 0x0000000000007941 */ /* 0x000fea0003800200 */
.L_x_8974:
        /* <DEDUP_REMOVED lines=9> */
.L_x_8978:
[----:B------:R-:W-:Y:S01]  /*8d00*/  IMAD.MOV.U32 R16, RZ, RZ, R21 ;  /* 0x000000ffff107224 */ /* 0x000fe200078e0015 */
[----:B------:R-:W-:Y:S01]  /*8d10*/  MOV R17, R20 ;  /* 0x0000001400117202 */ /* 0x000fe20000000f00 */
[----:B------:R-:W-:Y:S02]  /*8d20*/  IMAD.MOV.U32 R21, RZ, RZ, R18 ;  /* 0x000000ffff157224 */ /* 0x000fe400078e0012 */
[----:B------:R-:W-:-:S07]  /*8d30*/  IMAD.MOV.U32 R20, RZ, RZ, R19 ;  /* 0x000000ffff147224 */ /* 0x000fce00078e0013 */
.L_x_8979:
[----:B------:R-:W-:Y:S05]  /*8d40*/  BSYNC.RECONVERGENT B0 ;  /* 0x0000000000007941 */ /* 0x000fea0003800200 */
.L_x_8977:
        /* <DEDUP_REMOVED lines=9> */
.L_x_8981:
[----:B------:R-:W-:Y:S01]  /*8de0*/  IMAD.MOV.U32 R19, RZ, RZ, R22 ;  /* 0x000000ffff137224 */ /* 0x000fe200078e0016 */
[----:B------:R-:W-:Y:S01]  /*8df0*/  MOV R18, R25 ;  /* 0x0000001900127202 */ /* 0x000fe20000000f00 */
[----:B------:R-:W-:Y:S02]  /*8e00*/  IMAD.MOV.U32 R22, RZ, RZ, R21 ;  /* 0x000000ffff167224 */ /* 0x000fe400078e0015 */
[----:B------:R-:W-:-:S07]  /*8e10*/  IMAD.MOV.U32 R25, RZ, RZ, R20 ;  /* 0x000000ffff197224 */ /* 0x000fce00078e0014 */
.L_x_8982:
[----:B------:R-:W-:Y:S05]  /*8e20*/  BSYNC.RECONVERGENT B0 ;  /* 0x0000000000007941 */ /* 0x000fea0003800200 */
.L_x_8980:
        /* <DEDUP_REMOVED lines=9> */
.L_x_8984:
[----:B------:R-:W-:Y:S01]  /*8ec0*/  IMAD.MOV.U32 R20, RZ, RZ, R29 ;  /* 0x000000ffff147224 */ /* 0x000fe200078e001d */
[----:B------:R-:W-:Y:S01]  /*8ed0*/  MOV R23, R26 ;  /* 0x0000001a00177202 */ /* 0x000fe20000000f00 */
[----:B------:R-:W-:Y:S02]  /*8ee0*/  IMAD.MOV.U32 R29, RZ, RZ, R22 ;  /* 0x000000ffff1d7224 */ /* 0x000fe400078e0016 */
[----:B------:R-:W-:-:S07]  /*8ef0*/  IMAD.MOV.U32 R26, RZ, RZ, R25 ;  /* 0x000000ffff1a7224 */ /* 0x000fce00078e0019 */
.L_x_8985:
[----:B------:R-:W-:Y:S05]  /*8f00*/  BSYNC.RECONVERGENT B0 ;  /* 0x0000000000007941 */ /* 0x000fea0003800200 */
.L_x_8983:
        /* <DEDUP_REMOVED lines=9> */
.L_x_8987:
[----:B------:R-:W-:Y:S01]  /*8fa0*/  IMAD.MOV.U32 R27, RZ, RZ, R30 ;  /* 0x000000ffff1b7224 */ /* 0x000fe200078e001e */
[----:B------:R-:W-:Y:S01]  /*8fb0*/  MOV R24, R33 ;  /* 0x0000002100187202 */ /* 0x000fe20000000f00 */
[----:B------:R-:W-:Y:S02]  /*8fc0*/  IMAD.MOV.U32 R30, RZ, RZ, R29 ;  /* 0x000000ffff1e7224 */ /* 0x000fe400078e001d */
[----:B------:R-:W-:-:S07]  /*8fd0*/  IMAD.MOV.U32 R33, RZ, RZ, R26 ;  /* 0x000000ffff217224 */ /* 0x000fce00078e001a */
.L_x_8988:
[----:B------:R-:W-:Y:S05]  /*8fe0*/  BSYNC.RECONVERGENT B0 ;  /* 0x0000000000007941 */ /* 0x000fea0003800200 */
.L_x_8986:
        /* <DEDUP_REMOVED lines=9> */
.L_x_8990:
[----:B------:R-:W-:Y:S01]  /*9080*/  IMAD.MOV.U32 R28, RZ, RZ, R35 ;  /* 0x000000ffff1c7224 */ /* 0x000fe200078e0023 */
[----:B------:R-:W-:Y:S01]  /*9090*/  MOV R31, R34 ;  /* 0x00000022001f7202 */ /* 0x000fe20000000f00 */
[----:B------:R-:W-:Y:S02]  /*90a0*/  IMAD.MOV.U32 R35, RZ, RZ, R30 ;  /* 0x000000ffff237224 */ /* 0x000fe400078e001e */
[----:B------:R-:W-:-:S07]  /*90b0*/  IMAD.MOV.U32 R34, RZ, RZ, R33 ;  /* 0x000000ffff227224 */ /* 0x000fce00078e0021 */
.L_x_8991:
[----:B------:R-:W-:Y:S05]  /*90c0*/  BSYNC.RECONVERGENT B0 ;  /* 0x0000000000007941 */ /* 0x000fea0003800200 */
.L_x_8989:
        /* <DEDUP_REMOVED lines=9> */
.L_x_8993:
[----:B------:R-:W-:Y:S01]  /*9160*/  IMAD.MOV.U32 R33, RZ, RZ, R36 ;  /* 0x000000ffff217224 */ /* 0x000fe200078e0024 */
[----:B------:R-:W-:Y:S01]  /*9170*/  MOV R32, R37 ;  /* 0x0000002500207202 */ /* 0x000fe20000000f00 */
[----:B------:R-:W-:Y:S02]  /*9180*/  IMAD.MOV.U32 R36, RZ, RZ, R35 ;  /* 0x000000ffff247224 */ /* 0x000fe400078e0023 */
[----:B------:R-:W-:-:S07]  /*9190*/  IMAD.MOV.U32 R37, RZ, RZ, R34 ;  /* 0x000000ffff257224 */ /* 0x000fce00078e0022 */
.L_x_8994:
[----:B------:R-:W-:Y:S05]  /*91a0*/  BSYNC.RECONVERGENT B0 ;  /* 0x0000000000007941 */ /* 0x000fea0003800200 */
.L_x_8992:
        /* <DEDUP_REMOVED lines=9> */
.L_x_8996:
[----:B------:R-:W-:Y:S01]  /*9240*/  IMAD.MOV.U32 R46, RZ, RZ, R39 ;  /* 0x000000ffff2e7224 */ /* 0x000fe200078e0027 */
[----:B------:R-:W-:Y:S01]  /*9250*/  MOV R47, R38 ;  /* 0x00000026002f7202 */ /* 0x000fe20000000f00 */
[----:B------:R-:W-:Y:S02]  /*9260*/  IMAD.MOV.U32 R39, RZ, RZ, R36 ;  /* 0x000000ffff277224 */ /* 0x000fe400078e0024 */
[----:B------:R-:W-:-:S07]  /*9270*/  IMAD.MOV.U32 R38, RZ, RZ, R37 ;  /* 0x000000ffff267224 */ /* 0x000fce00078e0025 */
.L_x_8997:
[----:B------:R-:W-:Y:S05]  /*9280*/  BSYNC.RECONVERGENT B0 ;  /* 0x0000000000007941 */ /* 0x000fea0003800200 */
.L_x_8995:
        /* <DEDUP_REMOVED lines=9> */
.L_x_8999:
[----:B------:R-:W-:Y:S01]  /*9320*/  IMAD.MOV.U32 R49, RZ, RZ, R40 ;  /* 0x000000ffff317224 */ /* 0x000fe200078e0028 */
[----:B------:R-:W-:Y:S01]  /*9330*/  MOV R48, R41 ;  /* 0x0000002900307202 */ /* 0x000fe20000000f00 */
[----:B------:R-:W-:Y:S02]  /*9340*/  IMAD.MOV.U32 R40, RZ, RZ, R39 ;  /* 0x000000ffff287224 */ /* 0x000fe400078e0027 */
[----:B------:R-:W-:-:S07]  /*9350*/  IMAD.MOV.U32 R41, RZ, RZ, R38 ;  /* 0x000000ffff297224 */ /* 0x000fce00078e0026 */
.L_x_9000:
[----:B------:R-:W-:Y:S05]  /*9360*/  BSYNC.RECONVERGENT B0 ;  /* 0x0000000000007941 */ /* 0x000fea0003800200 */
.L_x_8998:
        /* <DEDUP_REMOVED lines=9> */
.L_x_9002:
[----:B------:R-:W-:Y:S01]  /*9400*/  IMAD.MOV.U32 R50, RZ, RZ, R43 ;  /* 0x000000ffff327224 */ /* 0x000fe200078e002b */
[----:B------:R-:W-:Y:S01]  /*9410*/  MOV R51, R42 ;  /* 0x0000002a00337202 */ /* 0x000fe20000000f00 */
[----:B------:R-:W-:Y:S02]  /*9420*/  IMAD.MOV.U32 R43, RZ, RZ, R40 ;  /* 0x000000ffff2b7224 */ /* 0x000fe400078e0028 */
[----:B------:R-:W-:-:S07]  /*9430*/  IMAD.MOV.U32 R42, RZ, RZ, R41 ;  /* 0x000000ffff2a7224 */ /* 0x000fce00078e0029 */
.L_x_9003:
[----:B------:R-:W-:Y:S05]  /*9440*/  BSYNC.RECONVERGENT B0 ;  /* 0x0000000000007941 */ /* 0x000fea0003800200 */
.L_x_9001:
        /* <DEDUP_REMOVED lines=9> */
.L_x_9005:
[----:B------:R-:W-:Y:S01]  /*94e0*/  IMAD.MOV.U32 R53, RZ, RZ, R44 ;  /* 0x000000ffff357224 */ /* 0x000fe200078e002c */
[----:B------:R-:W-:Y:S01]  /*94f0*/  MOV R52, R45 ;  /* 0x0000002d00347202 */ /* 0x000fe20000000f00 */
[----:B------:R-:W-:Y:S02]  /*9500*/  IMAD.MOV.U32 R44, RZ, RZ, R43 ;  /* 0x000000ffff2c7224 */ /* 0x000fe400078e002b */
[----:B------:R-:W-:-:S07]  /*9510*/  IMAD.MOV.U32 R45, RZ, RZ, R42 ;  /* 0x000000ffff2d7224 */ /* 0x000fce00078e002a */
.L_x_9006:
[----:B------:R-:W-:Y:S05]  /*9520*/  BSYNC.RECONVERGENT B0 ;  /* 0x0000000000007941 */ /* 0x000fea0003800200 */
.L_x_9004:
        /* <DEDUP_REMOVED lines=9> */
.L_x_9008:
[----:B------:R-:W-:Y:S01]  /*95c0*/  IMAD.MOV.U32 R58, RZ, RZ, R55 ;  /* 0x000000ffff3a7224 */ /* 0x000fe200078e0037 */
[----:B------:R-:W-:Y:S01]  /*95d0*/  MOV R59, R54 ;  /* 0x00000036003b7202 */ /* 0x000fe20000000f00 */
[----:B------:R-:W-:Y:S02]  /*95e0*/  IMAD.MOV.U32 R55, RZ, RZ, R44 ;  /* 0x000000ffff377224 */ /* 0x000fe400078e002c */
[----:B------:R-:W-:-:S07]  /*95f0*/  IMAD.MOV.U32 R54, RZ, RZ, R45 ;  /* 0x000000ffff367224 */ /* 0x000fce00078e002d */
.L_x_9009:
[----:B------:R-:W-:Y:S05]  /*9600*/  BSYNC.RECONVERGENT B0 ;  /* 0x0000000000007941 */ /* 0x000fea0003800200 */
.L_x_9007:
        /* <DEDUP_REMOVED lines=9> */
.L_x_9011:
[----:B------:R-:W-:Y:S01]  /*96a0*/  IMAD.MOV.U32 R60, RZ, RZ, R56 ;  /* 0x000000ffff3c7224 */ /* 0x000fe200078e0038 */
[----:B------:R-:W-:Y:S01]  /*96b0*/  MOV R61, R57 ;  /* 0x00000039003d7202 */ /* 0x000fe20000000f00 */
[----:B------:R-:W-:Y:S02]  /*96c0*/  IMAD.MOV.U32 R56, RZ, RZ, R55 ;  /* 0x000000ffff387224 */ /* 0x000fe400078e0037 */
[----:B------:R-:W-:-:S07]  /*96d0*/  IMAD.MOV.U32 R57, RZ, RZ, R54 ;  /* 0x000000ffff397224 */ /* 0x000fce00078e0036 */
.L_x_9012:
[----:B------:R-:W-:Y:S05]  /*96e0*/  BSYNC.RECONVERGENT B0 ;  /* 0x0000000000007941 */ /* 0x000fea0003800200 */
.L_x_9010:
        /* <DEDUP_REMOVED lines=9> */
.L_x_9014:
[----:B------:R-:W-:Y:S01]  /*9780*/  IMAD.MOV.U32 R21, RZ, RZ, R62 ;  /* 0x000000ffff157224 */ /* 0x000fe200078e003e */
[----:B------:R-:W-:Y:S01]  /*9790*/  MOV R22, R63 ;  /* 0x0000003f00167202 */ /* 0x000fe20000000f00 */
[----:B------:R-:W-:Y:S02]  /*97a0*/  IMAD.MOV.U32 R62, RZ, RZ, R56 ;  /* 0x000000ffff3e7224 */ /* 0x000fe400078e0038 */
[----:B------:R-:W-:-:S07]  /*97b0*/  IMAD.MOV.U32 R63, RZ, RZ, R57 ;  /* 0x000000ffff3f7224 */ /* 0x000fce00078e0039 */
.L_x_9015:
[----:B------:R-:W-:Y:S05]  /*97c0*/  BSYNC.RECONVERGENT B0 ;  /* 0x0000000000007941 */ /* 0x000fea0003800200 */
.L_x_9013:
        /* <DEDUP_REMOVED lines=9> */
.L_x_9017:
[----:B------:R-:W-:Y:S01]  /*9860*/  IMAD.MOV.U32 R26, RZ, RZ, R73 ;  /* 0x000000ffff1a7224 */ /* 0x000fe200078e0049 */
[----:B------:R-:W-:Y:S01]  /*9870*/  MOV R25, R72 ;  /* 0x0000004800197202 */ /* 0x000fe20000000f00 */
[----:B------:R-:W-:Y:S02]  /*9880*/  IMAD.MOV.U32 R73, RZ, RZ, R62 ;  /* 0x000000ffff497224 */ /* 0x000fe400078e003e */
[----:B------:R-:W-:-:S07]  /*9890*/  IMAD.MOV.U32 R72, RZ, RZ, R63 ;  /* 0x000000ffff487224 */ /* 0x000fce00078e003f */
.L_x_9018:
[----:B------:R-:W-:Y:S05]  /*98a0*/  BSYNC.RECONVERGENT B0 ;  /* 0x0000000000007941 */ /* 0x000fea0003800200 */
.L_x_9016:
        /* <DEDUP_REMOVED lines=11> */
.L_x_9020:
[----:B------:R-:W-:Y:S01]  /*9960*/  IMAD.MOV.U32 R29, RZ, RZ, R6 ;  /* 0x000000ffff1d7224 */ /* 0x000fe200078e0006 */
[----:B------:R-:W-:Y:S01]  /*9970*/  MOV R30, R7 ;  /* 0x00000007001e7202 */ /* 0x000fe20000000f00 */
[----:B------:R-:W-:Y:S02]  /*9980*/  IMAD.MOV.U32 R6, RZ, RZ, R9 ;  /* 0x000000ffff067224 */ /* 0x000fe400078e0009 */
[----:B-----5:R-:W-:-:S07]  /*9990*/  IMAD.MOV.U32 R7, RZ, RZ, R8 ;  /* 0x000000ffff077224 */ /* 0x020fce00078e0008 */
.L_x_9021:
[----:B------:R-:W-:Y:S05]  /*99a0*/  BSYNC.RECONVERGENT B0 ;  /* 0x0000000000007941 */ /* 0x000fea0003800200 */
.L_x_9019:
        /* <DEDUP_REMOVED lines=9> */
.L_x_9023:
[----:B------:R-:W-:Y:S01]  /*9a40*/  IMAD.MOV.U32 R8, RZ, RZ, R3 ;  /* 0x000000ffff087224 */ /* 0x000fe200078e0003 */
[----:B------:R-:W-:Y:S01]  /*9a50*/  MOV R9, R2 ;  /* 0x0000000200097202 */ /* 0x000fe20000000f00 */
[----:B------:R-:W-:Y:S02]  /*9a60*/  IMAD.MOV.U32 R3, RZ, RZ, R6 ;  /* 0x000000ffff037224 */ /* 0x000fe400078e0006 */
[----:B------:R-:W-:-:S07]  /*9a70*/  IMAD.MOV.U32 R2, RZ, RZ, R7 ;  /* 0x000000ffff027224 */ /* 0x000fce00078e0007 */
.L_x_9024:
[----:B------:R-:W-:Y:S05]  /*9a80*/  BSYNC.RECONVERGENT B0 ;  /* 0x0000000000007941 */ /* 0x000fea0003800200 */
.L_x_9022:
        /* <DEDUP_REMOVED lines=9> */
.L_x_9026:
[----:B------:R-:W-:Y:S01]  /*9b20*/  IMAD.MOV.U32 R7, RZ, RZ, R4 ;  /* 0x000000ffff077224 */ /* 0x000fe200078e0004 */
[----:B------:R-:W-:Y:S01]  /*9b30*/  MOV R6, R5 ;  /* 0x0000000500067202 */ /* 0x000fe20000000f00 */
[----:B------:R-:W-:Y:S02]  /*9b40*/  IMAD.MOV.U32 R4, RZ, RZ, R3 ;  /* 0x000000ffff047224 */ /* 0x000fe400078e0003 */
[----:B------:R-:W-:-:S07]  /*9b50*/  IMAD.MOV.U32 R5, RZ, RZ, R2 ;  /* 0x000000ffff057224 */ /* 0x000fce00078e0002 */
.L_x_9027:
[----:B------:R-:W-:Y:S05]  /*9b60*/  BSYNC.RECONVERGENT B0 ;  /* 0x0000000000007941 */ /* 0x000fea0003800200 */
.L_x_9025:
        /* <DEDUP_REMOVED lines=9> */
.L_x_9029:
[----:B------:R-:W-:Y:S01]  /*9c00*/  IMAD.MOV.U32 R2, RZ, RZ, R15 ;  /* 0x000000ffff027224 */ /* 0x000fe200078e000f */
[----:B------:R-:W-:Y:S01]  /*9c10*/  MOV R3, R14 ;  /* 0x0000000e00037202 */ /* 0x000fe20000000f00 */
[----:B------:R-:W-:Y:S02]  /*9c20*/  IMAD.MOV.U32 R15, RZ, RZ, R4 ;  /* 0x000000ffff0f7224 */ /* 0x000fe400078e0004 */
[----:B------:R-:W-:-:S07]  /*9c30*/  IMAD.MOV.U32 R14, RZ, RZ, R5 ;  /* 0x000000ffff0e7224 */ /* 0x000fce00078e0005 */
.L_x_9030:
[----:B------:R-:W-:Y:S05]  /*9c40*/  BSYNC.RECONVERGENT B0 ;  /* 0x0000000000007941 */ /* 0x000fea0003800200 */
.L_x_9028:
        /* <DEDUP_REMOVED lines=9> */
.L_x_9032:
[----:B------:R-:W-:Y:S01]  /*9ce0*/  IMAD.MOV.U32 R5, RZ, RZ, R16 ;  /* 0x000000ffff057224 */ /* 0x000fe200078e0010 */
[----:B------:R-:W-:Y:S01]  /*9cf0*/  MOV R4, R17 ;  /* 0x0000001100047202 */ /* 0x000fe20000000f00 */
[----:B------:R-:W-:Y:S02]  /*9d00*/  IMAD.MOV.U32 R16, RZ, RZ, R15 ;  /* 0x000000ffff107224 */ /* 0x000fe400078e000f */
[----:B------:R-:W-:-:S07]  /*9d10*/  IMAD.MOV.U32 R17, RZ, RZ, R14 ;  /* 0x000000ffff117224 */ /* 0x000fce00078e000e */
.L_x_9033:
[----:B------:R-:W-:Y:S05]  /*9d20*/  BSYNC.RECONVERGENT B0 ;  /* 0x0000000000007941 */ /* 0x000fea0003800200 */
.L_x_9031:
        /* <DEDUP_REMOVED lines=9> */
.L_x_9035:
[----:B------:R-:W-:Y:S01]  /*9dc0*/  IMAD.MOV.U32 R34, RZ, RZ, R19 ;  /* 0x000000ffff227224 */ /* 0x000fe200078e0013 */
[----:B------:R-:W-:Y:S01]  /*9dd0*/  MOV R35, R18 ;  /* 0x0000001200237202 */ /* 0x000fe20000000f00 */
[----:B------:R-:W-:Y:S02]  /*9de0*/  IMAD.MOV.U32 R19, RZ, RZ, R16 ;  /* 0x000000ffff137224 */ /* 0x000fe400078e0010 */
[----:B------:R-:W-:-:S07]  /*9df0*/  IMAD.MOV.U32 R18, RZ, RZ, R17 ;  /* 0x000000ffff127224 */ /* 0x000fce00078e0011 */
.L_x_9036:
[----:B------:R-:W-:Y:S05]  /*9e00*/  BSYNC.RECONVERGENT B0 ;  /* 0x0000000000007941 */ /* 0x000fea0003800200 */
.L_x_9034:
        /* <DEDUP_REMOVED lines=9> */
.L_x_9038:
[----:B------:R-:W-:Y:S01]  /*9ea0*/  IMAD.MOV.U32 R37, RZ, RZ, R20 ;  /* 0x000000ffff257224 */ /* 0x000fe200078e0014 */
[----:B------:R-:W-:Y:S01]  /*9eb0*/  MOV R36, R23 ;  /* 0x0000001700247202 */ /* 0x000fe20000000f00 */
[----:B------:R-:W-:Y:S02]  /*9ec0*/  IMAD.MOV.U32 R20, RZ, RZ, R19 ;  /* 0x000000ffff147224 */ /* 0x000fe400078e0013 */
[----:B------:R-:W-:-:S07]  /*9ed0*/  IMAD.MOV.U32 R23, RZ, RZ, R18 ;  /* 0x000000ffff177224 */ /* 0x000fce00078e0012 */
.L_x_9039:
[----:B------:R-:W-:Y:S05]  /*9ee0*/  BSYNC.RECONVERGENT B0 ;  /* 0x0000000000007941 */ /* 0x000fea0003800200 */
.L_x_9037:
        /* <DEDUP_REMOVED lines=9> */
.L_x_9041:
[----:B------:R-:W-:Y:S01]  /*9f80*/  IMAD.MOV.U32 R38, RZ, RZ, R27 ;  /* 0x000000ffff267224 */ /* 0x000fe200078e001b */
[----:B------:R-:W-:Y:S01]  /*9f90*/  MOV R39, R24 ;  /* 0x0000001800277202 */ /* 0x000fe20000000f00 */
[----:B------:R-:W-:Y:S02]  /*9fa0*/  IMAD.MOV.U32 R27, RZ, RZ, R20 ;  /* 0x000000ffff1b7224 */ /* 0x000fe400078e0014 */
[----:B------:R-:W-:-:S07]  /*9fb0*/  IMAD.MOV.U32 R24, RZ, RZ, R23 ;  /* 0x000000ffff187224 */ /* 0x000fce00078e0017 */
.L_x_9042:
[----:B------:R-:W-:Y:S05]  /*9fc0*/  BSYNC.RECONVERGENT B0 ;  /* 0x0000000000007941 */ /* 0x000fea0003800200 */
.L_x_9040:
        /* <DEDUP_REMOVED lines=9> */
.L_x_9044:
[----:B------:R-:W-:Y:S01]  /*a060*/  IMAD.MOV.U32 R41, RZ, RZ, R28 ;  /* 0x000000ffff297224 */ /* 0x000fe200078e001c */
[----:B------:R-:W-:Y:S01]  /*a070*/  MOV R40, R31 ;  /* 0x0000001f00287202 */ /* 0x000fe20000000f00 */
[----:B------:R-:W-:Y:S02]  /*a080*/  IMAD.MOV.U32 R28, RZ, RZ, R27 ;  /* 0x000000ffff1c7224 */ /* 0x000fe400078e001b */
[----:B------:R-:W-:-:S07]  /*a090*/  IMAD.MOV.U32 R31, RZ, RZ, R24 ;  /* 0x000000ffff1f7224 */ /* 0x000fce00078e0018 */
.L_x_9045:
[----:B------:R-:W-:Y:S05]  /*a0a0*/  BSYNC.RECONVERGENT B0 ;  /* 0x0000000000007941 */ /* 0x000fea0003800200 */
.L_x_9043:
        /* <DEDUP_REMOVED lines=9> */
.L_x_9047:
[----:B------:R-:W-:Y:S01]  /*a140*/  IMAD.MOV.U32 R42, RZ, RZ, R33 ;  /* 0x000000ffff2a7224 */ /* 0x000fe200078e0021 */
[----:B------:R-:W-:Y:S01]  /*a150*/  MOV R43, R32 ;  /* 0x00000020002b7202 */ /* 0x000fe20000000f00 */
[----:B------:R-:W-:Y:S02]  /*a160*/  IMAD.MOV.U32 R33, RZ, RZ, R28 ;  /* 0x000000ffff217224 */ /* 0x000fe400078e001c */
[----:B------:R-:W-:-:S07]  /*a170*/  IMAD.MOV.U32 R32, RZ, RZ, R31 ;  /* 0x000000ffff207224 */ /* 0x000fce00078e001f */
.L_x_9048:
[----:B------:R-:W-:Y:S05]  /*a180*/  BSYNC.RECONVERGENT B0 ;  /* 0x0000000000007941 */ /* 0x000fea0003800200 */
.L_x_9046:
        /* <DEDUP_REMOVED lines=9> */
.L_x_9050:
[----:B------:R-:W-:Y:S01]  /*a220*/  IMAD.MOV.U32 R45, RZ, RZ, R46 ;  /* 0x000000ffff2d7224 */ /* 0x000fe200078e002e */
[----:B------:R-:W-:Y:S01]  /*a230*/  MOV R44, R47 ;  /* 0x0000002f002c7202 */ /* 0x000fe20000000f00 */
[----:B------:R-:W-:Y:S02]  /*a240*/  IMAD.MOV.U32 R46, RZ, RZ, R33 ;  /* 0x000000ffff2e7224 */ /* 0x000fe400078e0021 */
[----:B------:R-:W-:-:S07]  /*a250*/  IMAD.MOV.U32 R47, RZ, RZ, R32 ;  /* 0x000000ffff2f7224 */ /* 0x000fce00078e0020 */
.L_x_9051:
[----:B------:R-:W-:Y:S05]  /*a260*/  BSYNC.RECONVERGENT B0 ;  /* 0x0000000000007941 */ /* 0x000fea0003800200 */
.L_x_9049:
        /* <DEDUP_REMOVED lines=9> */
.L_x_9053:
[----:B------:R-:W-:Y:S01]  /*a300*/  IMAD.MOV.U32 R54, RZ, RZ, R49 ;  /* 0x000000ffff367224 */ /* 0x000fe200078e0031 */
[----:B------:R-:W-:Y:S01]  /*a310*/  MOV R55, R48 ;  /* 0x0000003000377202 */ /* 0x000fe20000000f00 */
[----:B------:R-:W-:Y:S02]  /*a320*/  IMAD.MOV.U32 R49, RZ, RZ, R46 ;  /* 0x000000ffff317224 */ /* 0x000fe400078e002e */
[----:B------:R-:W-:-:S07]  /*a330*/  IMAD.MOV.U32 R48, RZ, RZ, R47 ;  /* 0x000000ffff307224 */ /* 0x000fce00078e002f */
.L_x_9054:
[----:B------:R-:W-:Y:S05]  /*a340*/  BSYNC.RECONVERGENT B0 ;  /* 0x0000000000007941 */ /* 0x000fea0003800200 */
.L_x_9052:
        /* <DEDUP_REMOVED lines=9> */
.L_x_9056:
[----:B------:R-:W-:Y:S01]  /*a3e0*/  IMAD.MOV.U32 R56, RZ, RZ, R50 ;  /* 0x000000ffff387224 */ /* 0x000fe200078e0032 */
[----:B------:R-:W-:Y:S01]  /*a3f0*/  MOV R57, R51 ;  /* 0x0000003300397202 */ /* 0x000fe20000000f00 */
[----:B------:R-:W-:Y:S02]  /*a400*/  IMAD.MOV.U32 R50, RZ, RZ, R49 ;  /* 0x000000ffff327224 */ /* 0x000fe400078e0031 */
[----:B------:R-:W-:-:S07]  /*a410*/  IMAD.MOV.U32 R51, RZ, RZ, R48 ;  /* 0x000000ffff337224 */ /* 0x000fce00078e0030 */
.L_x_9057:
[----:B------:R-:W-:Y:S05]  /*a420*/  BSYNC.RECONVERGENT B0 ;  /* 0x0000000000007941 */ /* 0x000fea0003800200 */
.L_x_9055:
        /* <DEDUP_REMOVED lines=9> */
.L_x_9059:
[----:B------:R-:W-:Y:S01]  /*a4c0*/  IMAD.MOV.U32 R33, RZ, RZ, R53 ;  /* 0x000000ffff217224 */ /* 0x000fe200078e0035 */
[----:B------:R-:W-:Y:S01]  /*a4d0*/  MOV R24, R52 ;  /* 0x0000003400187202 */ /* 0x000fe20000000f00 */
[----:B------:R-:W-:Y:S02]  /*a4e0*/  IMAD.MOV.U32 R53, RZ, RZ, R50 ;  /* 0x000000ffff357224 */ /* 0x000fe400078e0032 */
[----:B------:R-:W-:-:S07]  /*a4f0*/  IMAD.MOV.U32 R52, RZ, RZ, R51 ;  /* 0x000000ffff347224 */ /* 0x000fce00078e0033 */
.L_x_9060:
[----:B------:R-:W-:Y:S05]  /*a500*/  BSYNC.RECONVERGENT B0 ;  /* 0x0000000000007941 */ /* 0x000fea0003800200 */
.L_x_9058:
        /* <DEDUP_REMOVED lines=9> */
.L_x_9062:
[----:B------:R-:W-:Y:S01]  /*a5a0*/  IMAD.MOV.U32 R20, RZ, RZ, R58 ;  /* 0x000000ffff147224 */ /* 0x000fe200078e003a */
[----:B------:R-:W-:Y:S01]  /*a5b0*/  MOV R23, R59 ;  /* 0x0000003b00177202 */ /* 0x000fe20000000f00 */
[----:B------:R-:W-:Y:S02]  /*a5c0*/  IMAD.MOV.U32 R58, RZ, RZ, R53 ;  /* 0x000000ffff3a7224 */ /* 0x000fe400078e0035 */
[----:B------:R-:W-:-:S07]  /*a5d0*/  IMAD.MOV.U32 R59, RZ, RZ, R52 ;  /* 0x000000ffff3b7224 */ /* 0x000fce00078e0034 */
.L_x_9063:
[----:B------:R-:W-:Y:S05]  /*a5e0*/  BSYNC.RECONVERGENT B0 ;  /* 0x0000000000007941 */ /* 0x000fea0003800200 */
.L_x_9061:
        /* <DEDUP_REMOVED lines=9> */
.L_x_9065:
[----:B------:R-:W-:Y:S01]  /*a680*/  IMAD.MOV.U32 R19, RZ, RZ, R60 ;  /* 0x000000ffff137224 */ /* 0x000fe200078e003c */
[----:B------:R-:W-:Y:S01]  /*a690*/  MOV R16, R61 ;  /* 0x0000003d00107202 */ /* 0x000fe20000000f00 */
[----:B------:R-:W-:Y:S02]  /*a6a0*/  IMAD.MOV.U32 R60, RZ, RZ, R58 ;  /* 0x000000ffff3c7224 */ /* 0x000fe400078e003a */
[----:B------:R-:W-:-:S07]  /*a6b0*/  IMAD.MOV.U32 R61, RZ, RZ, R59 ;  /* 0x000000ffff3d7224 */ /* 0x000fce00078e003b */
.L_x_9066:
[----:B------:R-:W-:Y:S05]  /*a6c0*/  BSYNC.RECONVERGENT B0 ;  /* 0x0000000000007941 */ /* 0x000fea0003800200 */
.L_x_9064:
        /* <DEDUP_REMOVED lines=9> */
.L_x_9068:
[----:B------:R-:W-:Y:S01]  /*a760*/  IMAD.MOV.U32 R14, RZ, RZ, R21 ;  /* 0x000000ffff0e7224 */ /* 0x000fe200078e0015 */
[----:B------:R-:W-:Y:S01]  /*a770*/  MOV R15, R22 ;  /* 0x00000016000f7202 */ /* 0x000fe20000000f00 */
[----:B------:R-:W-:Y:S02]  /*a780*/  IMAD.MOV.U32 R21, RZ, RZ, R60 ;  /* 0x000000ffff157224 */ /* 0x000fe400078e003c */
[----:B------:R-:W-:-:S07]  /*a790*/  IMAD.MOV.U32 R22, RZ, RZ, R61 ;  /* 0x000000ffff167224 */ /* 0x000fce00078e003d */
.L_x_9069:
[----:B------:R-:W-:Y:S05]  /*a7a0*/  BSYNC.RECONVERGENT B0 ;  /* 0x0000000000007941 */ /* 0x000fea0003800200 */
.L_x_9067:
        /* <DEDUP_REMOVED lines=9> */
.L_x_9071:
[----:B------:R-:W-:Y:S01]  /*a840*/  IMAD.MOV.U32 R17, RZ, RZ, R26 ;  /* 0x000000ffff117224 */ /* 0x000fe200078e001a */
[----:B------:R-:W-:Y:S01]  /*a850*/  MOV R18, R25 ;  /* 0x0000001900127202 */ /* 0x000fe20000000f00 */
[----:B------:R-:W-:Y:S02]  /*a860*/  IMAD.MOV.U32 R26, RZ, RZ, R21 ;  /* 0x000000ffff1a7224 */ /* 0x000fe400078e0015 */
[----:B------:R-:W-:-:S07]  /*a870*/  IMAD.MOV.U32 R25, RZ, RZ, R22 ;  /* 0x000000ffff197224 */ /* 0x000fce00078e0016 */
.L_x_9072:
[----:B------:R-:W-:Y:S05]  /*a880*/  BSYNC.RECONVERGENT B0 ;  /* 0x0000000000007941 */ /* 0x000fea0003800200 */
.L_x_9070:
        /* <DEDUP_REMOVED lines=9> */
.L_x_9074:
[----:B------:R-:W-:Y:S01]  /*a920*/  IMAD.MOV.U32 R22, RZ, RZ, R73 ;  /* 0x000000ffff167224 */ /* 0x000fe200078e0049 */
[----:B------:R-:W-:Y:S01]  /*a930*/  MOV R21, R72 ;  /* 0x0000004800157202 */ /* 0x000fe20000000f00 */
[----:B------:R-:W-:Y:S02]  /*a940*/  IMAD.MOV.U32 R73, RZ, RZ, R26 ;  /* 0x000000ffff497224 */ /* 0x000fe400078e001a */
[----:B------:R-:W-:-:S07]  /*a950*/  IMAD.MOV.U32 R72, RZ, RZ, R25 ;  /* 0x000000ffff487224 */ /* 0x000fce00078e0019 */
.L_x_9075:
[----:B------:R-:W-:Y:S05]  /*a960*/  BSYNC.RECONVERGENT B0 ;  /* 0x0000000000007941 */ /* 0x000fea0003800200 */
.L_x_9073:
        /* <DEDUP_REMOVED lines=11> */
.L_x_9077:
[----:B------:R-:W-:Y:S01]  /*aa20*/  IMAD.MOV.U32 R26, RZ, RZ, R29 ;  /* 0x000000ffff1a7224 */ /* 0x000fe200078e001d */
[----:B------:R-:W-:Y:S01]  /*aa30*/  MOV R25, R30 ;  /* 0x0000001e00197202 */ /* 0x000fe20000000f00 */
[----:B------:R-:W-:Y:S02]  /*aa40*/  IMAD.MOV.U32 R29, RZ, RZ, R28 ;  /* 0x000000ffff1d7224 */ /* 0x000fe400078e001c */
[----:B-----5:R-:W-:-:S07]  /*aa50*/  IMAD.MOV.U32 R30, RZ, RZ, R27 ;  /* 0x000000ffff1e7224 */ /* 0x020fce00078e001b */
.L_x_9078:
[----:B------:R-:W-:Y:S05]  /*aa60*/  BSYNC.RECONVERGENT B0 ;  /* 0x0000000000007941 */ /* 0x000fea0003800200 */
.L_x_9076:
        /* <DEDUP_REMOVED lines=9> */
.L_x_9080:
[----:B------:R-:W-:Y:S01]  /*ab00*/  IMAD.MOV.U32 R27, RZ, RZ, R8 ;  /* 0x000000ffff1b7224 */ /* 0x000fe200078e0008 */
[----:B------:R-:W-:Y:S01]  /*ab10*/  MOV R28, R9 ;  /* 0x00000009001c7202 */ /* 0x000fe20000000f00 */
[----:B------:R-:W-:Y:S02]  /*ab20*/  IMAD.MOV.U32 R8, RZ, RZ, R29 ;  /* 0x000000ffff087224 */ /* 0x000fe400078e001d */
[----:B------:R-:W-:-:S07]  /*ab30*/  IMAD.MOV.U32 R9, RZ, RZ, R30 ;  /* 0x000000ffff097224 */ /* 0x000fce00078e001e */
.L_x_9081:
[----:B------:R-:W-:Y:S05]  /*ab40*/  BSYNC.RECONVERGENT B0 ;  /* 0x0000000000007941 */ /* 0x000fea0003800200 */
.L_x_9079:
        /* <DEDUP_REMOVED lines=9> */
.L_x_9083:
[----:B------:R-:W-:Y:S01]  /*abe0*/  IMAD.MOV.U32 R30, RZ, RZ, R7 ;  /* 0x000000ffff1e7224 */ /* 0x000fe200078e0007 */
[----:B------:R-:W-:Y:S01]  /*abf0*/  MOV R29, R6 ;  /* 0x00000006001d7202 */ /* 0x000fe20000000f00 */
[----:B------:R-:W-:Y:S02]  /*ac00*/  IMAD.MOV.U32 R7, RZ, RZ, R8 ;  /* 0x000000ffff077224 */ /* 0x000fe400078e0008 */
[----:B------:R-:W-:-:S07]  /*ac10*/  IMAD.MOV.U32 R6, RZ, RZ, R9 ;  /* 0x000000ffff067224 */ /* 0x000fce00078e0009 */
.L_x_9084:
[----:B------:R-:W-:Y:S05]  /*ac20*/  BSYNC.RECONVERGENT B0 ;  /* 0x0000000000007941 */ /* 0x000fea0003800200 */
.L_x_9082:
        /* <DEDUP_REMOVED lines=9> */
.L_x_9086:
[----:B------:R-:W-:Y:S01]  /*acc0*/  IMAD.MOV.U32 R31, RZ, RZ, R2 ;  /* 0x000000ffff1f7224 */ /* 0x000fe200078e0002 */
[----:B------:R-:W-:Y:S01]  /*acd0*/  MOV R32, R3 ;  /* 0x0000000300207202 */ /* 0x000fe20000000f00 */
[----:B------:R-:W-:Y:S02]  /*ace0*/  IMAD.MOV.U32 R2, RZ, RZ, R7 ;  /* 0x000000ffff027224 */ /* 0x000fe400078e0007 */
[----:B------:R-:W-:-:S07]  /*acf0*/  IMAD.MOV.U32 R3, RZ, RZ, R6 ;  /* 0x000000ffff037224 */ /* 0x000fce00078e0006 */
.L_x_9087:
[----:B------:R-:W-:Y:S05]  /*ad00*/  BSYNC.RECONVERGENT B0 ;  /* 0x0000000000007941 */ /* 0x000fea0003800200 */
.L_x_9085:
        /* <DEDUP_REMOVED lines=9> */
.L_x_9089:
[----:B------:R-:W-:Y:S01]  /*ada0*/  IMAD.MOV.U32 R6, RZ, RZ, R5 ;  /* 0x000000ffff067224 */ /* 0x000fe200078e0005 */
[----:B------:R-:W-:Y:S01]  /*adb0*/  MOV R7, R4 ;  /* 0x0000000400077202 */ /* 0x000fe20000000f00 */
[----:B------:R-:W-:Y:S02]  /*adc0*/  IMAD.MOV.U32 R5, RZ, RZ, R2 ;  /* 0x000000ffff057224 */ /* 0x000fe400078e0002 */
[----:B------:R-:W-:-:S07]  /*add0*/  IMAD.MOV.U32 R4, RZ, RZ, R3 ;  /* 0x000000ffff047224 */ /* 0x000fce00078e0003 */
.L_x_9090:
[----:B------:R-:W-:Y:S05]  /*ade0*/  BSYNC.RECONVERGENT B0 ;  /* 0x0000000000007941 */ /* 0x000fea0003800200 */
.L_x_9088:
        /* <DEDUP_REMOVED lines=9> */
.L_x_9092:
[----:B------:R-:W-:Y:S01]  /*ae80*/  IMAD.MOV.U32 R9, RZ, RZ, R34 ;  /* 0x000000ffff097224 */ /* 0x000fe200078e0022 */
[----:B------:R-:W-:Y:S01]  /*ae90*/  MOV R8, R35 ;  /* 0x0000002300087202 */ /* 0x000fe20000000f00 */
[----:B------:R-:W-:Y:S02]  /*aea0*/  IMAD.MOV.U32 R34, RZ, RZ, R5 ;  /* 0x000000ffff227224 */ /* 0x000fe400078e0005 */
[----:B------:R-:W-:-:S07]  /*aeb0*/  IMAD.MOV.U32 R35, RZ, RZ, R4 ;  /* 0x000000ffff237224 */ /* 0x000fce00078e0004 */
.L_x_9093:
[----:B------:R-:W-:Y:S05]  /*aec0*/  BSYNC.RECONVERGENT B0 ;  /* 0x0000000000007941 */ /* 0x000fea0003800200 */
.L_x_9091:
        /* <DEDUP_REMOVED lines=9> */
.L_x_9095:
[----:B------:R-:W-:Y:S01]  /*af60*/  IMAD.MOV.U32 R50, RZ, RZ, R37 ;  /* 0x000000ffff327224 */ /* 0x000fe200078e0025 */
[----:B------:R-:W-:Y:S01]  /*af70*/  MOV R51, R36 ;  /* 0x0000002400337202 */ /* 0x000fe20000000f00 */
[----:B------:R-:W-:Y:S02]  /*af80*/  IMAD.MOV.U32 R37, RZ, RZ, R34 ;  /* 0x000000ffff257224 */ /* 0x000fe400078e0022 */
[----:B------:R-:W-:-:S07]  /*af90*/  IMAD.MOV.U32 R36, RZ, RZ, R35 ;  /* 0x000000ffff247224 */ /* 0x000fce00078e0023 */
.L_x_9096:
[----:B------:R-:W-:Y:S05]  /*afa0*/  BSYNC.RECONVERGENT B0 ;  /* 0x0000000000007941 */ /* 0x000fea0003800200 */
.L_x_9094:
        /* <DEDUP_REMOVED lines=9> */
.L_x_9098:
[----:B------:R-:W-:Y:S01]  /*b040*/  IMAD.MOV.U32 R52, RZ, RZ, R38 ;  /* 0x000000ffff347224 */ /* 0x000fe200078e0026 */
[----:B------:R-:W-:Y:S01]  /*b050*/  MOV R53, R39 ;  /* 0x0000002700357202 */ /* 0x000fe20000000f00 */
[----:B------:R-:W-:Y:S02]  /*b060*/  IMAD.MOV.U32 R38, RZ, RZ, R37 ;  /* 0x000000ffff267224 */ /* 0x000fe400078e0025 */
[----:B------:R-:W-:-:S07]  /*b070*/  IMAD.MOV.U32 R39, RZ, RZ, R36 ;  /* 0x000000ffff277224 */ /* 0x000fce00078e0024 */
.L_x_9099:
[----:B------:R-:W-:Y:S05]  /*b080*/  BSYNC.RECONVERGENT B0 ;  /* 0x0000000000007941 */ /* 0x000fea0003800200 */
.L_x_9097:
        /* <DEDUP_REMOVED lines=9> */
.L_x_9101:
[----:B------:R-:W-:Y:S01]  /*b120*/  IMAD.MOV.U32 R5, RZ, RZ, R41 ;  /* 0x000000ffff057224 */ /* 0x000fe200078e0029 */
[----:B------:R-:W-:Y:S01]  /*b130*/  MOV R4, R40 ;  /* 0x0000002800047202 */ /* 0x000fe20000000f00 */
[----:B------:R-:W-:Y:S02]  /*b140*/  IMAD.MOV.U32 R41, RZ, RZ, R38 ;  /* 0x000000ffff297224 */ /* 0x000fe400078e0026 */
[----:B------:R-:W-:-:S07]  /*b150*/  IMAD.MOV.U32 R40, RZ, RZ, R39 ;  /* 0x000000ffff287224 */ /* 0x000fce00078e0027 */
.L_x_9102:
[----:B------:R-:W-:Y:S05]  /*b160*/  BSYNC.RECONVERGENT B0 ;  /* 0x0000000000007941 */ /* 0x000fea0003800200 */
.L_x_9100:
        /* <DEDUP_REMOVED lines=9> */
.L_x_9104:
[----:B------:R-:W-:Y:S01]  /*b200*/  IMAD.MOV.U32 R2, RZ, RZ, R42 ;  /* 0x000000ffff027224 */ /* 0x000fe200078e002a */
[----:B------:R-:W-:Y:S01]  /*b210*/  MOV R3, R43 ;  /* 0x0000002b00037202 */ /* 0x000fe20000000f00 */
[----:B------:R-:W-:Y:S02]  /*b220*/  IMAD.MOV.U32 R42, RZ, RZ, R41 ;  /* 0x000000ffff2a7224 */ /* 0x000fe400078e0029 */
[----:B------:R-:W-:-:S07]  /*b230*/  IMAD.MOV.U32 R43, RZ, RZ, R40 ;  /* 0x000000ffff2b7224 */ /* 0x000fce00078e0028 */
.L_x_9105:
[----:B------:R-:W-:Y:S05]  /*b240*/  BSYNC.RECONVERGENT B0 ;  /* 0x0000000000007941 */ /* 0x000fea0003800200 */
.L_x_9103:
        /* <DEDUP_REMOVED lines=9> */
.L_x_9107:
[----:B------:R-:W-:Y:S01]  /*b2e0*/  IMAD.MOV.U32 R49, RZ, RZ, R45 ;  /* 0x000000ffff317224 */ /* 0x000fe200078e002d */
[----:B------:R-:W-:Y:S01]  /*b2f0*/  MOV R48, R44 ;  /* 0x0000002c00307202 */ /* 0x000fe20000000f00 */
[----:B------:R-:W-:Y:S02]  /*b300*/  IMAD.MOV.U32 R45, RZ, RZ, R42 ;  /* 0x000000ffff2d7224 */ /* 0x000fe400078e002a */
[----:B------:R-:W-:-:S07]  /*b310*/  IMAD.MOV.U32 R44, RZ, RZ, R43 ;  /* 0x000000ffff2c7224 */ /* 0x000fce00078e002b */
.L_x_9108:
[----:B------:R-:W-:Y:S05]  /*b320*/  BSYNC.RECONVERGENT B0 ;  /* 0x0000000000007941 */ /* 0x000fea0003800200 */
.L_x_9106:
        /* <DEDUP_REMOVED lines=9> */
.L_x_9110:
[----:B------:R-:W-:Y:S01]  /*b3c0*/  IMAD.MOV.U32 R46, RZ, RZ, R54 ;  /* 0x000000ffff2e7224 */ /* 0x000fe200078e0036 */
[----:B------:R-:W-:Y:S01]  /*b3d0*/  MOV R47, R55 ;  /* 0x00000037002f7202 */ /* 0x000fe20000000f00 */
[----:B------:R-:W-:Y:S02]  /*b3e0*/  IMAD.MOV.U32 R54, RZ, RZ, R45 ;  /* 0x000000ffff367224 */ /* 0x000fe400078e002d */
[----:B------:R-:W-:-:S07]  /*b3f0*/  IMAD.MOV.U32 R55, RZ, RZ, R44 ;  /* 0x000000ffff377224 */ /* 0x000fce00078e002c */
.L_x_9111:
[----:B------:R-:W-:Y:S05]  /*b400*/  BSYNC.RECONVERGENT B0 ;  /* 0x0000000000007941 */ /* 0x000fea0003800200 */
.L_x_9109:
        /* <DEDUP_REMOVED lines=9> */
.L_x_9113:
[----:B------:R-:W-:Y:S01]  /*b4a0*/  IMAD.MOV.U32 R45, RZ, RZ, R56 ;  /* 0x000000ffff2d7224 */ /* 0x000fe200078e0038 */
[----:B------:R-:W-:Y:S01]  /*b4b0*/  MOV R44, R57 ;  /* 0x00000039002c7202 */ /* 0x000fe20000000f00 */
[----:B------:R-:W-:Y:S02]  /*b4c0*/  IMAD.MOV.U32 R56, RZ, RZ, R54 ;  /* 0x000000ffff387224 */ /* 0x000fe400078e0036 */
[----:B------:R-:W-:-:S07]  /*b4d0*/  IMAD.MOV.U32 R57, RZ, RZ, R55 ;  /* 0x000000ffff397224 */ /* 0x000fce00078e0037 */
.L_x_9114:
[----:B------:R-:W-:Y:S05]  /*b4e0*/  BSYNC.RECONVERGENT B0 ;  /* 0x0000000000007941 */ /* 0x000fea0003800200 */
.L_x_9112:
        /* <DEDUP_REMOVED lines=9> */
.L_x_9116:
[----:B------:R-:W-:Y:S01]  /*b580*/  MOV R42, R33 ;  /* 0x00000021002a7202 */ /* 0x000fe20000000f00 */
[----:B------:R-:W-:Y:S02]  /*b590*/  IMAD.MOV.U32 R43, RZ, RZ, R24 ;  /* 0x000000ffff2b7224 */ /* 0x000fe400078e0018 */
[----:B------:R-:W-:Y:S02]  /*b5a0*/  IMAD.MOV.U32 R33, RZ, RZ, R56 ;  /* 0x000000ffff217224 */ /* 0x000fe400078e0038 */
[----:B------:R-:W-:-:S07]  /*b5b0*/  IMAD.MOV.U32 R24, RZ, RZ, R57 ;  /* 0x000000ffff187224 */ /* 0x000fce00078e0039 */
.L_x_9117:
[----:B------:R-:W-:Y:S05]  /*b5c0*/  BSYNC.RECONVERGENT B0 ;  /* 0x0000000000007941 */ /* 0x000fea0003800200 */
.L_x_9115:
        /* <DEDUP_REMOVED lines=9> */
.L_x_9119:
[----:B------:R-:W-:Y:S02]  /*b660*/  IMAD.MOV.U32 R41, RZ, RZ, R20 ;  /* 0x000000ffff297224 */ /* 0x000fe400078e0014 */
[----:B------:R-:W-:Y:S02]  /*b670*/  IMAD.MOV.U32 R40, RZ, RZ, R23 ;  /* 0x000000ffff287224 */ /* 0x000fe400078e0017 */
[----:B------:R-:W-:Y:S02]  /*b680*/  IMAD.MOV.U32 R20, RZ, RZ, R33 ;  /* 0x000000ffff147224 */ /* 0x000fe400078e0021 */
[----:B------:R-:W-:-:S07]  /*b690*/  IMAD.MOV.U32 R23, RZ, RZ, R24 ;  /* 0x000000ffff177224 */ /* 0x000fce00078e0018 */
.L_x_9120:
[----:B------:R-:W-:Y:S05]  /*b6a0*/  BSYNC.RECONVERGENT B0 ;  /* 0x0000000000007941 */ /* 0x000fea0003800200 */
.L_x_9118:
        /* <DEDUP_REMOVED lines=9> */
.L_x_9122:
[----:B------:R-:W-:Y:S02]  /*b740*/  IMAD.MOV.U32 R38, RZ, RZ, R19 ;  /* 0x000000ffff267224 */ /* 0x000fe400078e0013 */
[----:B------:R-:W-:Y:S01]  /*b750*/  IMAD.MOV.U32 R39, RZ, RZ, R16 ;  /* 0x000000ffff277224 */ /* 0x000fe200078e0010 */
[----:B------:R-:W-:Y:S01]  /*b760*/  MOV R16, R23 ;  /* 0x0000001700107202 */ /* 0x000fe20000000f00 */
[----:B------:R-:W-:-:S07]  /*b770*/  IMAD.MOV.U32 R19, RZ, RZ, R20 ;  /* 0x000000ffff137224 */ /* 0x000fce00078e0014 */
.L_x_9123:
[----:B------:R-:W-:Y:S05]  /*b780*/  BSYNC.RECONVERGENT B0 ;  /* 0x0000000000007941 */ /* 0x000fea0003800200 */
.L_x_9121:
        /* <DEDUP_REMOVED lines=9> */
.L_x_9125:
[----:B------:R-:W-:Y:S01]  /*b820*/  IMAD.MOV.U32 R37, RZ, RZ, R14 ;  /* 0x000000ffff257224 */ /* 0x000fe200078e000e */
[----:B------:R-:W-:Y:S01]  /*b830*/  MOV R14, R19 ;  /* 0x00000013000e7202 */ /* 0x000fe20000000f00 */
[----:B------:R-:W-:Y:S02]  /*b840*/  IMAD.MOV.U32 R20, RZ, RZ, R15 ;  /* 0x000000ffff147224 */ /* 0x000fe400078e000f */
[----:B------:R-:W-:-:S07]  /*b850*/  IMAD.MOV.U32 R15, RZ, RZ, R16 ;  /* 0x000000ffff0f7224 */ /* 0x000fce00078e0010 */
.L_x_9126:
[----:B------:R-:W-:Y:S05]  /*b860*/  BSYNC.RECONVERGENT B0 ;  /* 0x0000000000007941 */ /* 0x000fea0003800200 */
.L_x_9124:
        /* <DEDUP_REMOVED lines=9> */
.L_x_9128:
[----:B------:R-:W-:Y:S01]  /*b900*/  IMAD.MOV.U32 R16, RZ, RZ, R17 ;  /* 0x000000ffff107224 */ /* 0x000fe200078e0011 */
[----:B------:R-:W-:Y:S01]  /*b910*/  MOV R19, R18 ;  /* 0x0000001200137202 */ /* 0x000fe20000000f00 */
[----:B------:R-:W-:Y:S02]  /*b920*/  IMAD.MOV.U32 R17, RZ, RZ, R14 ;  /* 0x000000ffff117224 */ /* 0x000fe400078e000e */
[----:B------:R-:W-:-:S07]  /*b930*/  IMAD.MOV.U32 R18, RZ, RZ, R15 ;  /* 0x000000ffff127224 */ /* 0x000fce00078e000f */
.L_x_9129:
[----:B------:R-:W-:Y:S05]  /*b940*/  BSYNC.RECONVERGENT B0 ;  /* 0x0000000000007941 */ /* 0x000fea0003800200 */
.L_x_9127:
        /* <DEDUP_REMOVED lines=9> */
.L_x_9131:
[----:B------:R-:W-:Y:S01]  /*b9e0*/  MOV R15, R22 ;  /* 0x00000016000f7202 */ /* 0x000fe20000000f00 */
[----:B------:R-:W-:Y:S02]  /*b9f0*/  IMAD.MOV.U32 R14, RZ, RZ, R21 ;  /* 0x000000ffff0e7224 */ /* 0x000fe400078e0015 */
[----:B------:R-:W-:Y:S02]  /*ba00*/  IMAD.MOV.U32 R22, RZ, RZ, R17 ;  /* 0x000000ffff167224 */ /* 0x000fe400078e0011 */
[----:B------:R-:W-:-:S07]  /*ba10*/  IMAD.MOV.U32 R21, RZ, RZ, R18 ;  /* 0x000000ffff157224 */ /* 0x000fce00078e0012 */
.L_x_9132:
[----:B------:R-:W-:Y:S05]  /*ba20*/  BSYNC.RECONVERGENT B0 ;  /* 0x0000000000007941 */ /* 0x000fea0003800200 */
.L_x_9130:
        /* <DEDUP_REMOVED lines=9> */
.L_x_9134:
[----:B------:R-:W-:Y:S02]  /*bac0*/  IMAD.MOV.U32 R18, RZ, RZ, R73 ;  /* 0x000000ffff127224 */ /* 0x000fe400078e0049 */
[----:B------:R-:W-:Y:S02]  /*bad0*/  IMAD.MOV.U32 R17, RZ, RZ, R72 ;  /* 0x000000ffff117224 */ /* 0x000fe400078e0048 */
[----:B------:R-:W-:Y:S02]  /*bae0*/  IMAD.MOV.U32 R73, RZ, RZ, R22 ;  /* 0x000000ffff497224 */ /* 0x000fe400078e0016 */
[----:B------:R-:W-:-:S07]  /*baf0*/  IMAD.MOV.U32 R72, RZ, RZ, R21 ;  /* 0x000000ffff487224 */ /* 0x000fce00078e0015 */
.L_x_9135:
[----:B------:R-:W-:Y:S05]  /*bb00*/  BSYNC.RECONVERGENT B0 ;  /* 0x0000000000007941 */ /* 0x000fea0003800200 */
.L_x_9133:
[----:B------:R-:W2:Y:S04]  /*bb10*/  LDG.E R23, desc[UR4][R12.64+0xa80] ;  /* 0x000a80040c177981 */ /* 0x000ea8000c1e1900 */
[----:B------:R0:W5:Y:S01]  /*bb20*/  LDG.E R24, desc[UR4][R10.64+0xa80] ;  /* 0x000a80040a187981 */ /* 0x000162000c1e1900 */
[----:B------:R-:W-:Y:S01]  /*bb30*/  BSSY.RECONVERGENT B0, `(.L_x_9136) ;  /* 0x000000d000007945 */ /* 0x000fe20003800200 */
[----:B--2---:R-:W-:-:S04]  /*bb40*/  FSETP.GT.FTZ.AND P0, PT, R23, R26, PT ;  /* 0x0000001a1700720b */ /* 0x004fc80003f14000 */
[----:B------:R-:W-:-:S13]  /*bb50*/  ISETP.EQ.OR P0, PT, R25, -0x1, P0 ;  /* 0xffffffff1900780c */ /* 0x000fda0000702670 */
[----:B0-----:R-:W-:Y:S05]  /*bb60*/  @P0 BRA `(.L_x_9137) ;  /* 0x0000000000140947 */ /* 0x001fea0003800000 */
[----:B------:R-:W-:Y:S01]  /*bb70*/  FSETP.NEU.FTZ.AND P0, PT, R23, R26, PT ;  /* 0x0000001a1700720b */ /* 0x000fe20003f1d000 */
[----:B-----5:R-:W-:Y:S01]  /*bb80*/  IMAD.MOV.U32 R21, RZ, RZ, R24 ;  /* 0x000000ffff157224 */ /* 0x020fe200078e0018 */
[----:B------:R-:W-:Y:S02]  /*bb90*/  MOV R22, R23 ;  /* 0x0000001700167202 */ /* 0x000fe40000000f00 */
[----:B------:R-:W-:-:S13]  /*bba0*/  ISETP.GE.OR P0, PT, R24, R25, P0 ;  /* 0x000000191800720c */ /* 0x000fda0000706670 */
[----:B------:R-:W-:Y:S05]  /*bbb0*/  @P0 BRA `(.L_x_9138) ;  /* 0x0000000000100947 */ /* 0x000fea0003800000 */
.L_x_9137:
[----:B------:R-:W-:Y:S02]  /*bbc0*/  IMAD.MOV.U32 R22, RZ, RZ, R26 ;  /* 0x000000ffff167224 */ /* 0x000fe400078e001a */
[----:B------:R-:W-:Y:S01]  /*bbd0*/  IMAD.MOV.U32 R21, RZ, RZ, R25 ;  /* 0x000000ffff157224 */ /* 0x000fe200078e0019 */
[----:B-----5:R-:W-:Y:S01]  /*bbe0*/  MOV R25, R24 ;  /* 0x0000001800197202 */ /* 0x020fe20000000f00 */
[----:B------:R-:W-:-:S07]  /*bbf0*/  IMAD.MOV.U32 R26, RZ, RZ, R23 ;  /* 0x000000ffff1a7224 */ /* 0x000fce00078e0017 */
.L_x_9138:
[----:B------:R-:W-:Y:S05]  /*bc00*/  BSYNC.RECONVERGENT B0 ;  /* 0x0000000000007941 */ /* 0x000fea0003800200 */
.L_x_9136:
        /* <DEDUP_REMOVED lines=9> */
.L_x_9140:
[----:B------:R-:W-:Y:S01]  /*bca0*/  IMAD.MOV.U32 R23, RZ, RZ, R27 ;  /* 0x000000ffff177224 */ /* 0x000fe200078e001b */
[----:B------:R-:W-:Y:S01]  /*bcb0*/  MOV R27, R26 ;  /* 0x0000001a001b7202 */ /* 0x000fe20000000f00 */
[----:B------:R-:W-:Y:S02]  /*bcc0*/  IMAD.MOV.U32 R24, RZ, RZ, R28 ;  /* 0x000000ffff187224 */ /* 0x000fe400078e001c */
[----:B------:R-:W-:-:S07]  /*bcd0*/  IMAD.MOV.U32 R28, RZ, RZ, R25 ;  /* 0x000000ffff1c7224 */ /* 0x000fce00078e0019 */
.L_x_9141:
[----:B------:R-:W-:Y:S05]  /*bce0*/  BSYNC.RECONVERGENT B0 ;  /* 0x0000000000007941 */ /* 0x000fea0003800200 */
.L_x_9139:
        /* <DEDUP_REMOVED lines=9> */
.L_x_9143:
[----:B------:R-:W-:Y:S01]  /*bd80*/  IMAD.MOV.U32 R26, RZ, RZ, R30 ;  /* 0x000000ffff1a7224 */ /* 0x000fe200078e001e */
[----:B------:R-:W-:Y:S01]  /*bd90*/  MOV R25, R29 ;  /* 0x0000001d00197202 */ /* 0x000fe20000000f00 */
[----:B------:R-:W-:Y:S02]  /*bda0*/  IMAD.MOV.U32 R30, RZ, RZ, R27 ;  /* 0x000000ffff1e7224 */ /* 0x000fe400078e001b */
[----:B------:R-:W-:-:S07]  /*bdb0*/  IMAD.MOV.U32 R29, RZ, RZ, R28 ;  /* 0x000000ffff1d7224 */ /* 0x000fce00078e001c */
.L_x_9144:
[----:B------:R-:W-:Y:S05]  /*bdc0*/  BSYNC.RECONVERGENT B0 ;  /* 0x0000000000007941 */ /* 0x000fea0003800200 */
.L_x_9142:
        /* <DEDUP_REMOVED lines=9> */
.L_x_9146:
[----:B------:R-:W-:Y:S01]  /*be60*/  MOV R27, R31 ;  /* 0x0000001f001b7202 */ /* 0x000fe20000000f00 */
[----:B------:R-:W-:Y:S02]  /*be70*/  IMAD.MOV.U32 R28, RZ, RZ, R32 ;  /* 0x000000ffff1c7224 */ /* 0x000fe400078e0020 */
[----:B------:R-:W-:Y:S02]  /*be80*/  IMAD.MOV.U32 R31, RZ, RZ, R30 ;  /* 0x000000ffff1f7224 */ /* 0x000fe400078e001e */
[----:B------:R-:W-:-:S07]  /*be90*/  IMAD.MOV.U32 R32, RZ, RZ, R29 ;  /* 0x000000ffff207224 */ /* 0x000fce00078e001d */
.L_x_9147:
[----:B------:R-:W-:Y:S05]  /*bea0*/  BSYNC.RECONVERGENT B0 ;  /* 0x0000000000007941 */ /* 0x000fea0003800200 */
.L_x_9145:
        /* <DEDUP_REMOVED lines=9> */
.L_x_9149:
[----:B------:R-:W-:Y:S02]  /*bf40*/  IMAD.MOV.U32 R30, RZ, RZ, R6 ;  /* 0x000000ffff1e7224 */ /* 0x000fe400078e0006 */
[----:B------:R-:W-:Y:S02]  /*bf50*/  IMAD.MOV.U32 R29, RZ, RZ, R7 ;  /* 0x000000ffff1d7224 */ /* 0x000fe400078e0007 */
[----:B------:R-:W-:Y:S02]  /*bf60*/  IMAD.MOV.U32 R6, RZ, RZ, R31 ;  /* 0x000000ffff067224 */ /* 0x000fe400078e001f */
[----:B------:R-:W-:-:S07]  /*bf70*/  IMAD.MOV.U32 R7, RZ, RZ, R32 ;  /* 0x000000ffff077224 */ /* 0x000fce00078e0020 */
.L_x_9150:
[----:B------:R-:W-:Y:S05]  /*bf80*/  BSYNC.RECONVERGENT B0 ;  /* 0x0000000000007941 */ /* 0x000fea0003800200 */
.L_x_9148:
        /* <DEDUP_REMOVED lines=9> */
.L_x_9152:
[----:B------:R-:W-:Y:S02]  /*c020*/  IMAD.MOV.U32 R31, RZ, RZ, R9 ;  /* 0x000000ffff1f7224 */ /* 0x000fe400078e0009 */
[----:B------:R-:W-:Y:S01]  /*c030*/  IMAD.MOV.U32 R32, RZ, RZ, R8 ;  /* 0x000000ffff207224 */ /* 0x000fe200078e0008 */
[----:B------:R-:W-:Y:S01]  /*c040*/  MOV R8, R7 ;  /* 0x0000000700087202 */ /* 0x000fe20000000f00 */
[----:B------:R-:W-:-:S07]  /*c050*/  IMAD.MOV.U32 R9, RZ, RZ, R6 ;  /* 0x000000ffff097224 */ /* 0x000fce00078e0006 */
.L_x_9153:
[----:B------:R-:W-:Y:S05]  /*c060*/  BSYNC.RECONVERGENT B0 ;  /* 0x0000000000007941 */ /* 0x000fea0003800200 */
.L_x_9151:
        /* <DEDUP_REMOVED lines=9> */
.L_x_9155:
[----:B------:R-:W-:Y:S01]  /*c100*/  IMAD.MOV.U32 R34, RZ, RZ, R50 ;  /* 0x000000ffff227224 */ /* 0x000fe200078e0032 */
[----:B------:R-:W-:Y:S01]  /*c110*/  MOV R50, R9 ;  /* 0x0000000900327202 */ /* 0x000fe20000000f00 */
[----:B------:R-:W-:Y:S02]  /*c120*/  IMAD.MOV.U32 R33, RZ, RZ, R51 ;  /* 0x000000ffff217224 */ /* 0x000fe400078e0033 */
[----:B------:R-:W-:-:S07]  /*c130*/  IMAD.MOV.U32 R51, RZ, RZ, R8 ;  /* 0x000000ffff337224 */ /* 0x000fce00078e0008 */
.L_x_9156:
[----:B------:R-:W-:Y:S05]  /*c140*/  BSYNC.RECONVERGENT B0 ;  /* 0x0000000000007941 */ /* 0x000fea0003800200 */
.L_x_9154:
        /* <DEDUP_REMOVED lines=9> */
.L_x_9158:
[----:B------:R-:W-:Y:S01]  /*c1e0*/  IMAD.MOV.U32 R35, RZ, RZ, R52 ;  /* 0x000000ffff237224 */ /* 0x000fe200078e0034 */
[----:B------:R-:W-:Y:S01]  /*c1f0*/  MOV R36, R53 ;  /* 0x0000003500247202 */ /* 0x000fe20000000f00 */
[----:B------:R-:W-:Y:S02]  /*c200*/  IMAD.MOV.U32 R52, RZ, RZ, R50 ;  /* 0x000000ffff347224 */ /* 0x000fe400078e0032 */
[----:B------:R-:W-:-:S07]  /*c210*/  IMAD.MOV.U32 R53, RZ, RZ, R51 ;  /* 0x000000ffff357224 */ /* 0x000fce00078e0033 */
.L_x_9159:
[----:B------:R-:W-:Y:S05]  /*c220*/  BSYNC.RECONVERGENT B0 ;  /* 0x0000000000007941 */ /* 0x000fea0003800200 */
.L_x_9157:
        /* <DEDUP_REMOVED lines=9> */
.L_x_9161:
[----:B------:R-:W-:Y:S01]  /*c2c0*/  MOV R8, R5 ;  /* 0x0000000500087202 */ /* 0x000fe20000000f00 */
[----:B------:R-:W-:Y:S02]  /*c2d0*/  IMAD.MOV.U32 R9, RZ, RZ, R4 ;  /* 0x000000ffff097224 */ /* 0x000fe400078e0004 */
[----:B------:R-:W-:Y:S02]  /*c2e0*/  IMAD.MOV.U32 R5, RZ, RZ, R52 ;  /* 0x000000ffff057224 */ /* 0x000fe400078e0034 */
[----:B------:R-:W-:-:S07]  /*c2f0*/  IMAD.MOV.U32 R4, RZ, RZ, R53 ;  /* 0x000000ffff047224 */ /* 0x000fce00078e0035 */
.L_x_9162:
[----:B------:R-:W-:Y:S05]  /*c300*/  BSYNC.RECONVERGENT B0 ;  /* 0x0000000000007941 */ /* 0x000fea0003800200 */
.L_x_9160:
        /* <DEDUP_REMOVED lines=9> */
.L_x_9164:
[----:B------:R-:W-:Y:S02]  /*c3a0*/  IMAD.MOV.U32 R7, RZ, RZ, R2 ;  /* 0x000000ffff077224 */ /* 0x000fe400078e0002 */
[----:B------:R-:W-:Y:S02]  /*c3b0*/  IMAD.MOV.U32 R6, RZ, RZ, R3 ;  /* 0x000000ffff067224 */ /* 0x000fe400078e0003 */
[----:B------:R-:W-:Y:S02]  /*c3c0*/  IMAD.MOV.U32 R2, RZ, RZ, R5 ;  /* 0x000000ffff027224 */ /* 0x000fe400078e0005 */
[----:B------:R-:W-:-:S07]  /*c3d0*/  IMAD.MOV.U32 R3, RZ, RZ, R4 ;  /* 0x000000ffff037224 */ /* 0x000fce00078e0004 */
.L_x_9165:
[----:B------:R-:W-:Y:S05]  /*c3e0*/  BSYNC.RECONVERGENT B0 ;  /* 0x0000000000007941 */ /* 0x000fea0003800200 */
.L_x_9163:
        /* <DEDUP_REMOVED lines=9> */
.L_x_9167:
[----:B------:R-:W-:Y:S02]  /*c480*/  IMAD.MOV.U32 R4, RZ, RZ, R49 ;  /* 0x000000ffff047224 */ /* 0x000fe400078e0031 */
[----:B------:R-:W-:Y:S01]  /*c490*/  IMAD.MOV.U32 R5, RZ, RZ, R48 ;  /* 0x000000ffff057224 */ /* 0x000fe200078e0030 */
[----:B------:R-:W-:Y:S01]  /*c4a0*/  MOV R48, R3 ;  /* 0x0000000300307202 */ /* 0x000fe20000000f00 */
[----:B------:R-:W-:-:S07]  /*c4b0*/  IMAD.MOV.U32 R49, RZ, RZ, R2 ;  /* 0x000000ffff317224 */ /* 0x000fce00078e0002 */
.L_x_9168:
[----:B------:R-:W-:Y:S05]  /*c4c0*/  BSYNC.RECONVERGENT B0 ;  /* 0x0000000000007941 */ /* 0x000fea0003800200 */
.L_x_9166:
        /* <DEDUP_REMOVED lines=9> */
.L_x_9170:
[----:B------:R-:W-:Y:S01]  /*c560*/  IMAD.MOV.U32 R3, RZ, RZ, R46 ;  /* 0x000000ffff037224 */ /* 0x000fe200078e002e */
[----:B------:R-:W-:Y:S01]  /*c570*/  MOV R46, R49 ;  /* 0x00000031002e7202 */ /* 0x000fe20000000f00 */
[----:B------:R-:W-:Y:S02]  /*c580*/  IMAD.MOV.U32 R2, RZ, RZ, R47 ;  /* 0x000000ffff027224 */ /* 0x000fe400078e002f */
[----:B------:R-:W-:-:S07]  /*c590*/  IMAD.MOV.U32 R47, RZ, RZ, R48 ;  /* 0x000000ffff2f7224 */ /* 0x000fce00078e0030 */
.L_x_9171:
[----:B------:R-:W-:Y:S05]  /*c5a0*/  BSYNC.RECONVERGENT B0 ;  /* 0x0000000000007941 */ /* 0x000fea0003800200 */
.L_x_9169:
        /* <DEDUP_REMOVED lines=9> */
.L_x_9173:
[----:B------:R-:W-:Y:S01]  /*c640*/  IMAD.MOV.U32 R50, RZ, RZ, R45 ;  /* 0x000000ffff327224 */ /* 0x000fe200078e002d */
[----:B------:R-:W-:Y:S01]  /*c650*/  MOV R51, R44 ;  /* 0x0000002c00337202 */ /* 0x000fe20000000f00 */
[----:B------:R-:W-:Y:S02]  /*c660*/  IMAD.MOV.U32 R45, RZ, RZ, R46 ;  /* 0x000000ffff2d7224 */ /* 0x000fe400078e002e */
[----:B------:R-:W-:-:S07]  /*c670*/  IMAD.MOV.U32 R44, RZ, RZ, R47 ;  /* 0x000000ffff2c7224 */ /* 0x000fce00078e002f */
.L_x_9174:
[----:B------:R-:W-:Y:S05]  /*c680*/  BSYNC.RECONVERGENT B0 ;  /* 0x0000000000007941 */ /* 0x000fea0003800200 */
.L_x_9172:
        /* <DEDUP_REMOVED lines=9> */
.L_x_9176:
[----:B------:R-:W-:Y:S01]  /*c720*/  MOV R49, R42 ;  /* 0x0000002a00317202 */ /* 0x000fe20000000f00 */
[----:B------:R-:W-:Y:S02]  /*c730*/  IMAD.MOV.U32 R48, RZ, RZ, R43 ;  /* 0x000000ffff307224 */ /* 0x000fe400078e002b */
[----:B------:R-:W-:Y:S02]  /*c740*/  IMAD.MOV.U32 R42, RZ, RZ, R45 ;  /* 0x000000ffff2a7224 */ /* 0x000fe400078e002d */
[----:B------:R-:W-:-:S07]  /*c750*/  IMAD.MOV.U32 R43, RZ, RZ, R44 ;  /* 0x000000ffff2b7224 */ /* 0x000fce00078e002c */
.L_x_9177:
[----:B------:R-:W-:Y:S05]  /*c760*/  BSYNC.RECONVERGENT B0 ;  /* 0x0000000000007941 */ /* 0x000fea0003800200 */
.L_x_9175:
        /* <DEDUP_REMOVED lines=9> */
.L_x_9179:
[----:B------:R-:W-:Y:S02]  /*c800*/  IMAD.MOV.U32 R46, RZ, RZ, R41 ;  /* 0x000000ffff2e7224 */ /* 0x000fe400078e0029 */
[----:B------:R-:W-:Y:S02]  /*c810*/  IMAD.MOV.U32 R47, RZ, RZ, R40 ;  /* 0x000000ffff2f7224 */ /* 0x000fe400078e0028 */
[----:B------:R-:W-:Y:S02]  /*c820*/  IMAD.MOV.U32 R41, RZ, RZ, R42 ;  /* 0x000000ffff297224 */ /* 0x000fe400078e002a */
[----:B------:R-:W-:-:S07]  /*c830*/  IMAD.MOV.U32 R40, RZ, RZ, R43 ;  /* 0x000000ffff287224 */ /* 0x000fce00078e002b */
.L_x_9180:
[----:B------:R-:W-:Y:S05]  /*c840*/  BSYNC.RECONVERGENT B0 ;  /* 0x0000000000007941 */ /* 0x000fea0003800200 */
.L_x_9178:
        /* <DEDUP_REMOVED lines=9> */
.L_x_9182:
[----:B------:R-:W-:Y:S02]  /*c8e0*/  IMAD.MOV.U32 R45, RZ, RZ, R38 ;  /* 0x000000ffff2d7224 */ /* 0x000fe400078e0026 */
[----:B------:R-:W-:Y:S01]  /*c8f0*/  IMAD.MOV.U32 R44, RZ, RZ, R39 ;  /* 0x000000ffff2c7224 */ /* 0x000fe200078e0027 */
[----:B------:R-:W-:Y:S01]  /*c900*/  MOV R39, R40 ;  /* 0x0000002800277202 */ /* 0x000fe20000000f00 */
[----:B------:R-:W-:-:S07]  /*c910*/  IMAD.MOV.U32 R38, RZ, RZ, R41 ;  /* 0x000000ffff267224 */ /* 0x000fce00078e0029 */
.L_x_9183:
[----:B------:R-:W-:Y:S05]  /*c920*/  BSYNC.RECONVERGENT B0 ;  /* 0x0000000000007941 */ /* 0x000fea0003800200 */
.L_x_9181:
        /* <DEDUP_REMOVED lines=9> */
.L_x_9185:
[----:B------:R-:W-:Y:S01]  /*c9c0*/  IMAD.MOV.U32 R42, RZ, RZ, R37 ;  /* 0x000000ffff2a7224 */ /* 0x000fe200078e0025 */
[----:B------:R-:W-:Y:S01]  /*c9d0*/  MOV R37, R38 ;  /* 0x0000002600257202 */ /* 0x000fe20000000f00 */
[----:B------:R-:W-:Y:S02]  /*c9e0*/  IMAD.MOV.U32 R43, RZ, RZ, R20 ;  /* 0x000000ffff2b7224 */ /* 0x000fe400078e0014 */
[----:B------:R-:W-:-:S07]  /*c9f0*/  IMAD.MOV.U32 R20, RZ, RZ, R39 ;  /* 0x000000ffff147224 */ /* 0x000fce00078e0027 */
.L_x_9186:
[----:B------:R-:W-:Y:S05]  /*ca00*/  BSYNC.RECONVERGENT B0 ;  /* 0x0000000000007941 */ /* 0x000fea0003800200 */
.L_x_9184:
        /* <DEDUP_REMOVED lines=9> */
.L_x_9188:
[----:B------:R-:W-:Y:S01]  /*caa0*/  IMAD.MOV.U32 R41, RZ, RZ, R16 ;  /* 0x000000ffff297224 */ /* 0x000fe200078e0010 */
[----:B------:R-:W-:Y:S01]  /*cab0*/  MOV R40, R19 ;  /* 0x0000001300287202 */ /* 0x000fe20000000f00 */
[----:B------:R-:W-:Y:S02]  /*cac0*/  IMAD.MOV.U32 R16, RZ, RZ, R37 ;  /* 0x000000ffff107224 */ /* 0x000fe400078e0025 */
[----:B------:R-:W-:-:S07]  /*cad0*/  IMAD.MOV.U32 R19, RZ, RZ, R20 ;  /* 0x000000ffff137224 */ /* 0x000fce00078e0014 */
.L_x_9189:
[----:B------:R-:W-:Y:S05]  /*cae0*/  BSYNC.RECONVERGENT B0 ;  /* 0x0000000000007941 */ /* 0x000fea0003800200 */
.L_x_9187:
        /* <DEDUP_REMOVED lines=9> */
.L_x_9191:
[----:B------:R-:W-:Y:S01]  /*cb80*/  MOV R38, R15 ;  /* 0x0000000f00267202 */ /* 0x000fe20000000f00 */
[----:B------:R-:W-:Y:S02]  /*cb90*/  IMAD.MOV.U32 R39, RZ, RZ, R14 ;  /* 0x000000ffff277224 */ /* 0x000fe400078e000e */
[----:B------:R-:W-:Y:S02]  /*cba0*/  IMAD.MOV.U32 R15, RZ, RZ, R16 ;  /* 0x000000ffff0f7224 */ /* 0x000fe400078e0010 */
[----:B------:R-:W-:-:S07]  /*cbb0*/  IMAD.MOV.U32 R14, RZ, RZ, R19 ;  /* 0x000000ffff0e7224 */ /* 0x000fce00078e0013 */
.L_x_9192:
[----:B------:R-:W-:Y:S05]  /*cbc0*/  BSYNC.RECONVERGENT B0 ;  /* 0x0000000000007941 */ /* 0x000fea0003800200 */
.L_x_9190:
        /* <DEDUP_REMOVED lines=9> */
.L_x_9194:
[----:B------:R-:W-:Y:S02]  /*cc60*/  IMAD.MOV.U32 R37, RZ, RZ, R18 ;  /* 0x000000ffff257224 */ /* 0x000fe400078e0012 */
[----:B------:R-:W-:Y:S02]  /*cc70*/  IMAD.MOV.U32 R16, RZ, RZ, R17 ;  /* 0x000000ffff107224 */ /* 0x000fe400078e0011 */
[----:B------:R-:W-:Y:S02]  /*cc80*/  IMAD.MOV.U32 R18, RZ, RZ, R15 ;  /* 0x000000ffff127224 */ /* 0x000fe400078e000f */
[----:B------:R-:W-:-:S07]  /*cc90*/  IMAD.MOV.U32 R17, RZ, RZ, R14 ;  /* 0x000000ffff117224 */ /* 0x000fce00078e000e */
.L_x_9195:
[----:B------:R-:W-:Y:S05]  /*cca0*/  BSYNC.RECONVERGENT B0 ;  /* 0x0000000000007941 */ /* 0x000fea0003800200 */
.L_x_9193:
        /* <DEDUP_REMOVED lines=9> */
.L_x_9197:
[----:B------:R-:W-:Y:S02]  /*cd40*/  IMAD.MOV.U32 R14, RZ, RZ, R73 ;  /* 0x000000ffff0e7224 */ /* 0x000fe400078e0049 */
[----:B------:R-:W-:Y:S01]  /*cd50*/  IMAD.MOV.U32 R15, RZ, RZ, R72 ;  /* 0x000000ffff0f7224 */ /* 0x000fe200078e0048 */
[----:B------:R-:W-:Y:S01]  /*cd60*/  MOV R72, R17 ;  /* 0x0000001100487202 */ /* 0x000fe20000000f00 */
[----:B------:R-:W-:-:S07]  /*cd70*/  IMAD.MOV.U32 R73, RZ, RZ, R18 ;  /* 0x000000ffff497224 */ /* 0x000fce00078e0012 */
.L_x_9198:
[----:B------:R-:W-:Y:S05]  /*cd80*/  BSYNC.RECONVERGENT B0 ;  /* 0x0000000000007941 */ /* 0x000fea0003800200 */
.L_x_9196:
        /* <DEDUP_REMOVED lines=11> */
.L_x_9200:
[----:B------:R-:W-:Y:S01]  /*ce40*/  IMAD.MOV.U32 R17, RZ, RZ, R22 ;  /* 0x000000ffff117224 */ /* 0x000fe200078e0016 */
[----:B------:R-:W-:Y:S01]  /*ce50*/  MOV R22, R19 ;  /* 0x0000001300167202 */ /* 0x000fe20000000f00 */
[----:B------:R-:W-:Y:S02]  /*ce60*/  IMAD.MOV.U32 R18, RZ, RZ, R21 ;  /* 0x000000ffff127224 */ /* 0x000fe400078e0015 */
[----:B-----5:R-:W-:-:S07]  /*ce70*/  IMAD.MOV.U32 R21, RZ, RZ, R20 ;  /* 0x000000ffff157224 */ /* 0x020fce00078e0014 */
.L_x_9201:
[----:B------:R-:W-:Y:S05]  /*ce80*/  BSYNC.RECONVERGENT B0 ;  /* 0x0000000000007941 */ /* 0x000fea0003800200 */
.L_x_9199:
        /* <DEDUP_REMOVED lines=9> */
.L_x_9203:
[----:B------:R-:W-:Y:S01]  /*cf20*/  IMAD.MOV.U32 R20, RZ, RZ, R23 ;  /* 0x000000ffff147224 */ /* 0x000fe200078e0017 */
[----:B------:R-:W-:Y:S01]  /*cf30*/  MOV R19, R24 ;  /* 0x0000001800137202 */ /* 0x000fe20000000f00 */
[----:B------:R-:W-:Y:S02]  /*cf40*/  IMAD.MOV.U32 R23, RZ, RZ, R22 ;  /* 0x000000ffff177224 */ /* 0x000fe400078e0016 */
[----:B------:R-:W-:-:S07]  /*cf50*/  IMAD.MOV.U32 R24, RZ, RZ, R21 ;  /* 0x000000ffff187224 */ /* 0x000fce00078e0015 */
.L_x_9204:
[----:B------:R-:W-:Y:S05]  /*cf60*/  BSYNC.RECONVERGENT B0 ;  /* 0x0000000000007941 */ /* 0x000fea0003800200 */
.L_x_9202:
        /* <DEDUP_REMOVED lines=9> */
.L_x_9206:
[----:B------:R-:W-:Y:S01]  /*d000*/  MOV R21, R26 ;  /* 0x0000001a00157202 */ /* 0x000fe20000000f00 */
[----:B------:R-:W-:Y:S02]  /*d010*/  IMAD.MOV.U32 R22, RZ, RZ, R25 ;  /* 0x000000ffff167224 */ /* 0x000fe400078e0019 */
[----:B------:R-:W-:Y:S02]  /*d020*/  IMAD.MOV.U32 R26, RZ, RZ, R23 ;  /* 0x000000ffff1a7224 */ /* 0x000fe400078e0017 */
[----:B------:R-:W-:-:S07]  /*d030*/  IMAD.MOV.U32 R25, RZ, RZ, R24 ;  /* 0x000000ffff197224 */ /* 0x000fce00078e0018 */
.L_x_9207:
[----:B------:R-:W-:Y:S05]  /*d040*/  BSYNC.RECONVERGENT B0 ;  /* 0x0000000000007941 */ /* 0x000fea0003800200 */
.L_x_9205:
        /* <DEDUP_REMOVED lines=9> */
.L_x_9209:
[----:B------:R-:W-:Y:S02]  /*d0e0*/  IMAD.MOV.U32 R24, RZ, RZ, R27 ;  /* 0x000000ffff187224 */ /* 0x000fe400078e001b */
[----:B------:R-:W-:Y:S02]  /*d0f0*/  IMAD.MOV.U32 R23, RZ, RZ, R28 ;  /* 0x000000ffff177224 */ /* 0x000fe400078e001c */
[----:B------:R-:W-:Y:S02]  /*d100*/  IMAD.MOV.U32 R27, RZ, RZ, R26 ;  /* 0x000000ffff1b7224 */ /* 0x000fe400078e001a */
[----:B------:R-:W-:-:S07]  /*d110*/  IMAD.MOV.U32 R28, RZ, RZ, R25 ;  /* 0x000000ffff1c7224 */ /* 0x000fce00078e0019 */
.L_x_9210:
[----:B------:R-:W-:Y:S05]  /*d120*/  BSYNC.RECONVERGENT B0 ;  /* 0x0000000000007941 */ /* 0x000fea0003800200 */
.L_x_9208:
        /* <DEDUP_REMOVED lines=9> */
.L_x_9212:
[----:B------:R-:W-:Y:S02]  /*d1c0*/  IMAD.MOV.U32 R25, RZ, RZ, R30 ;  /* 0x000000ffff197224 */ /* 0x000fe400078e001e */
[----:B------:R-:W-:Y:S01]  /*d1d0*/  IMAD.MOV.U32 R26, RZ, RZ, R29 ;  /* 0x000000ffff1a7224 */ /* 0x000fe200078e001d */
[----:B------:R-:W-:Y:S01]  /*d1e0*/  MOV R29, R28 ;  /* 0x0000001c001d7202 */ /* 0x000fe20000000f00 */
[----:B------:R-:W-:-:S07]  /*d1f0*/  IMAD.MOV.U32 R30, RZ, RZ, R27 ;  /* 0x000000ffff1e7224 */ /* 0x000fce00078e001b */
.L_x_9213:
[----:B------:R-:W-:Y:S05]  /*d200*/  BSYNC.RECONVERGENT B0 ;  /* 0x0000000000007941 */ /* 0x000fea0003800200 */
.L_x_9211:
        /* <DEDUP_REMOVED lines=9> */
.L_x_9215:
[----:B------:R-:W-:Y:S01]  /*d2a0*/  IMAD.MOV.U32 R28, RZ, RZ, R31 ;  /* 0x000000ffff1c7224 */ /* 0x000fe200078e001f */
[----:B------:R-:W-:Y:S01]  /*d2b0*/  MOV R31, R30 ;  /* 0x0000001e001f7202 */ /* 0x000fe20000000f00 */
[----:B------:R-:W-:Y:S02]  /*d2c0*/  IMAD.MOV.U32 R27, RZ, RZ, R32 ;  /* 0x000000ffff1b7224 */ /* 0x000fe400078e0020 */
[----:B------:R-:W-:-:S07]  /*d2d0*/  IMAD.MOV.U32 R32, RZ, RZ, R29 ;  /* 0x000000ffff207224 */ /* 0x000fce00078e001d */
.L_x_9216:
[----:B------:R-:W-:Y:S05]  /*d2e0*/  BSYNC.RECONVERGENT B0 ;  /* 0x0000000000007941 */ /* 0x000fea0003800200 */
.L_x_9214:
        /* <DEDUP_REMOVED lines=9> */
.L_x_9218:
[----:B------:R-:W-:Y:S01]  /*d380*/  IMAD.MOV.U32 R29, RZ, RZ, R34 ;  /* 0x000000ffff1d7224 */ /* 0x000fe200078e0022 */
[----:B------:R-:W-:Y:S01]  /*d390*/  MOV R30, R33 ;  /* 0x00000021001e7202 */ /* 0x000fe20000000f00 */
[----:B------:R-:W-:Y:S02]  /*d3a0*/  IMAD.MOV.U32 R34, RZ, RZ, R31 ;  /* 0x000000ffff227224 */ /* 0x000fe400078e001f */
[----:B------:R-:W-:-:S07]  /*d3b0*/  IMAD.MOV.U32 R33, RZ, RZ, R32 ;  /* 0x000000ffff217224 */ /* 0x000fce00078e0020 */
.L_x_9219:
[----:B------:R-:W-:Y:S05]  /*d3c0*/  BSYNC.RECONVERGENT B0 ;  /* 0x0000000000007941 */ /* 0x000fea0003800200 */
.L_x_9217:
        /* <DEDUP_REMOVED lines=9> */
.L_x_9221:
[----:B------:R-:W-:Y:S01]  /*d460*/  MOV R32, R35 ;  /* 0x0000002300207202 */ /* 0x000fe20000000f00 */
[----:B------:R-:W-:Y:S02]  /*d470*/  IMAD.MOV.U32 R31, RZ, RZ, R36 ;  /* 0x000000ffff1f7224 */ /* 0x000fe400078e0024 */
[----:B------:R-:W-:Y:S02]  /*d480*/  IMAD.MOV.U32 R35, RZ, RZ, R34 ;  /* 0x000000ffff237224 */ /* 0x000fe400078e0022 */
[----:B------:R-:W-:-:S07]  /*d490*/  IMAD.MOV.U32 R36, RZ, RZ, R33 ;  /* 0x000000ffff247224 */ /* 0x000fce00078e0021 */
.L_x_9222:
[----:B------:R-:W-:Y:S05]  /*d4a0*/  BSYNC.RECONVERGENT B0 ;  /* 0x0000000000007941 */ /* 0x000fea0003800200 */
.L_x_9220:
        /* <DEDUP_REMOVED lines=9> */
.L_x_9224:
[----:B------:R-:W-:Y:S02]  /*d540*/  IMAD.MOV.U32 R33, RZ, RZ, R8 ;  /* 0x000000ffff217224 */ /* 0x000fe400078e0008 */
[----:B------:R-:W-:Y:S02]  /*d550*/  IMAD.MOV.U32 R34, RZ, RZ, R9 ;  /* 0x000000ffff227224 */ /* 0x000fe400078e0009 */
[----:B------:R-:W-:Y:S02]  /*d560*/  IMAD.MOV.U32 R8, RZ, RZ, R35 ;  /* 0x000000ffff087224 */ /* 0x000fe400078e0023 */
[----:B------:R-:W-:-:S07]  /*d570*/  IMAD.MOV.U32 R9, RZ, RZ, R36 ;  /* 0x000000ffff097224 */ /* 0x000fce00078e0024 */
.L_x_9225:
[----:B------:R-:W-:Y:S05]  /*d580*/  BSYNC.RECONVERGENT B0 ;  /* 0x0000000000007941 */ /* 0x000fea0003800200 */
.L_x_9223:
        /* <DEDUP_REMOVED lines=9> */
.L_x_9227:
[----:B------:R-:W-:Y:S02]  /*d620*/  IMAD.MOV.U32 R36, RZ, RZ, R7 ;  /* 0x000000ffff247224 */ /* 0x000fe400078e0007 */
[----:B------:R-:W-:Y:S01]  /*d630*/  IMAD.MOV.U32 R35, RZ, RZ, R6 ;  /* 0x000000ffff237224 */ /* 0x000fe200078e0006 */
[----:B------:R-:W-:Y:S01]  /*d640*/  MOV R6, R9 ;  /* 0x0000000900067202 */ /* 0x000fe20000000f00 */
[----:B------:R-:W-:-:S07]  /*d650*/  IMAD.MOV.U32 R7, RZ, RZ, R8 ;  /* 0x000000ffff077224 */ /* 0x000fce00078e0008 */
.L_x_9228:
[----:B------:R-:W-:Y:S05]  /*d660*/  BSYNC.RECONVERGENT B0 ;  /* 0x0000000000007941 */ /* 0x000fea0003800200 */
.L_x_9226:
        /* <DEDUP_REMOVED lines=9> */
.L_x_9230:
[----:B------:R-:W-:Y:S01]  /*d700*/  IMAD.MOV.U32 R9, RZ, RZ, R4 ;  /* 0x000000ffff097224 */ /* 0x000fe200078e0004 */
[----:B------:R-:W-:Y:S01]  /*d710*/  MOV R4, R7 ;  /* 0x0000000700047202 */ /* 0x000fe20000000f00 */
[----:B------:R-:W-:Y:S02]  /*d720*/  IMAD.MOV.U32 R8, RZ, RZ, R5 ;  /* 0x000000ffff087224 */ /* 0x000fe400078e0005 */
[----:B------:R-:W-:-:S07]  /*d730*/  IMAD.MOV.U32 R5, RZ, RZ, R6 ;  /* 0x000000ffff057224 */ /* 0x000fce00078e0006 */
.L_x_9231:
[----:B------:R-:W-:Y:S05]  /*d740*/  BSYNC.RECONVERGENT B0 ;  /* 0x0000000000007941 */ /* 0x000fea0003800200 */
.L_x_9229:
        /* <DEDUP_REMOVED lines=9> */
.L_x_9233:
[----:B------:R-:W-:Y:S01]  /*d7e0*/  IMAD.MOV.U32 R6, RZ, RZ, R3 ;  /* 0x000000ffff067224 */ /* 0x000fe200078e0003 */
[----:B------:R-:W-:Y:S01]  /*d7f0*/  MOV R7, R2 ;  /* 0x0000000200077202 */ /* 0x000fe20000000f00 */
[----:B------:R-:W-:Y:S02]  /*d800*/  IMAD.MOV.U32 R3, RZ, RZ, R4 ;  /* 0x000000ffff037224 */ /* 0x000fe400078e0004 */
[----:B------:R-:W-:-:S07]  /*d810*/  IMAD.MOV.U32 R2, RZ, RZ, R5 ;  /* 0x000000ffff027224 */ /* 0x000fce00078e0005 */
.L_x_9234:
[----:B------:R-:W-:Y:S05]  /*d820*/  BSYNC.RECONVERGENT B0 ;  /* 0x0000000000007941 */ /* 0x000fea0003800200 */
.L_x_9232:
        /* <DEDUP_REMOVED lines=9> */
.L_x_9236:
[----:B------:R-:W-:Y:S01]  /*d8c0*/  MOV R5, R50 ;  /* 0x0000003200057202 */ /* 0x000fe20000000f00 */
[----:B------:R-:W-:Y:S02]  /*d8d0*/  IMAD.MOV.U32 R4, RZ, RZ, R51 ;  /* 0x000000ffff047224 */ /* 0x000fe400078e0033 */
[----:B------:R-:W-:Y:S02]  /*d8e0*/  IMAD.MOV.U32 R50, RZ, RZ, R3 ;  /* 0x000000ffff327224 */ /* 0x000fe400078e0003 */
[----:B------:R-:W-:-:S07]  /*d8f0*/  IMAD.MOV.U32 R51, RZ, RZ, R2 ;  /* 0x000000ffff337224 */ /* 0x000fce00078e0002 */
.L_x_9237:
[----:B------:R-:W-:Y:S05]  /*d900*/  BSYNC.RECONVERGENT B0 ;  /* 0x0000000000007941 */ /* 0x000fea0003800200 */
.L_x_9235:
        /* <DEDUP_REMOVED lines=9> */
.L_x_9239:
[----:B------:R-:W-:Y:S02]  /*d9a0*/  IMAD.MOV.U32 R2, RZ, RZ, R49 ;  /* 0x000000ffff027224 */ /* 0x000fe400078e0031 */
[----:B------:R-:W-:Y:S02]  /*d9b0*/  IMAD.MOV.U32 R3, RZ, RZ, R48 ;  /* 0x000000ffff037224 */ /* 0x000fe400078e0030 */
[----:B------:R-:W-:Y:S02]  /*d9c0*/  IMAD.MOV.U32 R49, RZ, RZ, R50 ;  /* 0x000000ffff317224 */ /* 0x000fe400078e0032 */
[----:B------:R-:W-:-:S07]  /*d9d0*/  IMAD.MOV.U32 R48, RZ, RZ, R51 ;  /* 0x000000ffff307224 */ /* 0x000fce00078e0033 */
.L_x_9240:
[----:B------:R-:W-:Y:S05]  /*d9e0*/  BSYNC.RECONVERGENT B0 ;  /* 0x0000000000007941 */ /* 0x000fea0003800200 */
.L_x_9238:
        /* <DEDUP_REMOVED lines=9> */
.L_x_9242:
[----:B------:R-:W-:Y:S02]  /*da80*/  IMAD.MOV.U32 R53, RZ, RZ, R46 ;  /* 0x000000ffff357224 */ /* 0x000fe400078e002e */
[----:B------:R-:W-:Y:S01]  /*da90*/  IMAD.MOV.U32 R52, RZ, RZ, R47 ;  /* 0x000000ffff347224 */ /* 0x000fe200078e002f */
[----:B------:R-:W-:Y:S01]  /*daa0*/  MOV R47, R48 ;  /* 0x00000030002f7202 */ /* 0x000fe20000000f00 */
[----:B------:R-:W-:-:S07]  /*dab0*/  IMAD.MOV.U32 R46, RZ, RZ, R49 ;  /* 0x000000ffff2e7224 */ /* 0x000fce00078e0031 */
.L_x_9243:
[----:B------:R-:W-:Y:S05]  /*dac0*/  BSYNC.RECONVERGENT B0 ;  /* 0x0000000000007941 */ /* 0x000fea0003800200 */
.L_x_9241:
        /* <DEDUP_REMOVED lines=9> */
.L_x_9245:
[----:B------:R-:W-:Y:S01]  /*db60*/  IMAD.MOV.U32 R50, RZ, RZ, R45 ;  /* 0x000000ffff327224 */ /* 0x000fe200078e002d */
[----:B------:R-:W-:Y:S01]  /*db70*/  MOV R45, R46 ;  /* 0x0000002e002d7202 */ /* 0x000fe20000000f00 */
[----:B------:R-:W-:Y:S02]  /*db80*/  IMAD.MOV.U32 R51, RZ, RZ, R44 ;  /* 0x000000ffff337224 */ /* 0x000fe400078e002c */
[----:B------:R-:W-:-:S07]  /*db90*/  IMAD.MOV.U32 R44, RZ, RZ, R47 ;  /* 0x000000ffff2c7224 */ /* 0x000fce00078e002f */
.L_x_9246:
[----:B------:R-:W-:Y:S05]  /*dba0*/  BSYNC.RECONVERGENT B0 ;  /* 0x0000000000007941 */ /* 0x000fea0003800200 */
.L_x_9244:
        /* <DEDUP_REMOVED lines=9> */
.L_x_9248:
[----:B------:R-:W-:Y:S01]  /*dc40*/  IMAD.MOV.U32 R49, RZ, RZ, R42 ;  /* 0x000000ffff317224 */ /* 0x000fe200078e002a */
[----:B------:R-:W-:Y:S01]  /*dc50*/  MOV R48, R43 ;  /* 0x0000002b00307202 */ /* 0x000fe20000000f00 */
[----:B------:R-:W-:Y:S02]  /*dc60*/  IMAD.MOV.U32 R42, RZ, RZ, R45 ;  /* 0x000000ffff2a7224 */ /* 0x000fe400078e002d */
[----:B------:R-:W-:-:S07]  /*dc70*/  IMAD.MOV.U32 R43, RZ, RZ, R44 ;  /* 0x000000ffff2b7224 */ /* 0x000fce00078e002c */
.L_x_9249:
[----:B------:R-:W-:Y:S05]  /*dc80*/  BSYNC.RECONVERGENT B0 ;  /* 0x0000000000007941 */ /* 0x000fea0003800200 */
.L_x_9247:
        /* <DEDUP_REMOVED lines=9> */
.L_x_9251:
[----:B------:R-:W-:Y:S01]  /*dd20*/  MOV R46, R41 ;  /* 0x00000029002e7202 */ /* 0x000fe20000000f00 */
[----:B------:R-:W-:Y:S02]  /*dd30*/  IMAD.MOV.U32 R47, RZ, RZ, R40 ;  /* 0x000000ffff2f7224 */ /* 0x000fe400078e0028 */
[----:B------:R-:W-:Y:S02]  /*dd40*/  IMAD.MOV.U32 R41, RZ, RZ, R42 ;  /* 0x000000ffff297224 */ /* 0x000fe400078e002a */
[----:B------:R-:W-:-:S07]  /*dd50*/  IMAD.MOV.U32 R40, RZ, RZ, R43 ;  /* 0x000000ffff287224 */ /* 0x000fce00078e002b */
.L_x_9252:
[----:B------:R-:W-:Y:S05]  /*dd60*/  BSYNC.RECONVERGENT B0 ;  /* 0x0000000000007941 */ /* 0x000fea0003800200 */
.L_x_9250:
        /* <DEDUP_REMOVED lines=9> */
.L_x_9254:
[----:B------:R-:W-:Y:S02]  /*de00*/  IMAD.MOV.U32 R45, RZ, RZ, R38 ;  /* 0x000000ffff2d7224 */ /* 0x000fe400078e0026 */
[----:B------:R-:W-:Y:S02]  /*de10*/  IMAD.MOV.U32 R44, RZ, RZ, R39 ;  /* 0x000000ffff2c7224 */ /* 0x000fe400078e0027 */
[----:B------:R-:W-:Y:S02]  /*de20*/  IMAD.MOV.U32 R38, RZ, RZ, R41 ;  /* 0x000000ffff267224 */ /* 0x000fe400078e0029 */
[----:B------:R-:W-:-:S07]  /*de30*/  IMAD.MOV.U32 R39, RZ, RZ, R40 ;  /* 0x000000ffff277224 */ /* 0x000fce00078e0028 */
.L_x_9255:
[----:B------:R-:W-:Y:S05]  /*de40*/  BSYNC.RECONVERGENT B0 ;  /* 0x0000000000007941 */ /* 0x000fea0003800200 */
.L_x_9253:
        /* <DEDUP_REMOVED lines=9> */
.L_x_9257:
[----:B------:R-:W-:Y:S02]  /*dee0*/  IMAD.MOV.U32 R42, RZ, RZ, R37 ;  /* 0x000000ffff2a7224 */ /* 0x000fe400078e0025 */
[----:B------:R-:W-:Y:S01]  /*def0*/  IMAD.MOV.U32 R43, RZ, RZ, R16 ;  /* 0x000000ffff2b7224 */ /* 0x000fe200078e0010 */
[----:B------:R-:W-:Y:S01]  /*df00*/  MOV R16, R39 ;  /* 0x0000002700107202 */ /* 0x000fe20000000f00 */
[----:B------:R-:W-:-:S07]  /*df10*/  IMAD.MOV.U32 R37, RZ, RZ, R38 ;  /* 0x000000ffff257224 */ /* 0x000fce00078e0026 */
.L_x_9258:
[----:B------:R-:W-:Y:S05]  /*df20*/  BSYNC.RECONVERGENT B0 ;  /* 0x0000000000007941 */ /* 0x000fea0003800200 */
.L_x_9256:
        /* <DEDUP_REMOVED lines=9> */
.L_x_9260:
[----:B------:R-:W-:Y:S01]  /*dfc0*/  IMAD.MOV.U32 R41, RZ, RZ, R14 ;  /* 0x000000ffff297224 */ /* 0x000fe200078e000e */
[----:B------:R-:W-:Y:S01]  /*dfd0*/  MOV R14, R37 ;  /* 0x00000025000e7202 */ /* 0x000fe20000000f00 */
[----:B------:R-:W-:Y:S02]  /*dfe0*/  IMAD.MOV.U32 R40, RZ, RZ, R15 ;  /* 0x000000ffff287224 */ /* 0x000fe400078e000f */
[----:B------:R-:W-:-:S07]  /*dff0*/  IMAD.MOV.U32 R15, RZ, RZ, R16 ;  /* 0x000000ffff0f7224 */ /* 0x000fce00078e0010 */
.L_x_9261:
[----:B------:R-:W-:Y:S05]  /*e000*/  BSYNC.RECONVERGENT B0 ;  /* 0x0000000000007941 */ /* 0x000fea0003800200 */
.L_x_9259:
        /* <DEDUP_REMOVED lines=9> */
.L_x_9263:
[----:B------:R-:W-:Y:S01]  /*e0a0*/  IMAD.MOV.U32 R38, RZ, RZ, R73 ;  /* 0x000000ffff267224 */ /* 0x000fe200078e0049 */
[----:B------:R-:W-:Y:S01]  /*e0b0*/  MOV R39, R72 ;  /* 0x0000004800277202 */ /* 0x000fe20000000f00 */
[----:B------:R-:W-:Y:S02]  /*e0c0*/  IMAD.MOV.U32 R73, RZ, RZ, R14 ;  /* 0x000000ffff497224 */ /* 0x000fe400078e000e */
[----:B------:R-:W-:-:S07]  /*e0d0*/  IMAD.MOV.U32 R72, RZ, RZ, R15 ;  /* 0x000000ffff487224 */ /* 0x000fce00078e000f */
.L_x_9264:
[----:B------:R-:W-:Y:S05]  /*e0e0*/  BSYNC.RECONVERGENT B0 ;  /* 0x0000000000007941 */ /* 0x000fea0003800200 */
.L_x_9262:
        /* <DEDUP_REMOVED lines=11> */
.L_x_9266:
[----:B------:R-:W-:Y:S01]  /*e1a0*/  MOV R14, R17 ;  /* 0x00000011000e7202 */ /* 0x000fe20000000f00 */
[----:B------:R-:W-:Y:S02]  /*e1b0*/  IMAD.MOV.U32 R37, RZ, RZ, R18 ;  /* 0x000000ffff257224 */ /* 0x000fe400078e0012 */
[----:B------:R-:W-:Y:S02]  /*e1c0*/  IMAD.MOV.U32 R17, RZ, RZ, R16 ;  /* 0x000000ffff117224 */ /* 0x000fe400078e0010 */
[----:B-----5:R-:W-:-:S07]  /*e1d0*/  IMAD.MOV.U32 R18, RZ, RZ, R15 ;  /* 0x000000ffff127224 */ /* 0x020fce00078e000f */
.L_x_9267:
[----:B------:R-:W-:Y:S05]  /*e1e0*/  BSYNC.RECONVERGENT B0 ;  /* 0x0000000000007941 */ /* 0x000fea0003800200 */
.L_x_9265:
        /* <DEDUP_REMOVED lines=9> */
.L_x_9269:
[----:B------:R-:W-:Y:S02]  /*e280*/  IMAD.MOV.U32 R15, RZ, RZ, R20 ;  /* 0x000000ffff0f7224 */ /* 0x000fe400078e0014 */
[----:B------:R-:W-:Y:S02]  /*e290*/  IMAD.MOV.U32 R16, RZ, RZ, R19 ;  /* 0x000000ffff107224 */ /* 0x000fe400078e0013 */
[----:B------:R-:W-:Y:S02]  /*e2a0*/  IMAD.MOV.U32 R20, RZ, RZ, R17 ;  /* 0x000000ffff147224 */ /* 0x000fe400078e0011 */
[----:B------:R-:W-:-:S07]  /*e2b0*/  IMAD.MOV.U32 R19, RZ, RZ, R18 ;  /* 0x000000ffff137224 */ /* 0x000fce00078e0012 */
.L_x_9270:
[----:B------:R-:W-:Y:S05]  /*e2c0*/  BSYNC.RECONVERGENT B0 ;  /* 0x0000000000007941 */ /* 0x000fea0003800200 */
.L_x_9268:
        /* <DEDUP_REMOVED lines=9> */
.L_x_9272:
[----:B------:R-:W-:Y:S02]  /*e360*/  IMAD.MOV.U32 R18, RZ, RZ, R21 ;  /* 0x000000ffff127224 */ /* 0x000fe400078e0015 */
[----:B------:R-:W-:Y:S01]  /*e370*/  IMAD.MOV.U32 R17, RZ, RZ, R22 ;  /* 0x000000ffff117224 */ /* 0x000fe200078e0016 */
[----:B------:R-:W-:Y:S01]  /*e380*/  MOV R22, R19 ;  /* 0x0000001300167202 */ /* 0x000fe20000000f00 */
[----:B------:R-:W-:-:S07]  /*e390*/  IMAD.MOV.U32 R21, RZ, RZ, R20 ;  /* 0x000000ffff157224 */ /* 0x000fce00078e0014 */
.L_x_9273:
[----:B------:R-:W-:Y:S05]  /*e3a0*/  BSYNC.RECONVERGENT B0 ;  /* 0x0000000000007941 */ /* 0x000fea0003800200 */
.L_x_9271:
        /* <DEDUP_REMOVED lines=9> */
.L_x_9275:
[----:B------:R-:W-:Y:S01]  /*e440*/  IMAD.MOV.U32 R19, RZ, RZ, R24 ;  /* 0x000000ffff137224 */ /* 0x000fe200078e0018 */
[----:B------:R-:W-:Y:S01]  /*e450*/  MOV R24, R21 ;  /* 0x0000001500187202 */ /* 0x000fe20000000f00 */
[----:B------:R-:W-:Y:S02]  /*e460*/  IMAD.MOV.U32 R20, RZ, RZ, R23 ;  /* 0x000000ffff147224 */ /* 0x000fe400078e0017 */
[----:B------:R-:W-:-:S07]  /*e470*/  IMAD.MOV.U32 R23, RZ, RZ, R22 ;  /* 0x000000ffff177224 */ /* 0x000fce00078e0016 */
.L_x_9276:
[----:B------:R-:W-:Y:S05]  /*e480*/  BSYNC.RECONVERGENT B0 ;  /* 0x0000000000007941 */ /* 0x000fea0003800200 */
.L_x_9274:
        /* <DEDUP_REMOVED lines=9> */
.L_x_9278:
[----:B------:R-:W-:Y:S01]  /*e520*/  IMAD.MOV.U32 R22, RZ, RZ, R25 ;  /* 0x000000ffff167224 */ /* 0x000fe200078e0019 */
[----:B------:R-:W-:Y:S01]  /*e530*/  MOV R21, R26 ;  /* 0x0000001a00157202 */ /* 0x000fe20000000f00 */
[----:B------:R-:W-:Y:S02]  /*e540*/  IMAD.MOV.U32 R25, RZ, RZ, R24 ;  /* 0x000000ffff197224 */ /* 0x000fe400078e0018 */
[----:B------:R-:W-:-:S07]  /*e550*/  IMAD.MOV.U32 R26, RZ, RZ, R23 ;  /* 0x000000ffff1a7224 */ /* 0x000fce00078e0017 */
.L_x_9279:
[----:B------:R-:W-:Y:S05]  /*e560*/  BSYNC.RECONVERGENT B0 ;  /* 0x0000000000007941 */ /* 0x000fea0003800200 */
.L_x_9277:
        /* <DEDUP_REMOVED lines=9> */
.L_x_9281:
[----:B------:R-:W-:Y:S01]  /*e600*/  MOV R23, R28 ;  /* 0x0000001c00177202 */ /* 0x000fe20000000f00 */
[----:B------:R-:W-:Y:S02]  /*e610*/  IMAD.MOV.U32 R24, RZ, RZ, R27 ;  /* 0x000000ffff187224 */ /* 0x000fe400078e001b */
[----:B------:R-:W-:Y:S02]  /*e620*/  IMAD.MOV.U32 R28, RZ, RZ, R25 ;  /* 0x000000ffff1c7224 */ /* 0x000fe400078e0019 */
[----:B------:R-:W-:-:S07]  /*e630*/  IMAD.MOV.U32 R27, RZ, RZ, R26 ;  /* 0x000000ffff1b7224 */ /* 0x000fce00078e001a */
.L_x_9282:
[----:B------:R-:W-:Y:S05]  /*e640*/  BSYNC.RECONVERGENT B0 ;  /* 0x0000000000007941 */ /* 0x000fea0003800200 */
.L_x_9280:
        /* <DEDUP_REMOVED lines=9> */
.L_x_9284:
[----:B------:R-:W-:Y:S02]  /*e6e0*/  IMAD.MOV.U32 R26, RZ, RZ, R29 ;  /* 0x000000ffff1a7224 */ /* 0x000fe400078e001d */
[----:B------:R-:W-:Y:S02]  /*e6f0*/  IMAD.MOV.U32 R25, RZ, RZ, R30 ;  /* 0x000000ffff197224 */ /* 0x000fe400078e001e */
[----:B------:R-:W-:Y:S02]  /*e700*/  IMAD.MOV.U32 R29, RZ, RZ, R28 ;  /* 0x000000ffff1d7224 */ /* 0x000fe400078e001c */
[----:B------:R-:W-:-:S07]  /*e710*/  IMAD.MOV.U32 R30, RZ, RZ, R27 ;  /* 0x000000ffff1e7224 */ /* 0x000fce00078e001b */
.L_x_9285:
[----:B------:R-:W-:Y:S05]  /*e720*/  BSYNC.RECONVERGENT B0 ;  /* 0x0000000000007941 */ /* 0x000fea0003800200 */
.L_x_9283:
        /* <DEDUP_REMOVED lines=9> */
.L_x_9287:
[----:B------:R-:W-:Y:S02]  /*e7c0*/  IMAD.MOV.U32 R27, RZ, RZ, R32 ;  /* 0x000000ffff1b7224 */ /* 0x000fe400078e0020 */
[----:B------:R-:W-:Y:S01]  /*e7d0*/  IMAD.MOV.U32 R28, RZ, RZ, R31 ;  /* 0x000000ffff1c7224 */ /* 0x000fe200078e001f */
[----:B------:R-:W-:Y:S01]  /*e7e0*/  MOV R31, R30 ;  /* 0x0000001e001f7202 */ /* 0x000fe20000000f00 */
[----:B------:R-:W-:-:S07]  /*e7f0*/  IMAD.MOV.U32 R32, RZ, RZ, R29 ;  /* 0x000000ffff207224 */ /* 0x000fce00078e001d */
.L_x_9288:
[----:B------:R-:W-:Y:S05]  /*e800*/  BSYNC.RECONVERGENT B0 ;  /* 0x0000000000007941 */ /* 0x000fea0003800200 */
.L_x_9286:
        /* <DEDUP_REMOVED lines=9> */
.L_x_9290:
[----:B------:R-:W-:Y:S01]  /*e8a0*/  IMAD.MOV.U32 R30, RZ, RZ, R33 ;  /* 0x000000ffff1e7224 */ /* 0x000fe200078e0021 */
[----:B------:R-:W-:Y:S01]  /*e8b0*/  MOV R33, R32 ;  /* 0x0000002000217202 */ /* 0x000fe20000000f00 */
[----:B------:R-:W-:Y:S02]  /*e8c0*/  IMAD.MOV.U32 R29, RZ, RZ, R34 ;  /* 0x000000ffff1d7224 */ /* 0x000fe400078e0022 */
[----:B------:R-:W-:-:S07]  /*e8d0*/  IMAD.MOV.U32 R34, RZ, RZ, R31 ;  /* 0x000000ffff227224 */ /* 0x000fce00078e001f */
.L_x_9291:
[----:B------:R-:W-:Y:S05]  /*e8e0*/  BSYNC.RECONVERGENT B0 ;  /* 0x0000000000007941 */ /* 0x000fea0003800200 */
.L_x_9289:
        /* <DEDUP_REMOVED lines=9> */
.L_x_9293:
[----:B------:R-:W-:Y:S01]  /*e980*/  IMAD.MOV.U32 R31, RZ, RZ, R36 ;  /* 0x000000ffff1f7224 */ /* 0x000fe200078e0024 */
[----:B------:R-:W-:Y:S01]  /*e990*/  MOV R32, R35 ;  /* 0x0000002300207202 */ /* 0x000fe20000000f00 */
[----:B------:R-:W-:Y:S02]  /*e9a0*/  IMAD.MOV.U32 R36, RZ, RZ, R33 ;  /* 0x000000ffff247224 */ /* 0x000fe400078e0021 */
[----:B------:R-:W-:-:S07]  /*e9b0*/  IMAD.MOV.U32 R35, RZ, RZ, R34 ;  /* 0x000000ffff237224 */ /* 0x000fce00078e0022 */
.L_x_9294:
[----:B------:R-:W-:Y:S05]  /*e9c0*/  BSYNC.RECONVERGENT B0 ;  /* 0x0000000000007941 */ /* 0x000fea0003800200 */
.L_x_9292:
        /* <DEDUP_REMOVED lines=9> */
.L_x_9296:
[----:B------:R-:W-:Y:S01]  /*ea60*/  MOV R34, R9 ;  /* 0x0000000900227202 */ /* 0x000fe20000000f00 */
[----:B------:R-:W-:Y:S02]  /*ea70*/  IMAD.MOV.U32 R33, RZ, RZ, R8 ;  /* 0x000000ffff217224 */ /* 0x000fe400078e0008 */
[----:B------:R-:W-:Y:S02]  /*ea80*/  IMAD.MOV.U32 R9, RZ, RZ, R36 ;  /* 0x000000ffff097224 */ /* 0x000fe400078e0024 */
[----:B------:R-:W-:-:S07]  /*ea90*/  IMAD.MOV.U32 R8, RZ, RZ, R35 ;  /* 0x000000ffff087224 */ /* 0x000fce00078e0023 */
.L_x_9297:
[----:B------:R-:W-:Y:S05]  /*eaa0*/  BSYNC.RECONVERGENT B0 ;  /* 0x0000000000007941 */ /* 0x000fea0003800200 */
.L_x_9295:
        /* <DEDUP_REMOVED lines=9> */
.L_x_9299:
[----:B------:R-:W-:Y:S02]  /*eb40*/  IMAD.MOV.U32 R35, RZ, RZ, R6 ;  /* 0x000000ffff237224 */ /* 0x000fe400078e0006 */
[----:B------:R-:W-:Y:S02]  /*eb50*/  IMAD.MOV.U32 R36, RZ, RZ, R7 ;  /* 0x000000ffff247224 */ /* 0x000fe400078e0007 */
[----:B------:R-:W-:Y:S02]  /*eb60*/  IMAD.MOV.U32 R6, RZ, RZ, R9 ;  /* 0x000000ffff067224 */ /* 0x000fe400078e0009 */
[----:B------:R-:W-:-:S07]  /*eb70*/  IMAD.MOV.U32 R7, RZ, RZ, R8 ;  /* 0x000000ffff077224 */ /* 0x000fce00078e0008 */
.L_x_9300:
[----:B------:R-:W-:Y:S05]  /*eb80*/  BSYNC.RECONVERGENT B0 ;  /* 0x0000000000007941 */ /* 0x000fea0003800200 */
.L_x_9298:
        /* <DEDUP_REMOVED lines=9> */
.L_x_9302:
[----:B------:R-:W-:Y:S02]  /*ec20*/  IMAD.MOV.U32 R8, RZ, RZ, R5 ;  /* 0x000000ffff087224 */ /* 0x000fe400078e0005 */
[----:B------:R-:W-:Y:S01]  /*ec30*/  IMAD.MOV.U32 R9, RZ, RZ, R4 ;  /* 0x000000ffff097224 */ /* 0x000fe200078e0004 */
[----:B------:R-:W-:Y:S01]  /*ec40*/  MOV R4, R7 ;  /* 0x0000000700047202 */ /* 0x000fe20000000f00 */
[----:B------:R-:W-:-:S07]  /*ec50*/  IMAD.MOV.U32 R5, RZ, RZ, R6 ;  /* 0x000000ffff057224 */ /* 0x000fce00078e0006 */
.L_x_9303:
[----:B------:R-:W-:Y:S05]  /*ec60*/  BSYNC.RECONVERGENT B0 ;  /* 0x0000000000007941 */ /* 0x000fea0003800200 */
.L_x_9301:
        /* <DEDUP_REMOVED lines=9> */
.L_x_9305:
[----:B------:R-:W-:Y:S01]  /*ed00*/  IMAD.MOV.U32 R7, RZ, RZ, R2 ;  /* 0x000000ffff077224 */ /* 0x000fe200078e0002 */
[----:B------:R-:W-:Y:S01]  /*ed10*/  MOV R2, R5 ;  /* 0x0000000500027202 */ /* 0x000fe20000000f00 */
[----:B------:R-:W-:Y:S02]  /*ed20*/  IMAD.MOV.U32 R6, RZ, RZ, R3 ;  /* 0x000000ffff067224 */ /* 0x000fe400078e0003 */
[----:B------:R-:W-:-:S07]  /*ed30*/  IMAD.MOV.U32 R3, RZ, RZ, R4 ;  /* 0x000000ffff037224 */ /* 0x000fce00078e0004 */
.L_x_9306:
[----:B------:R-:W-:Y:S05]  /*ed40*/  BSYNC.RECONVERGENT B0 ;  /* 0x0000000000007941 */ /* 0x000fea0003800200 */
.L_x_9304:
        /* <DEDUP_REMOVED lines=9> */
.L_x_9308:
[----:B------:R-:W-:Y:S01]  /*ede0*/  IMAD.MOV.U32 R4, RZ, RZ, R53 ;  /* 0x000000ffff047224 */ /* 0x000fe200078e0035 */
[----:B------:R-:W-:Y:S01]  /*edf0*/  MOV R5, R52 ;  /* 0x0000003400057202 */ /* 0x000fe20000000f00 */
[----:B------:R-:W-:Y:S02]  /*ee00*/  IMAD.MOV.U32 R53, RZ, RZ, R2 ;  /* 0x000000ffff357224 */ /* 0x000fe400078e0002 */
[----:B------:R-:W-:-:S07]  /*ee10*/  IMAD.MOV.U32 R52, RZ, RZ, R3 ;  /* 0x000000ffff347224 */ /* 0x000fce00078e0003 */
.L_x_9309:
[----:B------:R-:W-:Y:S05]  /*ee20*/  BSYNC.RECONVERGENT B0 ;  /* 0x0000000000007941 */ /* 0x000fea0003800200 */
.L_x_9307:
        /* <DEDUP_REMOVED lines=9> */
.L_x_9311:
[----:B------:R-:W-:Y:S01]  /*eec0*/  MOV R3, R50 ;  /* 0x0000003200037202 */ /* 0x000fe20000000f00 */
[----:B------:R-:W-:Y:S02]  /*eed0*/  IMAD.MOV.U32 R2, RZ, RZ, R51 ;  /* 0x000000ffff027224 */ /* 0x000fe400078e0033 */
[----:B------:R-:W-:Y:S02]  /*eee0*/  IMAD.MOV.U32 R50, RZ, RZ, R53 ;  /* 0x000000ffff327224 */ /* 0x000fe400078e0035 */
[----:B------:R-:W-:-:S07]  /*eef0*/  IMAD.MOV.U32 R51, RZ, RZ, R52 ;  /* 0x000000ffff337224 */ /* 0x000fce00078e0034 */
.L_x_9312:
[----:B------:R-:W-:Y:S05]  /*ef00*/  BSYNC.RECONVERGENT B0 ;  /* 0x0000000000007941 */ /* 0x000fea0003800200 */
.L_x_9310:
        /* <DEDUP_REMOVED lines=9> */
.L_x_9314:
[----:B------:R-:W-:Y:S02]  /*efa0*/  IMAD.MOV.U32 R54, RZ, RZ, R49 ;  /* 0x000000ffff367224 */ /* 0x000fe400078e0031 */
[----:B------:R-:W-:Y:S02]  /*efb0*/  IMAD.MOV.U32 R55, RZ, RZ, R48 ;  /* 0x000000ffff377224 */ /* 0x000fe400078e0030 */
[----:B------:R-:W-:Y:S02]  /*efc0*/  IMAD.MOV.U32 R49, RZ, RZ, R50 ;  /* 0x000000ffff317224 */ /* 0x000fe400078e0032 */
[----:B------:R-:W-:-:S07]  /*efd0*/  IMAD.MOV.U32 R48, RZ, RZ, R51 ;  /* 0x000000ffff307224 */ /* 0x000fce00078e0033 */
.L_x_9315:
[----:B------:R-:W-:Y:S05]  /*efe0*/  BSYNC.RECONVERGENT B0 ;  /* 0x0000000000007941 */ /* 0x000fea0003800200 */
.L_x_9313:
        /* <DEDUP_REMOVED lines=9> */
.L_x_9317:
[----:B------:R-:W-:Y:S02]  /*f080*/  IMAD.MOV.U32 R53, RZ, RZ, R46 ;  /* 0x000000ffff357224 */ /* 0x000fe400078e002e */
[----:B------:R-:W-:Y:S01]  /*f090*/  IMAD.MOV.U32 R52, RZ, RZ, R47 ;  /* 0x000000ffff347224 */ /* 0x000fe200078e002f */
[----:B------:R-:W-:Y:S01]  /*f0a0*/  MOV R47, R48 ;  /* 0x00000030002f7202 */ /* 0x000fe20000000f00 */
[----:B------:R-:W-:-:S07]  /*f0b0*/  IMAD.MOV.U32 R46, RZ, RZ, R49 ;  /* 0x000000ffff2e7224 */ /* 0x000fce00078e0031 */
.L_x_9318:
[----:B------:R-:W-:Y:S05]  /*f0c0*/  BSYNC.RECONVERGENT B0 ;  /* 0x0000000000007941 */ /* 0x000fea0003800200 */
.L_x_9316:
        /* <DEDUP_REMOVED lines=9> */
.L_x_9320:
[----:B------:R-:W-:Y:S01]  /*f160*/  IMAD.MOV.U32 R50, RZ, RZ, R45 ;  /* 0x000000ffff327224 */ /* 0x000fe200078e002d */
[----:B------:R-:W-:Y:S01]  /*f170*/  MOV R45, R46 ;  /* 0x0000002e002d7202 */ /* 0x000fe20000000f00 */
[----:B------:R-:W-:Y:S02]  /*f180*/  IMAD.MOV.U32 R51, RZ, RZ, R44 ;  /* 0x000000ffff337224 */ /* 0x000fe400078e002c */
[----:B------:R-:W-:-:S07]  /*f190*/  IMAD.MOV.U32 R44, RZ, RZ, R47 ;  /* 0x000000ffff2c7224 */ /* 0x000fce00078e002f */
.L_x_9321:
[----:B------:R-:W-:Y:S05]  /*f1a0*/  BSYNC.RECONVERGENT B0 ;  /* 0x0000000000007941 */ /* 0x000fea0003800200 */
.L_x_9319:
        /* <DEDUP_REMOVED lines=9> */
.L_x_9323:
[----:B------:R-:W-:Y:S01]  /*f240*/  IMAD.MOV.U32 R49, RZ, RZ, R42 ;  /* 0x000000ffff317224 */ /* 0x000fe200078e002a */
[----:B------:R-:W-:Y:S01]  /*f250*/  MOV R48, R43 ;  /* 0x0000002b00307202 */ /* 0x000fe20000000f00 */
[----:B------:R-:W-:Y:S02]  /*f260*/  IMAD.MOV.U32 R42, RZ, RZ, R45 ;  /* 0x000000ffff2a7224 */ /* 0x000fe400078e002d */
[----:B------:R-:W-:-:S07]  /*f270*/  IMAD.MOV.U32 R43, RZ, RZ, R44 ;  /* 0x000000ffff2b7224 */ /* 0x000fce00078e002c */
.L_x_9324:
[----:B------:R-:W-:Y:S05]  /*f280*/  BSYNC.RECONVERGENT B0 ;  /* 0x0000000000007941 */ /* 0x000fea0003800200 */
.L_x_9322:
        /* <DEDUP_REMOVED lines=9> */
.L_x_9326:
[----:B------:R-:W-:Y:S01]  /*f320*/  MOV R46, R41 ;  /* 0x00000029002e7202 */ /* 0x000fe20000000f00 */
[----:B------:R-:W-:Y:S02]  /*f330*/  IMAD.MOV.U32 R47, RZ, RZ, R40 ;  /* 0x000000ffff2f7224 */ /* 0x000fe400078e0028 */
[----:B------:R-:W-:Y:S02]  /*f340*/  IMAD.MOV.U32 R41, RZ, RZ, R42 ;  /* 0x000000ffff297224 */ /* 0x000fe400078e002a */
[----:B------:R-:W-:-:S07]  /*f350*/  IMAD.MOV.U32 R40, RZ, RZ, R43 ;  /* 0x000000ffff287224 */ /* 0x000fce00078e002b */
.L_x_9327:
[----:B------:R-:W-:Y:S05]  /*f360*/  BSYNC.RECONVERGENT B0 ;  /* 0x0000000000007941 */ /* 0x000fea0003800200 */
.L_x_9325:
        /* <DEDUP_REMOVED lines=9> */
.L_x_9329:
[----:B------:R-:W-:Y:S02]  /*f400*/  IMAD.MOV.U32 R45, RZ, RZ, R38 ;  /* 0x000000ffff2d7224 */ /* 0x000fe400078e0026 */
[----:B------:R-:W-:Y:S02]  /*f410*/  IMAD.MOV.U32 R44, RZ, RZ, R39 ;  /* 0x000000ffff2c7224 */ /* 0x000fe400078e0027 */
[----:B------:R-:W-:Y:S02]  /*f420*/  IMAD.MOV.U32 R38, RZ, RZ, R41 ;  /* 0x000000ffff267224 */ /* 0x000fe400078e0029 */
[----:B------:R-:W-:-:S07]  /*f430*/  IMAD.MOV.U32 R39, RZ, RZ, R40 ;  /* 0x000000ffff277224 */ /* 0x000fce00078e0028 */
.L_x_9330:
[----:B------:R-:W-:Y:S05]  /*f440*/  BSYNC.RECONVERGENT B0 ;  /* 0x0000000000007941 */ /* 0x000fea0003800200 */
.L_x_9328:
        /* <DEDUP_REMOVED lines=9> */
.L_x_9332:
[----:B------:R-:W-:Y:S02]  /*f4e0*/  IMAD.MOV.U32 R42, RZ, RZ, R73 ;  /* 0x000000ffff2a7224 */ /* 0x000fe400078e0049 */
[----:B------:R-:W-:Y:S01]  /*f4f0*/  IMAD.MOV.U32 R43, RZ, RZ, R72 ;  /* 0x000000ffff2b7224 */ /* 0x000fe200078e0048 */
[----:B------:R-:W-:Y:S01]  /*f500*/  MOV R72, R39 ;  /* 0x0000002700487202 */ /* 0x000fe20000000f00 */
[----:B------:R-:W-:-:S07]  /*f510*/  IMAD.MOV.U32 R73, RZ, RZ, R38 ;  /* 0x000000ffff497224 */ /* 0x000fce00078e0026 */
.L_x_9333:
[----:B------:R-:W-:Y:S05]  /*f520*/  BSYNC.RECONVERGENT B0 ;  /* 0x0000000000007941 */ /* 0x000fea0003800200 */
.L_x_9331:
        /* <DEDUP_REMOVED lines=11> */
.L_x_9335:
[----:B------:R-:W-:Y:S01]  /*f5e0*/  IMAD.MOV.U32 R41, RZ, RZ, R14 ;  /* 0x000000ffff297224 */ /* 0x000fe200078e000e */
[----:B------:R-:W-:Y:S01]  /*f5f0*/  MOV R14, R39 ;  /* 0x00000027000e7202 */ /* 0x000fe20000000f00 */
[----:B------:R-:W-:Y:S02]  /*f600*/  IMAD.MOV.U32 R40, RZ, RZ, R37 ;  /* 0x000000ffff287224 */ /* 0x000fe400078e0025 */
[----:B-----5:R-:W-:-:S07]  /*f610*/  IMAD.MOV.U32 R37, RZ, RZ, R38 ;  /* 0x000000ffff257224 */ /* 0x020fce00078e0026 */
.L_x_9336:
[----:B------:R-:W-:Y:S05]  /*f620*/  BSYNC.RECONVERGENT B0 ;  /* 0x0000000000007941 */ /* 0x000fea0003800200 */
.L_x_9334:
        /* <DEDUP_REMOVED lines=9> */
.L_x_9338:
[----:B------:R-:W-:Y:S01]  /*f6c0*/  IMAD.MOV.U32 R38, RZ, RZ, R15 ;  /* 0x000000ffff267224 */ /* 0x000fe200078e000f */
[----:B------:R-:W-:Y:S01]  /*f6d0*/  MOV R39, R16 ;  /* 0x0000001000277202 */ /* 0x000fe20000000f00 */
[----:B------:R-:W-:Y:S02]  /*f6e0*/  IMAD.MOV.U32 R15, RZ, RZ, R14 ;  /* 0x000000ffff0f7224 */ /* 0x000fe400078e000e */
[----:B------:R-:W-:-:S07]  /*f6f0*/  IMAD.MOV.U32 R16, RZ, RZ, R37 ;  /* 0x000000ffff107224 */ /* 0x000fce00078e0025 */
.L_x_9339:
[----:B------:R-:W-:Y:S05]  /*f700*/  BSYNC.RECONVERGENT B0 ;  /* 0x0000000000007941 */ /* 0x000fea0003800200 */
.L_x_9337:
        /* <DEDUP_REMOVED lines=9> */
.L_x_9341:
[----:B------:R-:W-:Y:S01]  /*f7a0*/  MOV R37, R18 ;  /* 0x0000001200257202 */ /* 0x000fe20000000f00 */
[----:B------:R-:W-:Y:S02]  /*f7b0*/  IMAD.MOV.U32 R14, RZ, RZ, R17 ;  /* 0x000000ffff0e7224 */ /* 0x000fe400078e0011 */
[----:B------:R-:W-:Y:S02]  /*f7c0*/  IMAD.MOV.U32 R18, RZ, RZ, R15 ;  /* 0x000000ffff127224 */ /* 0x000fe400078e000f */
[----:B------:R-:W-:-:S07]  /*f7d0*/  IMAD.MOV.U32 R17, RZ, RZ, R16 ;  /* 0x000000ffff117224 */ /* 0x000fce00078e0010 */
.L_x_9342:
[----:B------:R-:W-:Y:S05]  /*f7e0*/  BSYNC.RECONVERGENT B0 ;  /* 0x0000000000007941 */ /* 0x000fea0003800200 */
.L_x_9340:
        /* <DEDUP_REMOVED lines=9> */
.L_x_9344:
[----:B------:R-:W-:Y:S02]  /*f880*/  IMAD.MOV.U32 R16, RZ, RZ, R19 ;  /* 0x000000ffff107224 */ /* 0x000fe400078e0013 */
[----:B------:R-:W-:Y:S02]  /*f890*/  IMAD.MOV.U32 R15, RZ, RZ, R20 ;  /* 0x000000ffff0f7224 */ /* 0x000fe400078e0014 */
[----:B------:R-:W-:Y:S02]  /*f8a0*/  IMAD.MOV.U32 R19, RZ, RZ, R18 ;  /* 0x000000ffff137224 */ /* 0x000fe400078e0012 */
[----:B------:R-:W-:-:S07]  /*f8b0*/  IMAD.MOV.U32 R20, RZ, RZ, R17 ;  /* 0x000000ffff147224 */ /* 0x000fce00078e0011 */
.L_x_9345:
[----:B------:R-:W-:Y:S05]  /*f8c0*/  BSYNC.RECONVERGENT B0 ;  /* 0x0000000000007941 */ /* 0x000fea0003800200 */
.L_x_9343:
        /* <DEDUP_REMOVED lines=9> */
.L_x_9347:
[----:B------:R-:W-:Y:S02]  /*f960*/  IMAD.MOV.U32 R17, RZ, RZ, R22 ;  /* 0x000000ffff117224 */ /* 0x000fe400078e0016 */
[----:B------:R-:W-:Y:S01]  /*f970*/  IMAD.MOV.U32 R18, RZ, RZ, R21 ;  /* 0x000000ffff127224 */ /* 0x000fe200078e0015 */
[----:B------:R-:W-:Y:S01]  /*f980*/  MOV R21, R20 ;  /* 0x0000001400157202 */ /* 0x000fe20000000f00 */
[----:B------:R-:W-:-:S07]  /*f990*/  IMAD.MOV.U32 R22, RZ, RZ, R19 ;  /* 0x000000ffff167224 */ /* 0x000fce00078e0013 */
.L_x_9348:
[----:B------:R-:W-:Y:S05]  /*f9a0*/  BSYNC.RECONVERGENT B0 ;  /* 0x0000000000007941 */ /* 0x000fea0003800200 */
.L_x_9346:
        /* <DEDUP_REMOVED lines=9> */
.L_x_9350:
[----:B------:R-:W-:Y:S01]  /*fa40*/  IMAD.MOV.U32 R20, RZ, RZ, R23 ;  /* 0x000000ffff147224 */ /* 0x000fe200078e0017 */
[----:B------:R-:W-:Y:S01]  /*fa50*/  MOV R23, R22 ;  /* 0x0000001600177202 */ /* 0x000fe20000000f00 */
[----:B------:R-:W-:Y:S02]  /*fa60*/  IMAD.MOV.U32 R19, RZ, RZ, R24 ;  /* 0x000000ffff137224 */ /* 0x000fe400078e0018 */
[----:B------:R-:W-:-:S07]  /*fa70*/  IMAD.MOV.U32 R24, RZ, RZ, R21 ;  /* 0x000000ffff187224 */ /* 0x000fce00078e0015 */
.L_x_9351:
[----:B------:R-:W-:Y:S05]  /*fa80*/  BSYNC.RECONVERGENT B0 ;  /* 0x0000000000007941 */ /* 0x000fea0003800200 */
.L_x_9349:
        /* <DEDUP_REMOVED lines=9> */
.L_x_9353:
[----:B------:R-:W-:Y:S01]  /*fb20*/  IMAD.MOV.U32 R21, RZ, RZ, R26 ;  /* 0x000000ffff157224 */ /* 0x000fe200078e001a */
[----:B------:R-:W-:Y:S01]  /*fb30*/  MOV R22, R25 ;  /* 0x0000001900167202 */ /* 0x000fe20000000f00 */
[----:B------:R-:W-:Y:S02]  /*fb40*/  IMAD.MOV.U32 R26, RZ, RZ, R23 ;  /* 0x000000ffff1a7224 */ /* 0x000fe400078e0017 */
[----:B------:R-:W-:-:S07]  /*fb50*/  IMAD.MOV.U32 R25, RZ, RZ, R24 ;  /* 0x000000ffff197224 */ /* 0x000fce00078e0018 */
.L_x_9354:
[----:B------:R-:W-:Y:S05]  /*fb60*/  BSYNC.RECONVERGENT B0 ;  /* 0x0000000000007941 */ /* 0x000fea0003800200 */
.L_x_9352:
        /* <DEDUP_REMOVED lines=9> */
.L_x_9356:
[----:B------:R-:W-:Y:S01]  /*fc00*/  MOV R24, R27 ;  /* 0x0000001b00187202 */ /* 0x000fe20000000f00 */
[----:B------:R-:W-:Y:S02]  /*fc10*/  IMAD.MOV.U32 R23, RZ, RZ, R28 ;  /* 0x000000ffff177224 */ /* 0x000fe400078e001c */
[----:B------:R-:W-:Y:S02]  /*fc20*/  IMAD.MOV.U32 R27, RZ, RZ, R26 ;  /* 0x000000ffff1b7224 */ /* 0x000fe400078e001a */
[----:B------:R-:W-:-:S07]  /*fc30*/  IMAD.MOV.U32 R28, RZ, RZ, R25 ;  /* 0x000000ffff1c7224 */ /* 0x000fce00078e0019 */
.L_x_9357:
[----:B------:R-:W-:Y:S05]  /*fc40*/  BSYNC.RECONVERGENT B0 ;  /* 0x0000000000007941 */ /* 0x000fea0003800200 */
.L_x_9355:
        /* <DEDUP_REMOVED lines=9> */
.L_x_9359:
[----:B------:R-:W-:Y:S02]  /*fce0*/  IMAD.MOV.U32 R25, RZ, RZ, R30 ;  /* 0x000000ffff197224 */ /* 0x000fe400078e001e */
[----:B------:R-:W-:Y:S02]  /*fcf0*/  IMAD.MOV.U32 R26, RZ, RZ, R29 ;  /* 0x000000ffff1a7224 */ /* 0x000fe400078e001d */
[----:B------:R-:W-:Y:S02]  /*fd00*/  IMAD.MOV.U32 R30, RZ, RZ, R27 ;  /* 0x000000ffff1e7224 */ /* 0x000fe400078e001b */
[----:B------:R-:W-:-:S07]  /*fd10*/  IMAD.MOV.U32 R29, RZ, RZ, R28 ;  /* 0x000000ffff1d7224 */ /* 0x000fce00078e001c */
.L_x_9360:
[----:B------:R-:W-:Y:S05]  /*fd20*/  BSYNC.RECONVERGENT B0 ;  /* 0x0000000000007941 */ /* 0x000fea0003800200 */
.L_x_9358:
        /* <DEDUP_REMOVED lines=9> */
.L_x_9362:
[----:B------:R-:W-:Y:S02]  /*fdc0*/  IMAD.MOV.U32 R28, RZ, RZ, R31 ;  /* 0x000000ffff1c7224 */ /* 0x000fe400078e001f */
[----:B------:R-:W-:Y:S01]  /*fdd0*/  IMAD.MOV.U32 R27, RZ, RZ, R32 ;  /* 0x000000ffff1b7224 */ /* 0x000fe200078e0020 */
[----:B------:R-:W-:Y:S01]  /*fde0*/  MOV R32, R29 ;  /* 0x0000001d00207202 */ /* 0x000fe20000000f00 */
[----:B------:R-:W-:-:S07]  /*fdf0*/  IMAD.MOV.U32 R31, RZ, RZ, R30 ;  /* 0x000000ffff1f7224 */ /* 0x000fce00078e001e */
.L_x_9363:
[----:B------:R-:W-:Y:S05]  /*fe00*/  BSYNC.RECONVERGENT B0 ;  /* 0x0000000000007941 */ /* 0x000fea0003800200 */
.L_x_9361:
        /* <DEDUP_REMOVED lines=9> */
.L_x_9365:
[----:B------:R-:W-:Y:S01]  /*fea0*/  IMAD.MOV.U32 R29, RZ, RZ, R34 ;  /* 0x000000ffff1d7224 */ /* 0x000fe200078e0022 */
[----:B------:R-:W-:Y:S01]  /*feb0*/  MOV R34, R31 ;  /* 0x0000001f00227202 */ /* 0x000fe20000000f00 */
[----:B------:R-:W-:Y:S02]  /*fec0*/  IMAD.MOV.U32 R30, RZ, RZ, R33 ;  /* 0x000000ffff1e7224 */ /* 0x000fe400078e0021 */
[----:B------:R-:W-:-:S07]  /*fed0*/  IMAD.MOV.U32 R33, RZ, RZ, R32 ;  /* 0x000000ffff217224 */ /* 0x000fce00078e0020 */
.L_x_9366:
[----:B------:R-:W-:Y:S05]  /*fee0*/  BSYNC.RECONVERGENT B0 ;  /* 0x0000000000007941 */ /* 0x000fea0003800200 */
.L_x_9364:
        /* <DEDUP_REMOVED lines=9> */
.L_x_9368:
[----:B------:R-:W-:Y:S01]  /*ff80*/  IMAD.MOV.U32 R32, RZ, RZ, R35 ;  /* 0x000000ffff207224 */ /* 0x000fe200078e0023 */
[----:B------:R-:W-:Y:S01]  /*ff90*/  MOV R31, R36 ;  /* 0x00000024001f7202 */ /* 0x000fe20000000f00 */
[----:B------:R-:W-:Y:S02]  /*ffa0*/  IMAD.MOV.U32 R35, RZ, RZ, R34 ;  /* 0x000000ffff237224 */ /* 0x000fe400078e0022 */
[----:B------:R-:W-:-:S07]  /*ffb0*/  IMAD.MOV.U32 R36, RZ, RZ, R33 ;  /* 0x000000ffff247224 */ /* 0x000fce00078e0021 */
.L_x_9369:
[----:B------:R-:W-:Y:S05]  /*ffc0*/  BSYNC.RECONVERGENT B0 ;  /* 0x0000000000007941 */ /* 0x000fea0003800200 */
.L_x_9367:
        /* <DEDUP_REMOVED lines=9> */
.L_x_9371:
[----:B------:R-:W-:Y:S01]  /*10060*/  MOV R33, R8 ;  /* 0x0000000800217202 */ /* 0x000fe20000000f00 */
[----:B------:R-:W-:Y:S02]  /*10070*/  IMAD.MOV.U32 R34, RZ, RZ, R9 ;  /* 0x000000ffff227224 */ /* 0x000fe400078e0009 */
[----:B------:R-:W-:Y:S02]  /*10080*/  IMAD.MOV.U32 R8, RZ, RZ, R35 ;  /* 0x000000ffff087224 */ /* 0x000fe400078e0023 */
[----:B------:R-:W-:-:S07]  /*10090*/  IMAD.MOV.U32 R9, RZ, RZ, R36 ;  /* 0x000000ffff097224 */ /* 0x000fce00078e0024 */
.L_x_9372:
[----:B------:R-:W-:Y:S05]  /*100a0*/  BSYNC.RECONVERGENT B0 ;  /* 0x0000000000007941 */ /* 0x000fea0003800200 */
.L_x_9370:
        /* <DEDUP_REMOVED lines=9> */
.L_x_9374:
[----:B------:R-:W-:Y:S02]  /*10140*/  IMAD.MOV.U32 R36, RZ, RZ, R7 ;  /* 0x000000ffff247224 */ /* 0x000fe400078e0007 */
[----:B------:R-:W-:Y:S02]  /*10150*/  IMAD.MOV.U32 R35, RZ, RZ, R6 ;  /* 0x000000ffff237224 */ /* 0x000fe400078e0006 */
[----:B------:R-:W-:Y:S02]  /*10160*/  IMAD.MOV.U32 R7, RZ, RZ, R8 ;  /* 0x000000ffff077224 */ /* 0x000fe400078e0008 */
[----:B------:R-:W-:-:S07]  /*10170*/  IMAD.MOV.U32 R6, RZ, RZ, R9 ;  /* 0x000000ffff067224 */ /* 0x000fce00078e0009 */
.L_x_9375:
[----:B------:R-:W-:Y:S05]  /*10180*/  BSYNC.RECONVERGENT B0 ;  /* 0x0000000000007941 */ /* 0x000fea0003800200 */
.L_x_9373:
        /* <DEDUP_REMOVED lines=9> */
.L_x_9377:
[----:B------:R-:W-:Y:S02]  /*10220*/  IMAD.MOV.U32 R9, RZ, RZ, R4 ;  /* 0x000000ffff097224 */ /* 0x000fe400078e0004 */
[----:B------:R-:W-:Y:S01]  /*10230*/  IMAD.MOV.U32 R8, RZ, RZ, R5 ;  /* 0x000000ffff087224 */ /* 0x000fe200078e0005 */
[----:B------:R-:W-:Y:S01]  /*10240*/  MOV R5, R6 ;  /* 0x0000000600057202 */ /* 0x000fe20000000f00 */
[----:B------:R-:W-:-:S07]  /*10250*/  IMAD.MOV.U32 R4, RZ, RZ, R7 ;  /* 0x000000ffff047224 */ /* 0x000fce00078e0007 */
.L_x_9378:
[----:B------:R-:W-:Y:S05]  /*10260*/  BSYNC.RECONVERGENT B0 ;  /* 0x0000000000007941 */ /* 0x000fea0003800200 */
.L_x_9376:
        /* <DEDUP_REMOVED lines=9> */
.L_x_9380:
[----:B------:R-:W-:Y:S01]  /*10300*/  IMAD.MOV.U32 R6, RZ, RZ, R3 ;  /* 0x000000ffff067224 */ /* 0x000fe200078e0003 */
[----:B------:R-:W-:Y:S01]  /*10310*/  MOV R3, R4 ;  /* 0x0000000400037202 */ /* 0x000fe20000000f00 */
[----:B------:R-:W-:Y:S02]  /*10320*/  IMAD.MOV.U32 R7, RZ, RZ, R2 ;  /* 0x000000ffff077224 */ /* 0x000fe400078e0002 */
[----:B------:R-:W-:-:S07]  /*10330*/  IMAD.MOV.U32 R2, RZ, RZ, R5 ;  /* 0x000000ffff027224 */ /* 0x000fce00078e0005 */
.L_x_9381:
[----:B------:R-:W-:Y:S05]  /*10340*/  BSYNC.RECONVERGENT B0 ;  /* 0x0000000000007941 */ /* 0x000fea0003800200 */
.L_x_9379:
        /* <DEDUP_REMOVED lines=9> */
.L_x_9383:
[----:B------:R-:W-:Y:S01]  /*103e0*/  IMAD.MOV.U32 R5, RZ, RZ, R54 ;  /* 0x000000ffff057224 */ /* 0x000fe200078e0036 */
[----:B------:R-:W-:Y:S01]  /*103f0*/  MOV R4, R55 ;  /* 0x0000003700047202 */ /* 0x000fe20000000f00 */
[----:B------:R-:W-:Y:S02]  /*10400*/  IMAD.MOV.U32 R54, RZ, RZ, R3 ;  /* 0x000000ffff367224 */ /* 0x000fe400078e0003 */
[----:B------:R-:W-:-:S07]  /*10410*/  IMAD.MOV.U32 R55, RZ, RZ, R2 ;  /* 0x000000ffff377224 */ /* 0x000fce00078e0002 */
.L_x_9384:
[----:B------:R-:W-:Y:S05]  /*10420*/  BSYNC.RECONVERGENT B0 ;  /* 0x0000000000007941 */ /* 0x000fea0003800200 */
.L_x_9382:
        /* <DEDUP_REMOVED lines=9> */
.L_x_9386:
[----:B------:R-:W-:Y:S01]  /*104c0*/  MOV R2, R53 ;  /* 0x0000003500027202 */ /* 0x000fe20000000f00 */
[----:B------:R-:W-:Y:S02]  /*104d0*/  IMAD.MOV.U32 R3, RZ, RZ, R52 ;  /* 0x000000ffff037224 */ /* 0x000fe400078e0034 */
[----:B------:R-:W-:Y:S02]  /*104e0*/  IMAD.MOV.U32 R53, RZ, RZ, R54 ;  /* 0x000000ffff357224 */ /* 0x000fe400078e0036 */
[----:B------:R-:W-:-:S07]  /*104f0*/  IMAD.MOV.U32 R52, RZ, RZ, R55 ;  /* 0x000000ffff347224 */ /* 0x000fce00078e0037 */
.L_x_9387:
[----:B------:R-:W-:Y:S05]  /*10500*/  BSYNC.RECONVERGENT B0 ;  /* 0x0000000000007941 */ /* 0x000fea0003800200 */
.L_x_9385:
        /* <DEDUP_REMOVED lines=9> */
.L_x_9389:
[----:B------:R-:W-:Y:S02]  /*105a0*/  IMAD.MOV.U32 R57, RZ, RZ, R50 ;  /* 0x000000ffff397224 */ /* 0x000fe400078e0032 */
[----:B------:R-:W-:Y:S02]  /*105b0*/  IMAD.MOV.U32 R56, RZ, RZ, R51 ;  /* 0x000000ffff387224 */ /* 0x000fe400078e0033 */
[----:B------:R-:W-:Y:S02]  /*105c0*/  IMAD.MOV.U32 R50, RZ, RZ, R53 ;  /* 0x000000ffff327224 */ /* 0x000fe400078e0035 */
[----:B------:R-:W-:-:S07]  /*105d0*/  IMAD.MOV.U32 R51, RZ, RZ, R52 ;  /* 0x000000ffff337224 */ /* 0x000fce00078e0034 */
.L_x_9390:
[----:B------:R-:W-:Y:S05]  /*105e0*/  BSYNC.RECONVERGENT B0 ;  /* 0x0000000000007941 */ /* 0x000fea0003800200 */
.L_x_9388:
        /* <DEDUP_REMOVED lines=9> */
.L_x_9392:
[----:B------:R-:W-:Y:S02]  /*10680*/  IMAD.MOV.U32 R54, RZ, RZ, R49 ;  /* 0x000000ffff367224 */ /* 0x000fe400078e0031 */
[----:B------:R-:W-:Y:S01]  /*10690*/  IMAD.MOV.U32 R55, RZ, RZ, R48 ;  /* 0x000000ffff377224 */ /* 0x000fe200078e0030 */
[----:B------:R-:W-:Y:S01]  /*106a0*/  MOV R48, R51 ;  /* 0x0000003300307202 */ /* 0x000fe20000000f00 */
[----:B------:R-:W-:-:S07]  /*106b0*/  IMAD.MOV.U32 R49, RZ, RZ, R50 ;  /* 0x000000ffff317224 */ /* 0x000fce00078e0032 */
.L_x_9393:
[----:B------:R-:W-:Y:S05]  /*106c0*/  BSYNC.RECONVERGENT B0 ;  /* 0x0000000000007941 */ /* 0x000fea0003800200 */
.L_x_9391:
        /* <DEDUP_REMOVED lines=9> */
.L_x_9395:
[----:B------:R-:W-:Y:S01]  /*10760*/  IMAD.MOV.U32 R53, RZ, RZ, R46 ;  /* 0x000000ffff357224 */ /* 0x000fe200078e002e */
[----:B------:R-:W-:Y:S01]  /*10770*/  MOV R46, R49 ;  /* 0x00000031002e7202 */ /* 0x000fe20000000f00 */
[----:B------:R-:W-:Y:S02]  /*10780*/  IMAD.MOV.U32 R52, RZ, RZ, R47 ;  /* 0x000000ffff347224 */ /* 0x000fe400078e002f */
[----:B------:R-:W-:-:S07]  /*10790*/  IMAD.MOV.U32 R47, RZ, RZ, R48 ;  /* 0x000000ffff2f7224 */ /* 0x000fce00078e0030 */
.L_x_9396:
[----:B------:R-:W-:Y:S05]  /*107a0*/  BSYNC.RECONVERGENT B0 ;  /* 0x0000000000007941 */ /* 0x000fea0003800200 */
.L_x_9394:
        /* <DEDUP_REMOVED lines=9> */
.L_x_9398:
[----:B------:R-:W-:Y:S01]  /*10840*/  IMAD.MOV.U32 R50, RZ, RZ, R45 ;  /* 0x000000ffff327224 */ /* 0x000fe200078e002d */
[----:B------:R-:W-:Y:S01]  /*10850*/  MOV R51, R44 ;  /* 0x0000002c00337202 */ /* 0x000fe20000000f00 */
[----:B------:R-:W-:Y:S02]  /*10860*/  IMAD.MOV.U32 R45, RZ, RZ, R46 ;  /* 0x000000ffff2d7224 */ /* 0x000fe400078e002e */
[----:B------:R-:W-:-:S07]  /*10870*/  IMAD.MOV.U32 R44, RZ, RZ, R47 ;  /* 0x000000ffff2c7224 */ /* 0x000fce00078e002f */
.L_x_9399:
[----:B------:R-:W-:Y:S05]  /*10880*/  BSYNC.RECONVERGENT B0 ;  /* 0x0000000000007941 */ /* 0x000fea0003800200 */
.L_x_9397:
        /* <DEDUP_REMOVED lines=9> */
.L_x_9401:
[----:B------:R-:W-:Y:S01]  /*10920*/  MOV R49, R42 ;  /* 0x0000002a00317202 */ /* 0x000fe20000000f00 */
[----:B------:R-:W-:Y:S02]  /*10930*/  IMAD.MOV.U32 R48, RZ, RZ, R43 ;  /* 0x000000ffff307224 */ /* 0x000fe400078e002b */
[----:B------:R-:W-:Y:S02]  /*10940*/  IMAD.MOV.U32 R42, RZ, RZ, R45 ;  /* 0x000000ffff2a7224 */ /* 0x000fe400078e002d */
[----:B------:R-:W-:-:S07]  /*10950*/  IMAD.MOV.U32 R43, RZ, RZ, R44 ;  /* 0x000000ffff2b7224 */ /* 0x000fce00078e002c */
.L_x_9402:
[----:B------:R-:W-:Y:S05]  /*10960*/  BSYNC.RECONVERGENT B0 ;  /* 0x0000000000007941 */ /* 0x000fea0003800200 */
.L_x_9400:
        /* <DEDUP_REMOVED lines=9> */
.L_x_9404:
[----:B------:R-:W-:Y:S02]  /*10a00*/  IMAD.MOV.U32 R46, RZ, RZ, R73 ;  /* 0x000000ffff2e7224 */ /* 0x000fe400078e0049 */
[----:B------:R-:W-:Y:S02]  /*10a10*/  IMAD.MOV.U32 R47, RZ, RZ, R72 ;  /* 0x000000ffff2f7224 */ /* 0x000fe400078e0048 */
[----:B------:R-:W-:Y:S02]  /*10a20*/  IMAD.MOV.U32 R73, RZ, RZ, R42 ;  /* 0x000000ffff497224 */ /* 0x000fe400078e002a */
[----:B------:R-:W-:-:S07]  /*10a30*/  IMAD.MOV.U32 R72, RZ, RZ, R43 ;  /* 0x000000ffff487224 */ /* 0x000fce00078e002b */
.L_x_9405:
[----:B------:R-:W-:Y:S05]  /*10a40*/  BSYNC.RECONVERGENT B0 ;  /* 0x0000000000007941 */ /* 0x000fea0003800200 */
.L_x_9403:
        /* <DEDUP_REMOVED lines=11> */
.L_x_9407:
[----:B------:R-:W-:Y:S02]  /*10b00*/  IMAD.MOV.U32 R44, RZ, RZ, R41 ;  /* 0x000000ffff2c7224 */ /* 0x000fe400078e0029 */
[----:B------:R-:W-:Y:S01]  /*10b10*/  IMAD.MOV.U32 R45, RZ, RZ, R40 ;  /* 0x000000ffff2d7224 */ /* 0x000fe200078e0028 */
[----:B-----5:R-:W-:Y:S01]  /*10b20*/  MOV R40, R43 ;  /* 0x0000002b00287202 */ /* 0x020fe20000000f00 */
[----:B------:R-:W-:-:S07]  /*10b30*/  IMAD.MOV.U32 R41, RZ, RZ, R42 ;  /* 0x000000ffff297224 */ /* 0x000fce00078e002a */
.L_x_9408:
[----:B------:R-:W-:Y:S05]  /*10b40*/  BSYNC.RECONVERGENT B0 ;  /* 0x0000000000007941 */ /* 0x000fea0003800200 */
.L_x_9406:
        /* <DEDUP_REMOVED lines=9> */
.L_x_9410:
[----:B------:R-:W-:Y:S01]  /*10be0*/  IMAD.MOV.U32 R43, RZ, RZ, R38 ;  /* 0x000000ffff2b7224 */ /* 0x000fe200078e0026 */
[----:B------:R-:W-:Y:S01]  /*10bf0*/  MOV R38, R41 ;  /* 0x0000002900267202 */ /* 0x000fe20000000f00 */
[----:B------:R-:W-:Y:S02]  /*10c00*/  IMAD.MOV.U32 R42, RZ, RZ, R39 ;  /* 0x000000ffff2a7224 */ /* 0x000fe400078e0027 */
[----:B------:R-:W-:-:S07]  /*10c10*/  IMAD.MOV.U32 R39, RZ, RZ, R40 ;  /* 0x000000ffff277224 */ /* 0x000fce00078e0028 */
.L_x_9411:
[----:B------:R-:W-:Y:S05]  /*10c20*/  BSYNC.RECONVERGENT B0 ;  /* 0x0000000000007941 */ /* 0x000fea0003800200 */
.L_x_9409:
        /* <DEDUP_REMOVED lines=9> */
.L_x_9413:
[----:B------:R-:W-:Y:S01]  /*10cc0*/  IMAD.MOV.U32 R40, RZ, RZ, R37 ;  /* 0x000000ffff287224 */ /* 0x000fe200078e0025 */
[----:B------:R-:W-:Y:S01]  /*10cd0*/  MOV R41, R14 ;  /* 0x0000000e00297202 */ /* 0x000fe20000000f00 */
[----:B------:R-:W-:Y:S02]  /*10ce0*/  IMAD.MOV.U32 R37, RZ, RZ, R38 ;  /* 0x000000ffff257224 */ /* 0x000fe400078e0026 */
[----:B------:R-:W-:-:S07]  /*10cf0*/  IMAD.MOV.U32 R14, RZ, RZ, R39 ;  /* 0x000000ffff0e7224 */ /* 0x000fce00078e0027 */
.L_x_9414:
[----:B------:R-:W-:Y:S05]  /*10d00*/  BSYNC.RECONVERGENT B0 ;  /* 0x0000000000007941 */ /* 0x000fea0003800200 */
.L_x_9412:
        /* <DEDUP_REMOVED lines=9> */
.L_x_9416:
[----:B------:R-:W-:Y:S01]  /*10da0*/  MOV R39, R16 ;  /* 0x0000001000277202 */ /* 0x000fe20000000f00 */
[----:B------:R-:W-:Y:S02]  /*10db0*/  IMAD.MOV.U32 R38, RZ, RZ, R15 ;  /* 0x000000ffff267224 */ /* 0x000fe400078e000f */
[----:B------:R-:W-:Y:S02]  /*10dc0*/  IMAD.MOV.U32 R16, RZ, RZ, R37 ;  /* 0x000000ffff107224 */ /* 0x000fe400078e0025 */
[----:B------:R-:W-:-:S07]  /*10dd0*/  IMAD.MOV.U32 R15, RZ, RZ, R14 ;  /* 0x000000ffff0f7224 */ /* 0x000fce00078e000e */
.L_x_9417:
[----:B------:R-:W-:Y:S05]  /*10de0*/  BSYNC.RECONVERGENT B0 ;  /* 0x0000000000007941 */ /* 0x000fea0003800200 */
.L_x_9415:
        /* <DEDUP_REMOVED lines=9> */
.L_x_9419:
[----:B------:R-:W-:Y:S02]  /*10e80*/  IMAD.MOV.U32 R14, RZ, RZ, R17 ;  /* 0x000000ffff0e7224 */ /* 0x000fe400078e0011 */
[----:B------:R-:W-:Y:S02]  /*10e90*/  IMAD.MOV.U32 R37, RZ, RZ, R18 ;  /* 0x000000ffff257224 */ /* 0x000fe400078e0012 */
[----:B------:R-:W-:Y:S02]  /*10ea0*/  IMAD.MOV.U32 R17, RZ, RZ, R16 ;  /* 0x000000ffff117224 */ /* 0x000fe400078e0010 */
[----:B------:R-:W-:-:S07]  /*10eb0*/  IMAD.MOV.U32 R18, RZ, RZ, R15 ;  /* 0x000000ffff127224 */ /* 0x000fce00078e000f */
.L_x_9420:
[----:B------:R-:W-:Y:S05]  /*10ec0*/  BSYNC.RECONVERGENT B0 ;  /* 0x0000000000007941 */ /* 0x000fea0003800200 */
.L_x_9418:
        /* <DEDUP_REMOVED lines=9> */
.L_x_9422:
[----:B------:R-:W-:Y:S02]  /*10f60*/  IMAD.MOV.U32 R15, RZ, RZ, R20 ;  /* 0x000000ffff0f7224 */ /* 0x000fe400078e0014 */
[----:B------:R-:W-:Y:S01]  /*10f70*/  IMAD.MOV.U32 R16, RZ, RZ, R19 ;  /* 0x000000ffff107224 */ /* 0x000fe200078e0013 */
[----:B------:R-:W-:Y:S01]  /*10f80*/  MOV R19, R18 ;  /* 0x0000001200137202 */ /* 0x000fe20000000f00 */
[----:B------:R-:W-:-:S07]  /*10f90*/  IMAD.MOV.U32 R20, RZ, RZ, R17 ;  /* 0x000000ffff147224 */ /* 0x000fce00078e0011 */
.L_x_9423:
[----:B------:R-:W-:Y:S05]  /*10fa0*/  BSYNC.RECONVERGENT B0 ;  /* 0x0000000000007941 */ /* 0x000fea0003800200 */
.L_x_9421:
        /* <DEDUP_REMOVED lines=9> */
.L_x_9425:
[----:B------:R-:W-:Y:S01]  /*11040*/  IMAD.MOV.U32 R18, RZ, RZ, R21 ;  /* 0x000000ffff127224 */ /* 0x000fe200078e0015 */
[----:B------:R-:W-:Y:S01]  /*11050*/  MOV R21, R20 ;  /* 0x0000001400157202 */ /* 0x000fe20000000f00 */
[----:B------:R-:W-:Y:S02]  /*11060*/  IMAD.MOV.U32 R17, RZ, RZ, R22 ;  /* 0x000000ffff117224 */ /* 0x000fe400078e0016 */
[----:B------:R-:W-:-:S07]  /*11070*/  IMAD.MOV.U32 R22, RZ, RZ, R19 ;  /* 0x000000ffff167224 */ /* 0x000fce00078e0013 */
.L_x_9426:
[----:B------:R-:W-:Y:S05]  /*11080*/  BSYNC.RECONVERGENT B0 ;  /* 0x0000000000007941 */ /* 0x000fea0003800200 */
.L_x_9424:
        /* <DEDUP_REMOVED lines=9> */
.L_x_9428:
[----:B------:R-:W-:Y:S01]  /*11120*/  IMAD.MOV.U32 R19, RZ, RZ, R24 ;  /* 0x000000ffff137224 */ /* 0x000fe200078e0018 */
[----:B------:R-:W-:Y:S01]  /*11130*/  MOV R20, R23 ;  /* 0x0000001700147202 */ /* 0x000fe20000000f00 */
[----:B------:R-:W-:Y:S02]  /*11140*/  IMAD.MOV.U32 R24, RZ, RZ, R21 ;  /* 0x000000ffff187224 */ /* 0x000fe400078e0015 */
[----:B------:R-:W-:-:S07]  /*11150*/  IMAD.MOV.U32 R23, RZ, RZ, R22 ;  /* 0x000000ffff177224 */ /* 0x000fce00078e0016 */
.L_x_9429:
[----:B------:R-:W-:Y:S05]  /*11160*/  BSYNC.RECONVERGENT B0 ;  /* 0x0000000000007941 */ /* 0x000fea0003800200 */
.L_x_9427:
        /* <DEDUP_REMOVED lines=9> */
.L_x_9431:
[----:B------:R-:W-:Y:S01]  /*11200*/  MOV R22, R25 ;  /* 0x0000001900167202 */ /* 0x000fe20000000f00 */
[----:B------:R-:W-:Y:S02]  /*11210*/  IMAD.MOV.U32 R21, RZ, RZ, R26 ;  /* 0x000000ffff157224 */ /* 0x000fe400078e001a */
[----:B------:R-:W-:Y:S02]  /*11220*/  IMAD.MOV.U32 R25, RZ, RZ, R24 ;  /* 0x000000ffff197224 */ /* 0x000fe400078e0018 */
[----:B------:R-:W-:-:S07]  /*11230*/  IMAD.MOV.U32 R26, RZ, RZ, R23 ;  /* 0x000000ffff1a7224 */ /* 0x000fce00078e0017 */
.L_x_9432:
[----:B------:R-:W-:Y:S05]  /*11240*/  BSYNC.RECONVERGENT B0 ;  /* 0x0000000000007941 */ /* 0x000fea0003800200 */
.L_x_9430:
        /* <DEDUP_REMOVED lines=9> */
.L_x_9434:
[----:B------:R-:W-:Y:S02]  /*112e0*/  IMAD.MOV.U32 R23, RZ, RZ, R28 ;  /* 0x000000ffff177224 */ /* 0x000fe400078e001c */
[----:B------:R-:W-:Y:S02]  /*112f0*/  IMAD.MOV.U32 R24, RZ, RZ, R27 ;  /* 0x000000ffff187224 */ /* 0x000fe400078e001b */
[----:B------:R-:W-:Y:S02]  /*11300*/  IMAD.MOV.U32 R28, RZ, RZ, R25 ;  /* 0x000000ffff1c7224 */ /* 0x000fe400078e0019 */
[----:B------:R-:W-:-:S07]  /*11310*/  IMAD.MOV.U32 R27, RZ, RZ, R26 ;  /* 0x000000ffff1b7224 */ /* 0x000fce00078e001a */
.L_x_9435:
[----:B------:R-:W-:Y:S05]  /*11320*/  BSYNC.RECONVERGENT B0 ;  /* 0x0000000000007941 */ /* 0x000fea0003800200 */
.L_x_9433:
        /* <DEDUP_REMOVED lines=9> */
.L_x_9437:
[----:B------:R-:W-:Y:S02]  /*113c0*/  IMAD.MOV.U32 R26, RZ, RZ, R29 ;  /* 0x000000ffff1a7224 */ /* 0x000fe400078e001d */
[----:B------:R-:W-:Y:S01]  /*113d0*/  IMAD.MOV.U32 R25, RZ, RZ, R30 ;  /* 0x000000ffff197224 */ /* 0x000fe200078e001e */
[----:B------:R-:W-:Y:S01]  /*113e0*/  MOV R30, R27 ;  /* 0x0000001b001e7202 */ /* 0x000fe20000000f00 */
[----:B------:R-:W-:-:S07]  /*113f0*/  IMAD.MOV.U32 R29, RZ, RZ, R28 ;  /* 0x000000ffff1d7224 */ /* 0x000fce00078e001c */
.L_x_9438:
[----:B------:R-:W-:Y:S05]  /*11400*/  BSYNC.RECONVERGENT B0 ;  /* 0x0000000000007941 */ /* 0x000fea0003800200 */
.L_x_9436:
        /* <DEDUP_REMOVED lines=9> */
.L_x_9440:
[----:B------:R-:W-:Y:S01]  /*114a0*/  IMAD.MOV.U32 R27, RZ, RZ, R32 ;  /* 0x000000ffff1b7224 */ /* 0x000fe200078e0020 */
[----:B------:R-:W-:Y:S01]  /*114b0*/  MOV R32, R29 ;  /* 0x0000001d00207202 */ /* 0x000fe20000000f00 */
[----:B------:R-:W-:Y:S02]  /*114c0*/  IMAD.MOV.U32 R28, RZ, RZ, R31 ;  /* 0x000000ffff1c7224 */ /* 0x000fe400078e001f */
[----:B------:R-:W-:-:S07]  /*114d0*/  IMAD.MOV.U32 R31, RZ, RZ, R30 ;  /* 0x000000ffff1f7224 */ /* 0x000fce00078e001e */
.L_x_9441:
[----:B------:R-:W-:Y:S05]  /*114e0*/  BSYNC.RECONVERGENT B0 ;  /* 0x0000000000007941 */ /* 0x000fea0003800200 */
.L_x_9439:
        /* <DEDUP_REMOVED lines=9> */
.L_x_9443:
[----:B------:R-:W-:Y:S01]  /*11580*/  IMAD.MOV.U32 R30, RZ, RZ, R33 ;  /* 0x000000ffff1e7224 */ /* 0x000fe200078e0021 */
[----:B------:R-:W-:Y:S01]  /*11590*/  MOV R29, R34 ;  /* 0x00000022001d7202 */ /* 0x000fe20000000f00 */
[----:B------:R-:W-:Y:S02]  /*115a0*/  IMAD.MOV.U32 R33, RZ, RZ, R32 ;  /* 0x000000ffff217224 */ /* 0x000fe400078e0020 */
[----:B------:R-:W-:-:S07]  /*115b0*/  IMAD.MOV.U32 R34, RZ, RZ, R31 ;  /* 0x000000ffff227224 */ /* 0x000fce00078e001f */
.L_x_9444:
[----:B------:R-:W-:Y:S05]  /*115c0*/  BSYNC.RECONVERGENT B0 ;  /* 0x0000000000007941 */ /* 0x000fea0003800200 */
.L_x_9442:
        /* <DEDUP_REMOVED lines=9> */
.L_x_9446:
[----:B------:R-:W-:Y:S01]  /*11660*/  MOV R31, R36 ;  /* 0x00000024001f7202 */ /* 0x000fe20000000f00 */
[----:B------:R-:W-:Y:S02]  /*11670*/  IMAD.MOV.U32 R32, RZ, RZ, R35 ;  /* 0x000000ffff207224 */ /* 0x000fe400078e0023 */
[----:B------:R-:W-:Y:S02]  /*11680*/  IMAD.MOV.U32 R36, RZ, RZ, R33 ;  /* 0x000000ffff247224 */ /* 0x000fe400078e0021 */
[----:B------:R-:W-:-:S07]  /*11690*/  IMAD.MOV.U32 R35, RZ, RZ, R34 ;  /* 0x000000ffff237224 */ /* 0x000fce00078e0022 */
.L_x_9447:
[----:B------:R-:W-:Y:S05]  /*116a0*/  BSYNC.RECONVERGENT B0 ;  /* 0x0000000000007941 */ /* 0x000fea0003800200 */
.L_x_9445:
        /* <DEDUP_REMOVED lines=9> */
.L_x_9449:
[----:B------:R-:W-:Y:S02]  /*11740*/  IMAD.MOV.U32 R34, RZ, RZ, R9 ;  /* 0x000000ffff227224 */ /* 0x000fe400078e0009 */
[----:B------:R-:W-:Y:S02]  /*11750*/  IMAD.MOV.U32 R33, RZ, RZ, R8 ;  /* 0x000000ffff217224 */ /* 0x000fe400078e0008 */
[----:B------:R-:W-:Y:S02]  /*11760*/  IMAD.MOV.U32 R9, RZ, RZ, R36 ;  /* 0x000000ffff097224 */ /* 0x000fe400078e0024 */
[----:B------:R-:W-:-:S07]  /*11770*/  IMAD.MOV.U32 R8, RZ, RZ, R35 ;  /* 0x000000ffff087224 */ /* 0x000fce00078e0023 */
.L_x_9450:
[----:B------:R-:W-:Y:S05]  /*11780*/  BSYNC.RECONVERGENT B0 ;  /* 0x0000000000007941 */ /* 0x000fea0003800200 */
.L_x_9448:
        /* <DEDUP_REMOVED lines=9> */
.L_x_9452:
[----:B------:R-:W-:Y:S02]  /*11820*/  IMAD.MOV.U32 R35, RZ, RZ, R6 ;  /* 0x000000ffff237224 */ /* 0x000fe400078e0006 */
[----:B------:R-:W-:Y:S01]  /*11830*/  IMAD.MOV.U32 R36, RZ, RZ, R7 ;  /* 0x000000ffff247224 */ /* 0x000fe200078e0007 */
[----:B------:R-:W-:Y:S01]  /*11840*/  MOV R7, R8 ;  /* 0x0000000800077202 */ /* 0x000fe20000000f00 */
[----:B------:R-:W-:-:S07]  /*11850*/  IMAD.MOV.U32 R6, RZ, RZ, R9 ;  /* 0x000000ffff067224 */ /* 0x000fce00078e0009 */
.L_x_9453:
[----:B------:R-:W-:Y:S05]  /*11860*/  BSYNC.RECONVERGENT B0 ;  /* 0x0000000000007941 */ /* 0x000fea0003800200 */
.L_x_9451:
        /* <DEDUP_REMOVED lines=9> */
.L_x_9455:
[----:B------:R-:W-:Y:S01]  /*11900*/  IMAD.MOV.U32 R8, RZ, RZ, R5 ;  /* 0x000000ffff087224 */ /* 0x000fe200078e0005 */
[----:B------:R-:W-:Y:S01]  /*11910*/  MOV R5, R6 ;  /* 0x0000000600057202 */ /* 0x000fe20000000f00 */
[----:B------:R-:W-:Y:S02]  /*11920*/  IMAD.MOV.U32 R9, RZ, RZ, R4 ;  /* 0x000000ffff097224 */ /* 0x000fe400078e0004 */
[----:B------:R-:W-:-:S07]  /*11930*/  IMAD.MOV.U32 R4, RZ, RZ, R7 ;  /* 0x000000ffff047224 */ /* 0x000fce00078e0007 */
.L_x_9456:
[----:B------:R-:W-:Y:S05]  /*11940*/  BSYNC.RECONVERGENT B0 ;  /* 0x0000000000007941 */ /* 0x000fea0003800200 */
.L_x_9454:
        /* <DEDUP_REMOVED lines=9> */
.L_x_9458:
[----:B------:R-:W-:Y:S01]  /*119e0*/  IMAD.MOV.U32 R7, RZ, RZ, R2 ;  /* 0x000000ffff077224 */ /* 0x000fe200078e0002 */
[----:B------:R-:W-:Y:S01]  /*119f0*/  MOV R6, R3 ;  /* 0x0000000300067202 */ /* 0x000fe20000000f00 */
[----:B------:R-:W-:Y:S02]  /*11a00*/  IMAD.MOV.U32 R2, RZ, RZ, R5 ;  /* 0x000000ffff027224 */ /* 0x000fe400078e0005 */
[----:B------:R-:W-:-:S07]  /*11a10*/  IMAD.MOV.U32 R3, RZ, RZ, R4 ;  /* 0x000000ffff037224 */ /* 0x000fce00078e0004 */
.L_x_9459:
[----:B------:R-:W-:Y:S05]  /*11a20*/  BSYNC.RECONVERGENT B0 ;  /* 0x0000000000007941 */ /* 0x000fea0003800200 */
.L_x_9457:
        /* <DEDUP_REMOVED lines=9> */
.L_x_9461:
[----:B------:R-:W-:Y:S01]  /*11ac0*/  MOV R4, R57 ;  /* 0x0000003900047202 */ /* 0x000fe20000000f00 */
[----:B------:R-:W-:Y:S02]  /*11ad0*/  IMAD.MOV.U32 R5, RZ, RZ, R56 ;  /* 0x000000ffff057224 */ /* 0x000fe400078e0038 */
[----:B------:R-:W-:Y:S02]  /*11ae0*/  IMAD.MOV.U32 R57, RZ, RZ, R2 ;  /* 0x000000ffff397224 */ /* 0x000fe400078e0002 */
[----:B------:R-:W-:-:S07]  /*11af0*/  IMAD.MOV.U32 R56, RZ, RZ, R3 ;  /* 0x000000ffff387224 */ /* 0x000fce00078e0003 */
.L_x_9462:
[----:B------:R-:W-:Y:S05]  /*11b00*/  BSYNC.RECONVERGENT B0 ;  /* 0x0000000000007941 */ /* 0x000fea0003800200 */
.L_x_9460:
        /* <DEDUP_REMOVED lines=9> */
.L_x_9464:
[----:B------:R-:W-:Y:S02]  /*11ba0*/  IMAD.MOV.U32 R3, RZ, RZ, R54 ;  /* 0x000000ffff037224 */ /* 0x000fe400078e0036 */
[----:B------:R-:W-:Y:S02]  /*11bb0*/  IMAD.MOV.U32 R2, RZ, RZ, R55 ;  /* 0x000000ffff027224 */ /* 0x000fe400078e0037 */
[----:B------:R-:W-:Y:S02]  /*11bc0*/  IMAD.MOV.U32 R54, RZ, RZ, R57 ;  /* 0x000000ffff367224 */ /* 0x000fe400078e0039 */
[----:B------:R-:W-:-:S07]  /*11bd0*/  IMAD.MOV.U32 R55, RZ, RZ, R56 ;  /* 0x000000ffff377224 */ /* 0x000fce00078e0038 */
.L_x_9465:
[----:B------:R-:W-:Y:S05]  /*11be0*/  BSYNC.RECONVERGENT B0 ;  /* 0x0000000000007941 */ /* 0x000fea0003800200 */
.L_x_9463:
        /* <DEDUP_REMOVED lines=9> */
.L_x_9467:
[----:B------:R-:W-:Y:S02]  /*11c80*/  IMAD.MOV.U32 R58, RZ, RZ, R53 ;  /* 0x000000ffff3a7224 */ /* 0x000fe400078e0035 */
[----:B------:R-:W-:Y:S01]  /*11c90*/  IMAD.MOV.U32 R59, RZ, RZ, R52 ;  /* 0x000000ffff3b7224 */ /* 0x000fe200078e0034 */
[----:B------:R-:W-:Y:S01]  /*11ca0*/  MOV R52, R55 ;  /* 0x0000003700347202 */ /* 0x000fe20000000f00 */
[----:B------:R-:W-:-:S07]  /*11cb0*/  IMAD.MOV.U32 R53, RZ, RZ, R54 ;  /* 0x000000ffff357224 */ /* 0x000fce00078e0036 */
.L_x_9468:
[----:B------:R-:W-:Y:S05]  /*11cc0*/  BSYNC.RECONVERGENT B0 ;  /* 0x0000000000007941 */ /* 0x000fea0003800200 */
.L_x_9466:
        /* <DEDUP_REMOVED lines=9> */
.L_x_9470:
[----:B------:R-:W-:Y:S01]  /*11d60*/  IMAD.MOV.U32 R57, RZ, RZ, R50 ;  /* 0x000000ffff397224 */ /* 0x000fe200078e0032 */
[----:B------:R-:W-:Y:S01]  /*11d70*/  MOV R50, R53 ;  /* 0x0000003500327202 */ /* 0x000fe20000000f00 */
[----:B------:R-:W-:Y:S02]  /*11d80*/  IMAD.MOV.U32 R56, RZ, RZ, R51 ;  /* 0x000000ffff387224 */ /* 0x000fe400078e0033 */
[----:B------:R-:W-:-:S07]  /*11d90*/  IMAD.MOV.U32 R51, RZ, RZ, R52 ;  /* 0x000000ffff337224 */ /* 0x000fce00078e0034 */
.L_x_9471:
[----:B------:R-:W-:Y:S05]  /*11da0*/  BSYNC.RECONVERGENT B0 ;  /* 0x0000000000007941 */ /* 0x000fea0003800200 */
.L_x_9469:
        /* <DEDUP_REMOVED lines=9> */
.L_x_9473:
[----:B------:R-:W-:Y:S01]  /*11e40*/  IMAD.MOV.U32 R54, RZ, RZ, R49 ;  /* 0x000000ffff367224 */ /* 0x000fe200078e0031 */
[----:B------:R-:W-:Y:S01]  /*11e50*/  MOV R55, R48 ;  /* 0x0000003000377202 */ /* 0x000fe20000000f00 */
[----:B------:R-:W-:Y:S02]  /*11e60*/  IMAD.MOV.U32 R49, RZ, RZ, R50 ;  /* 0x000000ffff317224 */ /* 0x000fe400078e0032 */
[----:B------:R-:W-:-:S07]  /*11e70*/  IMAD.MOV.U32 R48, RZ, RZ, R51 ;  /* 0x000000ffff307224 */ /* 0x000fce00078e0033 */
.L_x_9474:
[----:B------:R-:W-:Y:S05]  /*11e80*/  BSYNC.RECONVERGENT B0 ;  /* 0x0000000000007941 */ /* 0x000fea0003800200 */
.L_x_9472:
        /* <DEDUP_REMOVED lines=9> */
.L_x_9476:
[----:B------:R-:W-:Y:S01]  /*11f20*/  MOV R53, R46 ;  /* 0x0000002e00357202 */ /* 0x000fe20000000f00 */
[----:B------:R-:W-:Y:S02]  /*11f30*/  IMAD.MOV.U32 R52, RZ, RZ, R47 ;  /* 0x000000ffff347224 */ /* 0x000fe400078e002f */
[----:B------:R-:W-:Y:S02]  /*11f40*/  IMAD.MOV.U32 R46, RZ, RZ, R49 ;  /* 0x000000ffff2e7224 */ /* 0x000fe400078e0031 */
[----:B------:R-:W-:-:S07]  /*11f50*/  IMAD.MOV.U32 R47, RZ, RZ, R48 ;  /* 0x000000ffff2f7224 */ /* 0x000fce00078e0030 */
.L_x_9477:
[----:B------:R-:W-:Y:S05]  /*11f60*/  BSYNC.RECONVERGENT B0 ;  /* 0x0000000000007941 */ /* 0x000fea0003800200 */
.L_x_9475:
        /* <DEDUP_REMOVED lines=9> */
.L_x_9479:
[----:B------:R-:W-:Y:S02]  /*12000*/  IMAD.MOV.U32 R50, RZ, RZ, R73 ;  /* 0x000000ffff327224 */ /* 0x000fe400078e0049 */
[----:B------:R-:W-:Y:S02]  /*12010*/  IMAD.MOV.U32 R51, RZ, RZ, R72 ;  /* 0x000000ffff337224 */ /* 0x000fe400078e0048 */
[----:B------:R-:W-:Y:S02]  /*12020*/  IMAD.MOV.U32 R73, RZ, RZ, R46 ;  /* 0x000000ffff497224 */ /* 0x000fe400078e002e */
[----:B------:R-:W-:-:S07]  /*12030*/  IMAD.MOV.U32 R72, RZ, RZ, R47 ;  /* 0x000000ffff487224 */ /* 0x000fce00078e002f */
.L_x_9480:
[----:B------:R-:W-:Y:S05]  /*12040*/  BSYNC.RECONVERGENT B0 ;  /* 0x0000000000007941 */ /* 0x000fea0003800200 */
.L_x_9478:
        /* <DEDUP_REMOVED lines=11> */
.L_x_9482:
[----:B------:R-:W-:Y:S02]  /*12100*/  IMAD.MOV.U32 R49, RZ, RZ, R44 ;  /* 0x000000ffff317224 */ /* 0x000fe400078e002c */
[----:B------:R-:W-:Y:S01]  /*12110*/  IMAD.MOV.U32 R48, RZ, RZ, R45 ;  /* 0x000000ffff307224 */ /* 0x000fe200078e002d */
[----:B-----5:R-:W-:Y:S01]  /*12120*/  MOV R45, R46 ;  /* 0x0000002e002d7202 */ /* 0x020fe20000000f00 */
[----:B------:R-:W-:-:S07]  /*12130*/  IMAD.MOV.U32 R44, RZ, RZ, R47 ;  /* 0x000000ffff2c7224 */ /* 0x000fce00078e002f */
.L_x_9483:
[----:B------:R-:W-:Y:S05]  /*12140*/  BSYNC.RECONVERGENT B0 ;  /* 0x0000000000007941 */ /* 0x000fea0003800200 */
.L_x_9481:
        /* <DEDUP_REMOVED lines=9> */
.L_x_9485:
[----:B------:R-:W-:Y:S01]  /*121e0*/  IMAD.MOV.U32 R46, RZ, RZ, R43 ;  /* 0x000000ffff2e7224 */ /* 0x000fe200078e002b */
[----:B------:R-:W-:Y:S01]  /*121f0*/  MOV R43, R44 ;  /* 0x0000002c002b7202 */ /* 0x000fe20000000f00 */
[----:B------:R-:W-:Y:S02]  /*12200*/  IMAD.MOV.U32 R47, RZ, RZ, R42 ;  /* 0x000000ffff2f7224 */ /* 0x000fe400078e002a */
[----:B------:R-:W-:-:S07]  /*12210*/  IMAD.MOV.U32 R42, RZ, RZ, R45 ;  /* 0x000000ffff2a7224 */ /* 0x000fce00078e002d */
.L_x_9486:
[----:B------:R-:W-:Y:S05]  /*12220*/  BSYNC.RECONVERGENT B0 ;  /* 0x0000000000007941 */ /* 0x000fea0003800200 */
.L_x_9484:
        /* <DEDUP_REMOVED lines=9> */
.L_x_9488:
[----:B------:R-:W-:Y:S01]  /*122c0*/  IMAD.MOV.U32 R45, RZ, RZ, R40 ;  /* 0x000000ffff2d7224 */ /* 0x000fe200078e0028 */
[----:B------:R-:W-:Y:S01]  /*122d0*/  MOV R44, R41 ;  /* 0x00000029002c7202 */ /* 0x000fe20000000f00 */
[----:B------:R-:W-:Y:S02]  /*122e0*/  IMAD.MOV.U32 R40, RZ, RZ, R43 ;  /* 0x000000ffff287224 */ /* 0x000fe400078e002b */
[----:B------:R-:W-:-:S07]  /*122f0*/  IMAD.MOV.U32 R41, RZ, RZ, R42 ;  /* 0x000000ffff297224 */ /* 0x000fce00078e002a */
.L_x_9489:
[----:B------:R-:W-:Y:S05]  /*12300*/  BSYNC.RECONVERGENT B0 ;  /* 0x0000000000007941 */ /* 0x000fea0003800200 */
.L_x_9487:
        /* <DEDUP_REMOVED lines=9> */
.L_x_9491:
[----:B------:R-:W-:Y:S01]  /*123a0*/  MOV R42, R39 ;  /* 0x00000027002a7202 */ /* 0x000fe20000000f00 */
[----:B------:R-:W-:Y:S02]  /*123b0*/  IMAD.MOV.U32 R43, RZ, RZ, R38 ;  /* 0x000000ffff2b7224 */ /* 0x000fe400078e0026 */
[----:B------:R-:W-:Y:S02]  /*123c0*/  IMAD.MOV.U32 R39, RZ, RZ, R40 ;  /* 0x000000ffff277224 */ /* 0x000fe400078e0028 */
[----:B------:R-:W-:-:S07]  /*123d0*/  IMAD.MOV.U32 R38, RZ, RZ, R41 ;  /* 0x000000ffff267224 */ /* 0x000fce00078e0029 */
.L_x_9492:
[----:B------:R-:W-:Y:S05]  /*123e0*/  BSYNC.RECONVERGENT B0 ;  /* 0x0000000000007941 */ /* 0x000fea0003800200 */
.L_x_9490:
        /* <DEDUP_REMOVED lines=9> */
.L_x_9494:
[----:B------:R-:W-:Y:S02]  /*12480*/  IMAD.MOV.U32 R41, RZ, RZ, R14 ;  /* 0x000000ffff297224 */ /* 0x000fe400078e000e */
[----:B------:R-:W-:Y:S02]  /*12490*/  IMAD.MOV.U32 R40, RZ, RZ, R37 ;  /* 0x000000ffff287224 */ /* 0x000fe400078e0025 */
[----:B------:R-:W-:Y:S02]  /*124a0*/  IMAD.MOV.U32 R14, RZ, RZ, R39 ;  /* 0x000000ffff0e7224 */ /* 0x000fe400078e0027 */
[----:B------:R-:W-:-:S07]  /*124b0*/  IMAD.MOV.U32 R37, RZ, RZ, R38 ;  /* 0x000000ffff257224 */ /* 0x000fce00078e0026 */
.L_x_9495:
[----:B------:R-:W-:Y:S05]  /*124c0*/  BSYNC.RECONVERGENT B0 ;  /* 0x0000000000007941 */ /* 0x000fea0003800200 */
.L_x_9493:
        /* <DEDUP_REMOVED lines=9> */
.L_x_9497:
[----:B------:R-:W-:Y:S02]  /*12560*/  IMAD.MOV.U32 R38, RZ, RZ, R15 ;  /* 0x000000ffff267224 */ /* 0x000fe400078e000f */
[----:B------:R-:W-:Y:S01]  /*12570*/  IMAD.MOV.U32 R39, RZ, RZ, R16 ;  /* 0x000000ffff277224 */ /* 0x000fe200078e0010 */
[----:B------:R-:W-:Y:S01]  /*12580*/  MOV R16, R37 ;  /* 0x0000002500107202 */ /* 0x000fe20000000f00 */
[----:B------:R-:W-:-:S07]  /*12590*/  IMAD.MOV.U32 R15, RZ, RZ, R14 ;  /* 0x000000ffff0f7224 */ /* 0x000fce00078e000e */
.L_x_9498:
[----:B------:R-:W-:Y:S05]  /*125a0*/  BSYNC.RECONVERGENT B0 ;  /* 0x0000000000007941 */ /* 0x000fea0003800200 */
.L_x_9496:
        /* <DEDUP_REMOVED lines=9> */
.L_x_9500:
[----:B------:R-:W-:Y:S01]  /*12640*/  IMAD.MOV.U32 R37, RZ, RZ, R18 ;  /* 0x000000ffff257224 */ /* 0x000fe200078e0012 */
[----:B------:R-:W-:Y:S01]  /*12650*/  MOV R18, R15 ;  /* 0x0000000f00127202 */ /* 0x000fe20000000f00 */
[----:B------:R-:W-:Y:S02]  /*12660*/  IMAD.MOV.U32 R14, RZ, RZ, R17 ;  /* 0x000000ffff0e7224 */ /* 0x000fe400078e0011 */
[----:B------:R-:W-:-:S07]  /*12670*/  IMAD.MOV.U32 R17, RZ, RZ, R16 ;  /* 0x000000ffff117224 */ /* 0x000fce00078e0010 */
.L_x_9501:
[----:B------:R-:W-:Y:S05]  /*12680*/  BSYNC.RECONVERGENT B0 ;  /* 0x0000000000007941 */ /* 0x000fea0003800200 */
.L_x_9499:
        /* <DEDUP_REMOVED lines=9> */
.L_x_9503:
[----:B------:R-:W-:Y:S01]  /*12720*/  IMAD.MOV.U32 R16, RZ, RZ, R19 ;  /* 0x000000ffff107224 */ /* 0x000fe200078e0013 */
[----:B------:R-:W-:Y:S01]  /*12730*/  MOV R15, R20 ;  /* 0x00000014000f7202 */ /* 0x000fe20000000f00 */
[----:B------:R-:W-:Y:S02]  /*12740*/  IMAD.MOV.U32 R19, RZ, RZ, R18 ;  /* 0x000000ffff137224 */ /* 0x000fe400078e0012 */
[----:B------:R-:W-:-:S07]  /*12750*/  IMAD.MOV.U32 R20, RZ, RZ, R17 ;  /* 0x000000ffff147224 */ /* 0x000fce00078e0011 */
.L_x_9504:
[----:B------:R-:W-:Y:S05]  /*12760*/  BSYNC.RECONVERGENT B0 ;  /* 0x0000000000007941 */ /* 0x000fea0003800200 */
.L_x_9502:
        /* <DEDUP_REMOVED lines=9> */
.L_x_9506:
[----:B------:R-:W-:Y:S01]  /*12800*/  MOV R17, R22 ;  /* 0x0000001600117202 */ /* 0x000fe20000000f00 */
[----:B------:R-:W-:Y:S02]  /*12810*/  IMAD.MOV.U32 R18, RZ, RZ, R21 ;  /* 0x000000ffff127224 */ /* 0x000fe400078e0015 */
[----:B------:R-:W-:Y:S02]  /*12820*/  IMAD.MOV.U32 R22, RZ, RZ, R19 ;  /* 0x000000ffff167224 */ /* 0x000fe400078e0013 */
[----:B------:R-:W-:-:S07]  /*12830*/  IMAD.MOV.U32 R21, RZ, RZ, R20 ;  /* 0x000000ffff157224 */ /* 0x000fce00078e0014 */
.L_x_9507:
[----:B------:R-:W-:Y:S05]  /*12840*/  BSYNC.RECONVERGENT B0 ;  /* 0x0000000000007941 */ /* 0x000fea0003800200 */
.L_x_9505:
        /* <DEDUP_REMOVED lines=9> */
.L_x_9509:
[----:B------:R-:W-:Y:S02]  /*128e0*/  IMAD.MOV.U32 R20, RZ, RZ, R23 ;  /* 0x000000ffff147224 */ /* 0x000fe400078e0017 */
[----:B------:R-:W-:Y:S02]  /*128f0*/  IMAD.MOV.U32 R19, RZ, RZ, R24 ;  /* 0x000000ffff137224 */ /* 0x000fe400078e0018 */
[----:B------:R-:W-:Y:S02]  /*12900*/  IMAD.MOV.U32 R23, RZ, RZ, R22 ;  /* 0x000000ffff177224 */ /* 0x000fe400078e0016 */
[----:B------:R-:W-:-:S07]  /*12910*/  IMAD.MOV.U32 R24, RZ, RZ, R21 ;  /* 0x000000ffff187224 */ /* 0x000fce00078e0015 */
.L_x_9510:
[----:B------:R-:W-:Y:S05]  /*12920*/  BSYNC.RECONVERGENT B0 ;  /* 0x0000000000007941 */ /* 0x000fea0003800200 */
.L_x_9508:
        /* <DEDUP_REMOVED lines=9> */
.L_x_9512:
[----:B------:R-:W-:Y:S02]  /*129c0*/  IMAD.MOV.U32 R21, RZ, RZ, R26 ;  /* 0x000000ffff157224 */ /* 0x000fe400078e001a */
[----:B------:R-:W-:Y:S01]  /*129d0*/  IMAD.MOV.U32 R22, RZ, RZ, R25 ;  /* 0x000000ffff167224 */ /* 0x000fe200078e0019 */
[----:B------:R-:W-:Y:S01]  /*129e0*/  MOV R25, R24 ;  /* 0x0000001800197202 */ /* 0x000fe20000000f00 */
[----:B------:R-:W-:-:S07]  /*129f0*/  IMAD.MOV.U32 R26, RZ, RZ, R23 ;  /* 0x000000ffff1a7224 */ /* 0x000fce00078e0017 */
.L_x_9513:
[----:B------:R-:W-:Y:S05]  /*12a00*/  BSYNC.RECONVERGENT B0 ;  /* 0x0000000000007941 */ /* 0x000fea0003800200 */
.L_x_9511:
        /* <DEDUP_REMOVED lines=9> */
.L_x_9515:
[----:B------:R-:W-:Y:S01]  /*12aa0*/  IMAD.MOV.U32 R24, RZ, RZ, R27 ;  /* 0x000000ffff187224 */ /* 0x000fe200078e001b */
[----:B------:R-:W-:Y:S01]  /*12ab0*/  MOV R27, R26 ;  /* 0x0000001a001b7202 */ /* 0x000fe20000000f00 */
[----:B------:R-:W-:Y:S02]  /*12ac0*/  IMAD.MOV.U32 R23, RZ, RZ, R28 ;  /* 0x000000ffff177224 */ /* 0x000fe400078e001c */
[----:B------:R-:W-:-:S07]  /*12ad0*/  IMAD.MOV.U32 R28, RZ, RZ, R25 ;  /* 0x000000ffff1c7224 */ /* 0x000fce00078e0019 */
.L_x_9516:
[----:B------:R-:W-:Y:S05]  /*12ae0*/  BSYNC.RECONVERGENT B0 ;  /* 0x0000000000007941 */ /* 0x000fea0003800200 */
.L_x_9514:
        /* <DEDUP_REMOVED lines=9> */
.L_x_9518:
[----:B------:R-:W-:Y:S01]  /*12b80*/  IMAD.MOV.U32 R25, RZ, RZ, R30 ;  /* 0x000000ffff197224 */ /* 0x000fe200078e001e */
[----:B------:R-:W-:Y:S01]  /*12b90*/  MOV R26, R29 ;  /* 0x0000001d001a7202 */ /* 0x000fe20000000f00 */
[----:B------:R-:W-:Y:S02]  /*12ba0*/  IMAD.MOV.U32 R30, RZ, RZ, R27 ;  /* 0x000000ffff1e7224 */ /* 0x000fe400078e001b */
[----:B------:R-:W-:-:S07]  /*12bb0*/  IMAD.MOV.U32 R29, RZ, RZ, R28 ;  /* 0x000000ffff1d7224 */ /* 0x000fce00078e001c */
.L_x_9519:
[----:B------:R-:W-:Y:S05]  /*12bc0*/  BSYNC.RECONVERGENT B0 ;  /* 0x0000000000007941 */ /* 0x000fea0003800200 */
.L_x_9517:
        /* <DEDUP_REMOVED lines=9> */
.L_x_9521:
[----:B------:R-:W-:Y:S01]  /*12c60*/  MOV R28, R31 ;  /* 0x0000001f001c7202 */ /* 0x000fe20000000f00 */
[----:B------:R-:W-:Y:S02]  /*12c70*/  IMAD.MOV.U32 R27, RZ, RZ, R32 ;  /* 0x000000ffff1b7224 */ /* 0x000fe400078e0020 */
[----:B------:R-:W-:Y:S02]  /*12c80*/  IMAD.MOV.U32 R31, RZ, RZ, R30 ;  /* 0x000000ffff1f7224 */ /* 0x000fe400078e001e */
[----:B------:R-:W-:-:S07]  /*12c90*/  IMAD.MOV.U32 R32, RZ, RZ, R29 ;  /* 0x000000ffff207224 */ /* 0x000fce00078e001d */
.L_x_9522:
[----:B------:R-:W-:Y:S05]  /*12ca0*/  BSYNC.RECONVERGENT B0 ;  /* 0x0000000000007941 */ /* 0x000fea0003800200 */
.L_x_9520:
        /* <DEDUP_REMOVED lines=9> */
.L_x_9524:
[----:B------:R-:W-:Y:S02]  /*12d40*/  IMAD.MOV.U32 R29, RZ, RZ, R34 ;  /* 0x000000ffff1d7224 */ /* 0x000fe400078e0022 */
[----:B------:R-:W-:Y:S02]  /*12d50*/  IMAD.MOV.U32 R30, RZ, RZ, R33 ;  /* 0x000000ffff1e7224 */ /* 0x000fe400078e0021 */
[----:B------:R-:W-:Y:S02]  /*12d60*/  IMAD.MOV.U32 R34, RZ, RZ, R31 ;  /* 0x000000ffff227224 */ /* 0x000fe400078e001f */
[----:B------:R-:W-:-:S07]  /*12d70*/  IMAD.MOV.U32 R33, RZ, RZ, R32 ;  /* 0x000000ffff217224 */ /* 0x000fce00078e0020 */
.L_x_9525:
[----:B------:R-:W-:Y:S05]  /*12d80*/  BSYNC.RECONVERGENT B0 ;  /* 0x0000000000007941 */ /* 0x000fea0003800200 */
.L_x_9523:
        /* <DEDUP_REMOVED lines=9> */
.L_x_9527:
[----:B------:R-:W-:Y:S02]  /*12e20*/  IMAD.MOV.U32 R32, RZ, RZ, R35 ;  /* 0x000000ffff207224 */ /* 0x000fe400078e0023 */
[----:B------:R-:W-:Y:S01]  /*12e30*/  IMAD.MOV.U32 R31, RZ, RZ, R36 ;  /* 0x000000ffff1f7224 */ /* 0x000fe200078e0024 */
[----:B------:R-:W-:Y:S01]  /*12e40*/  MOV R36, R33 ;  /* 0x0000002100247202 */ /* 0x000fe20000000f00 */
[----:B------:R-:W-:-:S07]  /*12e50*/  IMAD.MOV.U32 R35, RZ, RZ, R34 ;  /* 0x000000ffff237224 */ /* 0x000fce00078e0022 */
.L_x_9528:
[----:B------:R-:W-:Y:S05]  /*12e60*/  BSYNC.RECONVERGENT B0 ;  /* 0x0000000000007941 */ /* 0x000fea0003800200 */
.L_x_9526:
        /* <DEDUP_REMOVED lines=9> */
.L_x_9530:
[----:B------:R-:W-:Y:S01]  /*12f00*/  IMAD.MOV.U32 R33, RZ, RZ, R8 ;  /* 0x000000ffff217224 */ /* 0x000fe200078e0008 */
[----:B------:R-:W-:Y:S01]  /*12f10*/  MOV R8, R35 ;  /* 0x0000002300087202 */ /* 0x000fe20000000f00 */
[----:B------:R-:W-:Y:S02]  /*12f20*/  IMAD.MOV.U32 R34, RZ, RZ, R9 ;  /* 0x000000ffff227224 */ /* 0x000fe400078e0009 */
[----:B------:R-:W-:-:S07]  /*12f30*/  IMAD.MOV.U32 R9, RZ, RZ, R36 ;  /* 0x000000ffff097224 */ /* 0x000fce00078e0024 */
.L_x_9531:
[----:B------:R-:W-:Y:S05]  /*12f40*/  BSYNC.RECONVERGENT B0 ;  /* 0x0000000000007941 */ /* 0x000fea0003800200 */
.L_x_9529:
        /* <DEDUP_REMOVED lines=9> */
.L_x_9533:
[----:B------:R-:W-:Y:S01]  /*12fe0*/  IMAD.MOV.U32 R36, RZ, RZ, R7 ;  /* 0x000000ffff247224 */ /* 0x000fe200078e0007 */
[----:B------:R-:W-:Y:S01]  /*12ff0*/  MOV R35, R6 ;  /* 0x0000000600237202 */ /* 0x000fe20000000f00 */
[----:B------:R-:W-:Y:S02]  /*13000*/  IMAD.MOV.U32 R7, RZ, RZ, R8 ;  /* 0x000000ffff077224 */ /* 0x000fe400078e0008 */
[----:B------:R-:W-:-:S07]  /*13010*/  IMAD.MOV.U32 R6, RZ, RZ, R9 ;  /* 0x000000ffff067224 */ /* 0x000fce00078e0009 */
.L_x_9534:
[----:B------:R-:W-:Y:S05]  /*13020*/  BSYNC.RECONVERGENT B0 ;  /* 0x0000000000007941 */ /* 0x000fea0003800200 */
.L_x_9532:
        /* <DEDUP_REMOVED lines=9> */
.L_x_9536:
[----:B------:R-:W-:Y:S01]  /*130c0*/  MOV R9, R4 ;  /* 0x0000000400097202 */ /* 0x000fe20000000f00 */
[----:B------:R-:W-:Y:S02]  /*130d0*/  IMAD.MOV.U32 R8, RZ, RZ, R5 ;  /* 0x000000ffff087224 */ /* 0x000fe400078e0005 */
[----:B------:R-:W-:Y:S02]  /*130e0*/  IMAD.MOV.U32 R4, RZ, RZ, R7 ;  /* 0x000000ffff047224 */ /* 0x000fe400078e0007 */
[----:B------:R-:W-:-:S07]  /*130f0*/  IMAD.MOV.U32 R5, RZ, RZ, R6 ;  /* 0x000000ffff057224 */ /* 0x000fce00078e0006 */
.L_x_9537:
[----:B------:R-:W-:Y:S05]  /*13100*/  BSYNC.RECONVERGENT B0 ;  /* 0x0000000000007941 */ /* 0x000fea0003800200 */
.L_x_9535:
        /* <DEDUP_REMOVED lines=9> */
.L_x_9539:
[----:B------:R-:W-:Y:S02]  /*131a0*/  IMAD.MOV.U32 R6, RZ, RZ, R3 ;  /* 0x000000ffff067224 */ /* 0x000fe400078e0003 */
[----:B------:R-:W-:Y:S02]  /*131b0*/  IMAD.MOV.U32 R7, RZ, RZ, R2 ;  /* 0x000000ffff077224 */ /* 0x000fe400078e0002 */
[----:B------:R-:W-:Y:S02]  /*131c0*/  IMAD.MOV.U32 R3, RZ, RZ, R4 ;  /* 0x000000ffff037224 */ /* 0x000fe400078e0004 */
[----:B------:R-:W-:-:S07]  /*131d0*/  IMAD.MOV.U32 R2, RZ, RZ, R5 ;  /* 0x000000ffff027224 */ /* 0x000fce00078e0005 */
.L_x_9540:
[----:B------:R-:W-:Y:S05]  /*131e0*/  BSYNC.RECONVERGENT B0 ;  /* 0x0000000000007941 */ /* 0x000fea0003800200 */
.L_x_9538:
        /* <DEDUP_REMOVED lines=9> */
.L_x_9542:
[----:B------:R-:W-:Y:S02]  /*13280*/  IMAD.MOV.U32 R5, RZ, RZ, R58 ;  /* 0x000000ffff057224 */ /* 0x000fe400078e003a */
[----:B------:R-:W-:Y:S01]  /*13290*/  IMAD.MOV.U32 R4, RZ, RZ, R59 ;  /* 0x000000ffff047224 */ /* 0x000fe200078e003b */
[----:B------:R-:W-:Y:S01]  /*132a0*/  MOV R59, R2 ;  /* 0x00000002003b7202 */ /* 0x000fe20000000f00 */
[----:B------:R-:W-:-:S07]  /*132b0*/  IMAD.MOV.U32 R58, RZ, RZ, R3 ;  /* 0x000000ffff3a7224 */ /* 0x000fce00078e0003 */
.L_x_9543:
[----:B------:R-:W-:Y:S05]  /*132c0*/  BSYNC.RECONVERGENT B0 ;  /* 0x0000000000007941 */ /* 0x000fea0003800200 */
.L_x_9541:
        /* <DEDUP_REMOVED lines=9> */
.L_x_9545:
[----:B------:R-:W-:Y:S01]  /*13360*/  IMAD.MOV.U32 R2, RZ, RZ, R57 ;  /* 0x000000ffff027224 */ /* 0x000fe200078e0039 */
[----:B------:R-:W-:Y:S01]  /*13370*/  MOV R57, R58 ;  /* 0x0000003a00397202 */ /* 0x000fe20000000f00 */
[----:B------:R-:W-:Y:S02]  /*13380*/  IMAD.MOV.U32 R3, RZ, RZ, R56 ;  /* 0x000000ffff037224 */ /* 0x000fe400078e0038 */
[----:B------:R-:W-:-:S07]  /*13390*/  IMAD.MOV.U32 R56, RZ, RZ, R59 ;  /* 0x000000ffff387224 */ /* 0x000fce00078e003b */
.L_x_9546:
[----:B------:R-:W-:Y:S05]  /*133a0*/  BSYNC.RECONVERGENT B0 ;  /* 0x0000000000007941 */ /* 0x000fea0003800200 */
.L_x_9544:
        /* <DEDUP_REMOVED lines=9> */
.L_x_9548:
[----:B------:R-:W-:Y:S01]  /*13440*/  IMAD.MOV.U32 R61, RZ, RZ, R54 ;  /* 0x000000ffff3d7224 */ /* 0x000fe200078e0036 */
[----:B------:R-:W-:Y:S01]  /*13450*/  MOV R60, R55 ;  /* 0x00000037003c7202 */ /* 0x000fe20000000f00 */
[----:B------:R-:W-:Y:S02]  /*13460*/  IMAD.MOV.U32 R54, RZ, RZ, R57 ;  /* 0x000000ffff367224 */ /* 0x000fe400078e0039 */
[----:B------:R-:W-:-:S07]  /*13470*/  IMAD.MOV.U32 R55, RZ, RZ, R56 ;  /* 0x000000ffff377224 */ /* 0x000fce00078e0038 */
.L_x_9549:
[----:B------:R-:W-:Y:S05]  /*13480*/  BSYNC.RECONVERGENT B0 ;  /* 0x0000000000007941 */ /* 0x000fea0003800200 */
.L_x_9547:
        /* <DEDUP_REMOVED lines=9> */
.L_x_9551:
[----:B------:R-:W-:Y:S01]  /*13520*/  MOV R58, R53 ;  /* 0x00000035003a7202 */ /* 0x000fe20000000f00 */
[----:B------:R-:W-:Y:S02]  /*13530*/  IMAD.MOV.U32 R59, RZ, RZ, R52 ;  /* 0x000000ffff3b7224 */ /* 0x000fe400078e0034 */
[----:B------:R-:W-:Y:S02]  /*13540*/  IMAD.MOV.U32 R53, RZ, RZ, R54 ;  /* 0x000000ffff357224 */ /* 0x000fe400078e0036 */
[----:B------:R-:W-:-:S07]  /*13550*/  IMAD.MOV.U32 R52, RZ, RZ, R55 ;  /* 0x000000ffff347224 */ /* 0x000fce00078e0037 */
.L_x_9552:
[----:B------:R-:W-:Y:S05]  /*13560*/  BSYNC.RECONVERGENT B0 ;  /* 0x0000000000007941 */ /* 0x000fea0003800200 */
.L_x_9550:
        /* <DEDUP_REMOVED lines=9> */
.L_x_9554:
[----:B------:R-:W-:Y:S02]  /*13600*/  IMAD.MOV.U32 R57, RZ, RZ, R50 ;  /* 0x000000ffff397224 */ /* 0x000fe400078e0032 */
[----:B------:R-:W-:Y:S02]  /*13610*/  IMAD.MOV.U32 R56, RZ, RZ, R51 ;  /* 0x000000ffff387224 */ /* 0x000fe400078e0033 */
[----:B------:R-:W-:Y:S02]  /*13620*/  IMAD.MOV.U32 R50, RZ, RZ, R53 ;  /* 0x000000ffff327224 */ /* 0x000fe400078e0035 */
[----:B------:R-:W-:-:S07]  /*13630*/  IMAD.MOV.U32 R51, RZ, RZ, R52 ;  /* 0x000000ffff337224 */ /* 0x000fce00078e0034 */
.L_x_9555:
[----:B------:R-:W-:Y:S05]  /*13640*/  BSYNC.RECONVERGENT B0 ;  /* 0x0000000000007941 */ /* 0x000fea0003800200 */
.L_x_9553:
        /* <DEDUP_REMOVED lines=9> */
.L_x_9557:
[----:B------:R-:W-:Y:S02]  /*136e0*/  IMAD.MOV.U32 R54, RZ, RZ, R73 ;  /* 0x000000ffff367224 */ /* 0x000fe400078e0049 */
[----:B------:R-:W-:Y:S01]  /*136f0*/  IMAD.MOV.U32 R55, RZ, RZ, R72 ;  /* 0x000000ffff377224 */ /* 0x000fe200078e0048 */
[----:B------:R-:W-:Y:S01]  /*13700*/  MOV R72, R51 ;  /* 0x0000003300487202 */ /* 0x000fe20000000f00 */
[----:B------:R-:W-:-:S07]  /*13710*/  IMAD.MOV.U32 R73, RZ, RZ, R50 ;  /* 0x000000ffff497224 */ /* 0x000fce00078e0032 */
.L_x_9558:
[----:B------:R-:W-:Y:S05]  /*13720*/  BSYNC.RECONVERGENT B0 ;  /* 0x0000000000007941 */ /* 0x000fea0003800200 */
.L_x_9556:
        /* <DEDUP_REMOVED lines=11> */
.L_x_9560:
[----:B------:R-:W-:Y:S01]  /*137e0*/  IMAD.MOV.U32 R52, RZ, RZ, R49 ;  /* 0x000000ffff347224 */ /* 0x000fe200078e0031 */
[----:B------:R-:W-:Y:S01]  /*137f0*/  MOV R49, R50 ;  /* 0x0000003200317202 */ /* 0x000fe20000000f00 */
[----:B------:R-:W-:Y:S02]  /*13800*/  IMAD.MOV.U32 R53, RZ, RZ, R48 ;  /* 0x000000ffff357224 */ /* 0x000fe400078e0030 */
[----:B-----5:R-:W-:-:S07]  /*13810*/  IMAD.MOV.U32 R48, RZ, RZ, R51 ;  /* 0x000000ffff307224 */ /* 0x020fce00078e0033 */
.L_x_9561:
[----:B------:R-:W-:Y:S05]  /*13820*/  BSYNC.RECONVERGENT B0 ;  /* 0x0000000000007941 */ /* 0x000fea0003800200 */
.L_x_9559:
        /* <DEDUP_REMOVED lines=9> */
.L_x_9563:
[----:B------:R-:W-:Y:S01]  /*138c0*/  IMAD.MOV.U32 R51, RZ, RZ, R46 ;  /* 0x000000ffff337224 */ /* 0x000fe200078e002e */
[----:B------:R-:W-:Y:S01]  /*138d0*/  MOV R50, R47 ;  /* 0x0000002f00327202 */ /* 0x000fe20000000f00 */
[----:B------:R-:W-:Y:S02]  /*138e0*/  IMAD.MOV.U32 R46, RZ, RZ, R49 ;  /* 0x000000ffff2e7224 */ /* 0x000fe400078e0031 */
[----:B------:R-:W-:-:S07]  /*138f0*/  IMAD.MOV.U32 R47, RZ, RZ, R48 ;  /* 0x000000ffff2f7224 */ /* 0x000fce00078e0030 */
.L_x_9564:
[----:B------:R-:W-:Y:S05]  /*13900*/  BSYNC.RECONVERGENT B0 ;  /* 0x0000000000007941 */ /* 0x000fea0003800200 */
.L_x_9562:
        /* <DEDUP_REMOVED lines=9> */
.L_x_9566:
[----:B------:R-:W-:Y:S01]  /*139a0*/  MOV R48, R45 ;  /* 0x0000002d00307202 */ /* 0x000fe20000000f00 */
[----:B------:R-:W-:Y:S02]  /*139b0*/  IMAD.MOV.U32 R49, RZ, RZ, R44 ;  /* 0x000000ffff317224 */ /* 0x000fe400078e002c */
[----:B------:R-:W-:Y:S02]  /*139c0*/  IMAD.MOV.U32 R45, RZ, RZ, R46 ;  /* 0x000000ffff2d7224 */ /* 0x000fe400078e002e */
[----:B------:R-:W-:-:S07]  /*139d0*/  IMAD.MOV.U32 R44, RZ, RZ, R47 ;  /* 0x000000ffff2c7224 */ /* 0x000fce00078e002f */
.L_x_9567:
[----:B------:R-:W-:Y:S05]  /*139e0*/  BSYNC.RECONVERGENT B0 ;  /* 0x0000000000007941 */ /* 0x000fea0003800200 */
.L_x_9565:
        /* <DEDUP_REMOVED lines=9> */
.L_x_9569:
[----:B------:R-:W-:Y:S02]  /*13a80*/  IMAD.MOV.U32 R47, RZ, RZ, R42 ;  /* 0x000000ffff2f7224 */ /* 0x000fe400078e002a */
[----:B------:R-:W-:Y:S02]  /*13a90*/  IMAD.MOV.U32 R46, RZ, RZ, R43 ;  /* 0x000000ffff2e7224 */ /* 0x000fe400078e002b */
[----:B------:R-:W-:Y:S02]  /*13aa0*/  IMAD.MOV.U32 R42, RZ, RZ, R45 ;  /* 0x000000ffff2a7224 */ /* 0x000fe400078e002d */
[----:B------:R-:W-:-:S07]  /*13ab0*/  IMAD.MOV.U32 R43, RZ, RZ, R44 ;  /* 0x000000ffff2b7224 */ /* 0x000fce00078e002c */
.L_x_9570:
[----:B------:R-:W-:Y:S05]  /*13ac0*/  BSYNC.RECONVERGENT B0 ;  /* 0x0000000000007941 */ /* 0x000fea0003800200 */
.L_x_9568:
        /* <DEDUP_REMOVED lines=9> */
.L_x_9572:
[----:B------:R-:W-:Y:S02]  /*13b60*/  IMAD.MOV.U32 R44, RZ, RZ, R41 ;  /* 0x000000ffff2c7224 */ /* 0x000fe400078e0029 */
[----:B------:R-:W-:Y:S01]  /*13b70*/  IMAD.MOV.U32 R45, RZ, RZ, R40 ;  /* 0x000000ffff2d7224 */ /* 0x000fe200078e0028 */
[----:B------:R-:W-:Y:S01]  /*13b80*/  MOV R40, R43 ;  /* 0x0000002b00287202 */ /* 0x000fe20000000f00 */
[----:B------:R-:W-:-:S07]  /*13b90*/  IMAD.MOV.U32 R41, RZ, RZ, R42 ;  /* 0x000000ffff297224 */ /* 0x000fce00078e002a */
.L_x_9573:
[----:B------:R-:W-:Y:S05]  /*13ba0*/  BSYNC.RECONVERGENT B0 ;  /* 0x0000000000007941 */ /* 0x000fea0003800200 */
.L_x_9571:
        /* <DEDUP_REMOVED lines=9> */
.L_x_9575:
[----:B------:R-:W-:Y:S01]  /*13c40*/  IMAD.MOV.U32 R43, RZ, RZ, R38 ;  /* 0x000000ffff2b7224 */ /* 0x000fe200078e0026 */
[----:B------:R-:W-:Y:S01]  /*13c50*/  MOV R38, R41 ;  /* 0x0000002900267202 */ /* 0x000fe20000000f00 */
[----:B------:R-:W-:Y:S02]  /*13c60*/  IMAD.MOV.U32 R42, RZ, RZ, R39 ;  /* 0x000000ffff2a7224 */ /* 0x000fe400078e0027 */
[----:B------:R-:W-:-:S07]  /*13c70*/  IMAD.MOV.U32 R39, RZ, RZ, R40 ;  /* 0x000000ffff277224 */ /* 0x000fce00078e0028 */
.L_x_9576:
[----:B------:R-:W-:Y:S05]  /*13c80*/  BSYNC.RECONVERGENT B0 ;  /* 0x0000000000007941 */ /* 0x000fea0003800200 */
.L_x_9574:
        /* <DEDUP_REMOVED lines=9> */
.L_x_9578:
[----:B------:R-:W-:Y:S01]  /*13d20*/  IMAD.MOV.U32 R40, RZ, RZ, R37 ;  /* 0x000000ffff287224 */ /* 0x000fe200078e0025 */
[----:B------:R-:W-:Y:S01]  /*13d30*/  MOV R41, R14 ;  /* 0x0000000e00297202 */ /* 0x000fe20000000f00 */
[----:B------:R-:W-:Y:S02]  /*13d40*/  IMAD.MOV.U32 R37, RZ, RZ, R38 ;  /* 0x000000ffff257224 */ /* 0x000fe400078e0026 */
[----:B------:R-:W-:-:S07]  /*13d50*/  IMAD.MOV.U32 R14, RZ, RZ, R39 ;  /* 0x000000ffff0e7224 */ /* 0x000fce00078e0027 */
.L_x_9579:
[----:B------:R-:W-:Y:S05]  /*13d60*/  BSYNC.RECONVERGENT B0 ;  /* 0x0000000000007941 */ /* 0x000fea0003800200 */
.L_x_9577:
        /* <DEDUP_REMOVED lines=9> */
.L_x_9581:
[----:B------:R-:W-:Y:S01]  /*13e00*/  MOV R39, R16 ;  /* 0x0000001000277202 */ /* 0x000fe20000000f00 */
[----:B------:R-:W-:Y:S02]  /*13e10*/  IMAD.MOV.U32 R38, RZ, RZ, R15 ;  /* 0x000000ffff267224 */ /* 0x000fe400078e000f */
[----:B------:R-:W-:Y:S02]  /*13e20*/  IMAD.MOV.U32 R16, RZ, RZ, R37 ;  /* 0x000000ffff107224 */ /* 0x000fe400078e0025 */
[----:B------:R-:W-:-:S07]  /*13e30*/  IMAD.MOV.U32 R15, RZ, RZ, R14 ;  /* 0x000000ffff0f7224 */ /* 0x000fce00078e000e */
.L_x_9582:
[----:B------:R-:W-:Y:S05]  /*13e40*/  BSYNC.RECONVERGENT B0 ;  /* 0x0000000000007941 */ /* 0x000fea0003800200 */
.L_x_9580:
        /* <DEDUP_REMOVED lines=9> */
.L_x_9584:
[----:B------:R-:W-:Y:S02]  /*13ee0*/  IMAD.MOV.U32 R14, RZ, RZ, R17 ;  /* 0x000000ffff0e7224 */ /* 0x000fe400078e0011 */
[----:B------:R-:W-:Y:S02]  /*13ef0*/  IMAD.MOV.U32 R37, RZ, RZ, R18 ;  /* 0x000000ffff257224 */ /* 0x000fe400078e0012 */
[----:B------:R-:W-:Y:S02]  /*13f00*/  IMAD.MOV.U32 R17, RZ, RZ, R16 ;  /* 0x000000ffff117224 */ /* 0x000fe400078e0010 */
[----:B------:R-:W-:-:S07]  /*13f10*/  IMAD.MOV.U32 R18, RZ, RZ, R15 ;  /* 0x000000ffff127224 */ /* 0x000fce00078e000f */
.L_x_9585:
[----:B------:R-:W-:Y:S05]  /*13f20*/  BSYNC.RECONVERGENT B0 ;  /* 0x0000000000007941 */ /* 0x000fea0003800200 */
.L_x_9583:
        /* <DEDUP_REMOVED lines=9> */
.L_x_9587:
[----:B------:R-:W-:Y:S02]  /*13fc0*/  IMAD.MOV.U32 R15, RZ, RZ, R20 ;  /* 0x000000ffff0f7224 */ /* 0x000fe400078e0014 */
[----:B------:R-:W-:Y:S01]  /*13fd0*/  IMAD.MOV.U32 R16, RZ, RZ, R19 ;  /* 0x000000ffff107224 */ /* 0x000fe200078e0013 */
[----:B------:R-:W-:Y:S01]  /*13fe0*/  MOV R19, R18 ;  /* 0x0000001200137202 */ /* 0x000fe20000000f00 */
[----:B------:R-:W-:-:S07]  /*13ff0*/  IMAD.MOV.U32 R20, RZ, RZ, R17 ;  /* 0x000000ffff147224 */ /* 0x000fce00078e0011 */
.L_x_9588:
[----:B------:R-:W-:Y:S05]  /*14000*/  BSYNC.RECONVERGENT B0 ;  /* 0x0000000000007941 */ /* 0x000fea0003800200 */
.L_x_9586:
        /* <DEDUP_REMOVED lines=9> */
.L_x_9590:
[----:B------:R-:W-:Y:S01]  /*140a0*/  IMAD.MOV.U32 R18, RZ, RZ, R21 ;  /* 0x000000ffff127224 */ /* 0x000fe200078e0015 */
[----:B------:R-:W-:Y:S01]  /*140b0*/  MOV R21, R20 ;  /* 0x0000001400157202 */ /* 0x000fe20000000f00 */
[----:B------:R-:W-:Y:S02]  /*140c0*/  IMAD.MOV.U32 R17, RZ, RZ, R22 ;  /* 0x000000ffff117224 */ /* 0x000fe400078e0016 */
[----:B------:R-:W-:-:S07]  /*140d0*/  IMAD.MOV.U32 R22, RZ, RZ, R19 ;  /* 0x000000ffff167224 */ /* 0x000fce00078e0013 */
.L_x_9591:
[----:B------:R-:W-:Y:S05]  /*140e0*/  BSYNC.RECONVERGENT B0 ;  /* 0x0000000000007941 */ /* 0x000fea0003800200 */
.L_x_9589:
        /* <DEDUP_REMOVED lines=9> */
.L_x_9593:
[----:B------:R-:W-:Y:S01]  /*14180*/  IMAD.MOV.U32 R19, RZ, RZ, R24 ;  /* 0x000000ffff137224 */ /* 0x000fe200078e0018 */
[----:B------:R-:W-:Y:S01]  /*14190*/  MOV R20, R23 ;  /* 0x0000001700147202 */ /* 0x000fe20000000f00 */
[----:B------:R-:W-:Y:S02]  /*141a0*/  IMAD.MOV.U32 R24, RZ, RZ, R21 ;  /* 0x000000ffff187224 */ /* 0x000fe400078e0015 */
[----:B------:R-:W-:-:S07]  /*141b0*/  IMAD.MOV.U32 R23, RZ, RZ, R22 ;  /* 0x000000ffff177224 */ /* 0x000fce00078e0016 */
.L_x_9594:
[----:B------:R-:W-:Y:S05]  /*141c0*/  BSYNC.RECONVERGENT B0 ;  /* 0x0000000000007941 */ /* 0x000fea0003800200 */
.L_x_9592:
        /* <DEDUP_REMOVED lines=9> */
.L_x_9596:
[----:B------:R-:W-:Y:S01]  /*14260*/  MOV R22, R25 ;  /* 0x0000001900167202 */ /* 0x000fe20000000f00 */
[----:B------:R-:W-:Y:S02]  /*14270*/  IMAD.MOV.U32 R21, RZ, RZ, R26 ;  /* 0x000000ffff157224 */ /* 0x000fe400078e001a */
[----:B------:R-:W-:Y:S02]  /*14280*/  IMAD.MOV.U32 R25, RZ, RZ, R24 ;  /* 0x000000ffff197224 */ /* 0x000fe400078e0018 */
[----:B------:R-:W-:-:S07]  /*14290*/  IMAD.MOV.U32 R26, RZ, RZ, R23 ;  /* 0x000000ffff1a7224 */ /* 0x000fce00078e0017 */
.L_x_9597:
[----:B------:R-:W-:Y:S05]  /*142a0*/  BSYNC.RECONVERGENT B0 ;  /* 0x0000000000007941 */ /* 0x000fea0003800200 */
.L_x_9595:
        /* <DEDUP_REMOVED lines=9> */
.L_x_9599:
[----:B------:R-:W-:Y:S02]  /*14340*/  IMAD.MOV.U32 R23, RZ, RZ, R28 ;  /* 0x000000ffff177224 */ /* 0x000fe400078e001c */
[----:B------:R-:W-:Y:S02]  /*14350*/  IMAD.MOV.U32 R24, RZ, RZ, R27 ;  /* 0x000000ffff187224 */ /* 0x000fe400078e001b */
[----:B------:R-:W-:Y:S02]  /*14360*/  IMAD.MOV.U32 R28, RZ, RZ, R25 ;  /* 0x000000ffff1c7224 */ /* 0x000fe400078e0019 */
[----:B------:R-:W-:-:S07]  /*14370*/  IMAD.MOV.U32 R27, RZ, RZ, R26 ;  /* 0x000000ffff1b7224 */ /* 0x000fce00078e001a */
.L_x_9600:
[----:B------:R-:W-:Y:S05]  /*14380*/  BSYNC.RECONVERGENT B0 ;  /* 0x0000000000007941 */ /* 0x000fea0003800200 */
.L_x_9598:
        /* <DEDUP_REMOVED lines=9> */
.L_x_9602:
[----:B------:R-:W-:Y:S02]  /*14420*/  IMAD.MOV.U32 R26, RZ, RZ, R29 ;  /* 0x000000ffff1a7224 */ /* 0x000fe400078e001d */
[----:B------:R-:W-:Y:S01]  /*14430*/  IMAD.MOV.U32 R25, RZ, RZ, R30 ;  /* 0x000000ffff197224 */ /* 0x000fe200078e001e */
[----:B------:R-:W-:Y:S01]  /*14440*/  MOV R30, R27 ;  /* 0x0000001b001e7202 */ /* 0x000fe20000000f00 */
[----:B------:R-:W-:-:S07]  /*14450*/  IMAD.MOV.U32 R29, RZ, RZ, R28 ;  /* 0x000000ffff1d7224 */ /* 0x000fce00078e001c */
.L_x_9603:
[----:B------:R-:W-:Y:S05]  /*14460*/  BSYNC.RECONVERGENT B0 ;  /* 0x0000000000007941 */ /* 0x000fea0003800200 */
.L_x_9601:
        /* <DEDUP_REMOVED lines=9> */
.L_x_9605:
[----:B------:R-:W-:Y:S01]  /*14500*/  IMAD.MOV.U32 R27, RZ, RZ, R32 ;  /* 0x000000ffff1b7224 */ /* 0x000fe200078e0020 */
[----:B------:R-:W-:Y:S01]  /*14510*/  MOV R32, R29 ;  /* 0x0000001d00207202 */ /* 0x000fe20000000f00 */
[----:B------:R-:W-:Y:S02]  /*14520*/  IMAD.MOV.U32 R28, RZ, RZ, R31 ;  /* 0x000000ffff1c7224 */ /* 0x000fe400078e001f */
[----:B------:R-:W-:-:S07]  /*14530*/  IMAD.MOV.U32 R31, RZ, RZ, R30 ;  /* 0x000000ffff1f7224 */ /* 0x000fce00078e001e */
.L_x_9606:
[----:B------:R-:W-:Y:S05]  /*14540*/  BSYNC.RECONVERGENT B0 ;  /* 0x0000000000007941 */ /* 0x000fea0003800200 */
.L_x_9604:
        /* <DEDUP_REMOVED lines=9> */
.L_x_9608:
[----:B------:R-:W-:Y:S01]  /*145e0*/  IMAD.MOV.U32 R30, RZ, RZ, R33 ;  /* 0x000000ffff1e7224 */ /* 0x000fe200078e0021 */
[----:B------:R-:W-:Y:S01]  /*145f0*/  MOV R29, R34 ;  /* 0x00000022001d7202 */ /* 0x000fe20000000f00 */
[----:B------:R-:W-:Y:S02]  /*14600*/  IMAD.MOV.U32 R33, RZ, RZ, R32 ;  /* 0x000000ffff217224 */ /* 0x000fe400078e0020 */
[----:B------:R-:W-:-:S07]  /*14610*/  IMAD.MOV.U32 R34, RZ, RZ, R31 ;  /* 0x000000ffff227224 */ /* 0x000fce00078e001f */
.L_x_9609:
[----:B------:R-:W-:Y:S05]  /*14620*/  BSYNC.RECONVERGENT B0 ;  /* 0x0000000000007941 */ /* 0x000fea0003800200 */
.L_x_9607:
        /* <DEDUP_REMOVED lines=9> */
.L_x_9611:
[----:B------:R-:W-:Y:S01]  /*146c0*/  MOV R31, R36 ;  /* 0x00000024001f7202 */ /* 0x000fe20000000f00 */
[----:B------:R-:W-:Y:S02]  /*146d0*/  IMAD.MOV.U32 R32, RZ, RZ, R35 ;  /* 0x000000ffff207224 */ /* 0x000fe400078e0023 */
[----:B------:R-:W-:Y:S02]  /*146e0*/  IMAD.MOV.U32 R36, RZ, RZ, R33 ;  /* 0x000000ffff247224 */ /* 0x000fe400078e0021 */
[----:B------:R-:W-:-:S07]  /*146f0*/  IMAD.MOV.U32 R35, RZ, RZ, R34 ;  /* 0x000000ffff237224 */ /* 0x000fce00078e0022 */
.L_x_9612:
[----:B------:R-:W-:Y:S05]  /*14700*/  BSYNC.RECONVERGENT B0 ;  /* 0x0000000000007941 */ /* 0x000fea0003800200 */
.L_x_9610:
        /* <DEDUP_REMOVED lines=9> */
.L_x_9614:
[----:B------:R-:W-:Y:S02]  /*147a0*/  IMAD.MOV.U32 R34, RZ, RZ, R9 ;  /* 0x000000ffff227224 */ /* 0x000fe400078e0009 */
[----:B------:R-:W-:Y:S02]  /*147b0*/  IMAD.MOV.U32 R33, RZ, RZ, R8 ;  /* 0x000000ffff217224 */ /* 0x000fe400078e0008 */
[----:B------:R-:W-:Y:S02]  /*147c0*/  IMAD.MOV.U32 R9, RZ, RZ, R36 ;  /* 0x000000ffff097224 */ /* 0x000fe400078e0024 */
[----:B------:R-:W-:-:S07]  /*147d0*/  IMAD.MOV.U32 R8, RZ, RZ, R35 ;  /* 0x000000ffff087224 */ /* 0x000fce00078e0023 */
.L_x_9615:
[----:B------:R-:W-:Y:S05]  /*147e0*/  BSYNC.RECONVERGENT B0 ;  /* 0x0000000000007941 */ /* 0x000fea0003800200 */
.L_x_9613:
        /* <DEDUP_REMOVED lines=9> */
.L_x_9617:
[----:B------:R-:W-:Y:S02]  /*14880*/  IMAD.MOV.U32 R35, RZ, RZ, R6 ;  /* 0x000000ffff237224 */ /* 0x000fe400078e0006 */
[----:B------:R-:W-:Y:S01]  /*14890*/  IMAD.MOV.U32 R36, RZ, RZ, R7 ;  /* 0x000000ffff247224 */ /* 0x000fe200078e0007 */
[----:B------:R-:W-:Y:S01]  /*148a0*/  MOV R7, R8 ;  /* 0x0000000800077202 */ /* 0x000fe20000000f00 */
[----:B------:R-:W-:-:S07]  /*148b0*/  IMAD.MOV.U32 R6, RZ, RZ, R9 ;  /* 0x000000ffff067224 */ /* 0x000fce00078e0009 */
.L_x_9618:
[----:B------:R-:W-:Y:S05]  /*148c0*/  BSYNC.RECONVERGENT B0 ;  /* 0x0000000000007941 */ /* 0x000fea0003800200 */
.L_x_9616:
        /* <DEDUP_REMOVED lines=9> */
.L_x_9620:
[----:B------:R-:W-:Y:S01]  /*14960*/  IMAD.MOV.U32 R8, RZ, RZ, R5 ;  /* 0x000000ffff087224 */ /* 0x000fe200078e0005 */
[----:B------:R-:W-:Y:S01]  /*14970*/  MOV R5, R6 ;  /* 0x0000000600057202 */ /* 0x000fe20000000f00 */
[----:B------:R-:W-:Y:S02]  /*14980*/  IMAD.MOV.U32 R9, RZ, RZ, R4 ;  /* 0x000000ffff097224 */ /* 0x000fe400078e0004 */
[----:B------:R-:W-:-:S07]  /*14990*/  IMAD.MOV.U32 R4, RZ, RZ, R7 ;  /* 0x000000ffff047224 */ /* 0x000fce00078e0007 */
.L_x_9621:
[----:B------:R-:W-:Y:S05]  /*149a0*/  BSYNC.RECONVERGENT B0 ;  /* 0x0000000000007941 */ /* 0x000fea0003800200 */
.L_x_9619:
        /* <DEDUP_REMOVED lines=9> */
.L_x_9623:
[----:B------:R-:W-:Y:S01]  /*14a40*/  IMAD.MOV.U32 R7, RZ, RZ, R2 ;  /* 0x000000ffff077224 */ /* 0x000fe200078e0002 */
[----:B------:R-:W-:Y:S01]  /*14a50*/  MOV R6, R3 ;  /* 0x0000000300067202 */ /* 0x000fe20000000f00 */
[----:B------:R-:W-:Y:S02]  /*14a60*/  IMAD.MOV.U32 R2, RZ, RZ, R5 ;  /* 0x000000ffff027224 */ /* 0x000fe400078e0005 */
[----:B------:R-:W-:-:S07]  /*14a70*/  IMAD.MOV.U32 R3, RZ, RZ, R4 ;  /* 0x000000ffff037224 */ /* 0x000fce00078e0004 */
.L_x_9624:
[----:B------:R-:W-:Y:S05]  /*14a80*/  BSYNC.RECONVERGENT B0 ;  /* 0x0000000000007941 */ /* 0x000fea0003800200 */
.L_x_9622:
        /* <DEDUP_REMOVED lines=9> */
.L_x_9626:
[----:B------:R-:W-:Y:S01]  /*14b20*/  MOV R4, R61 ;  /* 0x0000003d00047202 */ /* 0x000fe20000000f00 */
[----:B------:R-:W-:Y:S02]  /*14b30*/  IMAD.MOV.U32 R5, RZ, RZ, R60 ;  /* 0x000000ffff057224 */ /* 0x000fe400078e003c */
[----:B------:R-:W-:Y:S02]  /*14b40*/  IMAD.MOV.U32 R61, RZ, RZ, R2 ;  /* 0x000000ffff3d7224 */ /* 0x000fe400078e0002 */
[----:B------:R-:W-:-:S07]  /*14b50*/  IMAD.MOV.U32 R60, RZ, RZ, R3 ;  /* 0x000000ffff3c7224 */ /* 0x000fce00078e0003 */
.L_x_9627:
[----:B------:R-:W-:Y:S05]  /*14b60*/  BSYNC.RECONVERGENT B0 ;  /* 0x0000000000007941 */ /* 0x000fea0003800200 */
.L_x_9625:
        /* <DEDUP_REMOVED lines=9> */
.L_x_9629:
[----:B------:R-:W-:Y:S02]  /*14c00*/  IMAD.MOV.U32 R3, RZ, RZ, R58 ;  /* 0x000000ffff037224 */ /* 0x000fe400078e003a */
[----:B------:R-:W-:Y:S02]  /*14c10*/  IMAD.MOV.U32 R2, RZ, RZ, R59 ;  /* 0x000000ffff027224 */ /* 0x000fe400078e003b */
[----:B------:R-:W-:Y:S02]  /*14c20*/  IMAD.MOV.U32 R58, RZ, RZ, R61 ;  /* 0x000000ffff3a7224 */ /* 0x000fe400078e003d */
[----:B------:R-:W-:-:S07]  /*14c30*/  IMAD.MOV.U32 R59, RZ, RZ, R60 ;  /* 0x000000ffff3b7224 */ /* 0x000fce00078e003c */
.L_x_9630:
[----:B------:R-:W-:Y:S05]  /*14c40*/  BSYNC.RECONVERGENT B0 ;  /* 0x0000000000007941 */ /* 0x000fea0003800200 */
.L_x_9628:
        /* <DEDUP_REMOVED lines=9> */
.L_x_9632:
[----:B------:R-:W-:Y:S02]  /*14ce0*/  IMAD.MOV.U32 R62, RZ, RZ, R57 ;  /* 0x000000ffff3e7224 */ /* 0x000fe400078e0039 */
[----:B------:R-:W-:Y:S01]  /*14cf0*/  IMAD.MOV.U32 R63, RZ, RZ, R56 ;  /* 0x000000ffff3f7224 */ /* 0x000fe200078e0038 */
[----:B------:R-:W-:Y:S01]  /*14d00*/  MOV R56, R59 ;  /* 0x0000003b00387202 */ /* 0x000fe20000000f00 */
[----:B------:R-:W-:-:S07]  /*14d10*/  IMAD.MOV.U32 R57, RZ, RZ, R58 ;  /* 0x000000ffff397224 */ /* 0x000fce00078e003a */
.L_x_9633:
[----:B------:R-:W-:Y:S05]  /*14d20*/  BSYNC.RECONVERGENT B0 ;  /* 0x0000000000007941 */ /* 0x000fea0003800200 */
.L_x_9631:
        /* <DEDUP_REMOVED lines=9> */
.L_x_9635:
[----:B------:R-:W-:Y:S01]  /*14dc0*/  IMAD.MOV.U32 R61, RZ, RZ, R54 ;  /* 0x000000ffff3d7224 */ /* 0x000fe200078e0036 */
[----:B------:R-:W-:Y:S01]  /*14dd0*/  MOV R54, R57 ;  /* 0x0000003900367202 */ /* 0x000fe20000000f00 */
[----:B------:R-:W-:Y:S02]  /*14de0*/  IMAD.MOV.U32 R60, RZ, RZ, R55 ;  /* 0x000000ffff3c7224 */ /* 0x000fe400078e0037 */
[----:B------:R-:W-:-:S07]  /*14df0*/  IMAD.MOV.U32 R55, RZ, RZ, R56 ;  /* 0x000000ffff377224 */ /* 0x000fce00078e0038 */
.L_x_9636:
[----:B------:R-:W-:Y:S05]  /*14e00*/  BSYNC.RECONVERGENT B0 ;  /* 0x0000000000007941 */ /* 0x000fea0003800200 */
.L_x_9634:
        /* <DEDUP_REMOVED lines=9> */
.L_x_9638:
[----:B------:R-:W-:Y:S01]  /*14ea0*/  IMAD.MOV.U32 R58, RZ, RZ, R73 ;  /* 0x000000ffff3a7224 */ /* 0x000fe200078e0049 */
[----:B------:R-:W-:Y:S01]  /*14eb0*/  MOV R59, R72 ;  /* 0x00000048003b7202 */ /* 0x000fe20000000f00 */
[----:B------:R-:W-:Y:S02]  /*14ec0*/  IMAD.MOV.U32 R73, RZ, RZ, R54 ;  /* 0x000000ffff497224 */ /* 0x000fe400078e0036 */
[----:B------:R-:W-:-:S07]  /*14ed0*/  IMAD.MOV.U32 R72, RZ, RZ, R55 ;  /* 0x000000ffff487224 */ /* 0x000fce00078e0037 */
.L_x_9639:
[----:B------:R-:W-:Y:S05]  /*14ee0*/  BSYNC.RECONVERGENT B0 ;  /* 0x0000000000007941 */ /* 0x000fea0003800200 */
.L_x_9637:
        /* <DEDUP_REMOVED lines=11> */
.L_x_9641:
[----:B------:R-:W-:Y:S01]  /*14fa0*/  MOV R57, R52 ;  /* 0x0000003400397202 */ /* 0x000fe20000000f00 */
[----:B------:R-:W-:Y:S02]  /*14fb0*/  IMAD.MOV.U32 R56, RZ, RZ, R53 ;  /* 0x000000ffff387224 */ /* 0x000fe400078e0035 */
[----:B------:R-:W-:Y:S02]  /*14fc0*/  IMAD.MOV.U32 R52, RZ, RZ, R55 ;  /* 0x000000ffff347224 */ /* 0x000fe400078e0037 */
[----:B-----5:R-:W-:-:S07]  /*14fd0*/  IMAD.MOV.U32 R53, RZ, RZ, R54 ;  /* 0x000000ffff357224 */ /* 0x020fce00078e0036 */
.L_x_9642:
[----:B------:R-:W-:Y:S05]  /*14fe0*/  BSYNC.RECONVERGENT B0 ;  /* 0x0000000000007941 */ /* 0x000fea0003800200 */
.L_x_9640:
        /* <DEDUP_REMOVED lines=9> */
.L_x_9644:
[----:B------:R-:W-:Y:S02]  /*15080*/  IMAD.MOV.U32 R54, RZ, RZ, R51 ;  /* 0x000000ffff367224 */ /* 0x000fe400078e0033 */
[----:B------:R-:W-:Y:S02]  /*15090*/  IMAD.MOV.U32 R55, RZ, RZ, R50 ;  /* 0x000000ffff377224 */ /* 0x000fe400078e0032 */
[----:B------:R-:W-:Y:S02]  /*150a0*/  IMAD.MOV.U32 R51, RZ, RZ, R52 ;  /* 0x000000ffff337224 */ /* 0x000fe400078e0034 */
[----:B------:R-:W-:-:S07]  /*150b0*/  IMAD.MOV.U32 R50, RZ, RZ, R53 ;  /* 0x000000ffff327224 */ /* 0x000fce00078e0035 */
.L_x_9645:
[----:B------:R-:W-:Y:S05]  /*150c0*/  BSYNC.RECONVERGENT B0 ;  /* 0x0000000000007941 */ /* 0x000fea0003800200 */
.L_x_9643:
        /* <DEDUP_REMOVED lines=9> */
.L_x_9647:
[----:B------:R-:W-:Y:S02]  /*15160*/  IMAD.MOV.U32 R53, RZ, RZ, R48 ;  /* 0x000000ffff357224 */ /* 0x000fe400078e0030 */
[----:B------:R-:W-:Y:S01]  /*15170*/  IMAD.MOV.U32 R52, RZ, RZ, R49 ;  /* 0x000000ffff347224 */ /* 0x000fe200078e0031 */
[----:B------:R-:W-:Y:S01]  /*15180*/  MOV R49, R50 ;  /* 0x0000003200317202 */ /* 0x000fe20000000f00 */
[----:B------:R-:W-:-:S07]  /*15190*/  IMAD.MOV.U32 R48, RZ, RZ, R51 ;  /* 0x000000ffff307224 */ /* 0x000fce00078e0033 */
.L_x_9648:
[----:B------:R-:W-:Y:S05]  /*151a0*/  BSYNC.RECONVERGENT B0 ;  /* 0x0000000000007941 */ /* 0x000fea0003800200 */
.L_x_9646:
        /* <DEDUP_REMOVED lines=9> */
.L_x_9650:
[----:B------:R-:W-:Y:S01]  /*15240*/  IMAD.MOV.U32 R50, RZ, RZ, R47 ;  /* 0x000000ffff327224 */ /* 0x000fe200078e002f */
[----:B------:R-:W-:Y:S01]  /*15250*/  MOV R47, R48 ;  /* 0x00000030002f7202 */ /* 0x000fe20000000f00 */
[----:B------:R-:W-:Y:S02]  /*15260*/  IMAD.MOV.U32 R51, RZ, RZ, R46 ;  /* 0x000000ffff337224 */ /* 0x000fe400078e002e */
[----:B------:R-:W-:-:S07]  /*15270*/  IMAD.MOV.U32 R46, RZ, RZ, R49 ;  /* 0x000000ffff2e7224 */ /* 0x000fce00078e0031 */
.L_x_9651:
[----:B------:R-:W-:Y:S05]  /*15280*/  BSYNC.RECONVERGENT B0 ;  /* 0x0000000000007941 */ /* 0x000fea0003800200 */
.L_x_9649:
        /* <DEDUP_REMOVED lines=9> */
.L_x_9653:
[----:B------:R-:W-:Y:S01]  /*15320*/  IMAD.MOV.U32 R49, RZ, RZ, R44 ;  /* 0x000000ffff317224 */ /* 0x000fe200078e002c */
[----:B------:R-:W-:Y:S01]  /*15330*/  MOV R48, R45 ;  /* 0x0000002d00307202 */ /* 0x000fe20000000f00 */
[----:B------:R-:W-:Y:S02]  /*15340*/  IMAD.MOV.U32 R44, RZ, RZ, R47 ;  /* 0x000000ffff2c7224 */ /* 0x000fe400078e002f */
[----:B------:R-:W-:-:S07]  /*15350*/  IMAD.MOV.U32 R45, RZ, RZ, R46 ;  /* 0x000000ffff2d7224 */ /* 0x000fce00078e002e */
.L_x_9654:
[----:B------:R-:W-:Y:S05]  /*15360*/  BSYNC.RECONVERGENT B0 ;  /* 0x0000000000007941 */ /* 0x000fea0003800200 */
.L_x_9652:
        /* <DEDUP_REMOVED lines=9> */
.L_x_9656:
[----:B------:R-:W-:Y:S01]  /*15400*/  MOV R46, R43 ;  /* 0x0000002b002e7202 */ /* 0x000fe20000000f00 */
[----:B------:R-:W-:Y:S02]  /*15410*/  IMAD.MOV.U32 R47, RZ, RZ, R42 ;  /* 0x000000ffff2f7224 */ /* 0x000fe400078e002a */
[----:B------:R-:W-:Y:S02]  /*15420*/  IMAD.MOV.U32 R43, RZ, RZ, R44 ;  /* 0x000000ffff2b7224 */ /* 0x000fe400078e002c */
[----:B------:R-:W-:-:S07]  /*15430*/  IMAD.MOV.U32 R42, RZ, RZ, R45 ;  /* 0x000000ffff2a7224 */ /* 0x000fce00078e002d */
.L_x_9657:
[----:B------:R-:W-:Y:S05]  /*15440*/  BSYNC.RECONVERGENT B0 ;  /* 0x0000000000007941 */ /* 0x000fea0003800200 */
.L_x_9655:
        /* <DEDUP_REMOVED lines=9> */
.L_x_9659:
[----:B------:R-:W-:Y:S02]  /*154e0*/  IMAD.MOV.U32 R45, RZ, RZ, R40 ;  /* 0x000000ffff2d7224 */ /* 0x000fe400078e0028 */
[----:B------:R-:W-:Y:S02]  /*154f0*/  IMAD.MOV.U32 R44, RZ, RZ, R41 ;  /* 0x000000ffff2c7224 */ /* 0x000fe400078e0029 */
[----:B------:R-:W-:Y:S02]  /*15500*/  IMAD.MOV.U32 R40, RZ, RZ, R43 ;  /* 0x000000ffff287224 */ /* 0x000fe400078e002b */
[----:B------:R-:W-:-:S07]  /*15510*/  IMAD.MOV.U32 R41, RZ, RZ, R42 ;  /* 0x000000ffff297224 */ /* 0x000fce00078e002a */
.L_x_9660:
[----:B------:R-:W-:Y:S05]  /*15520*/  BSYNC.RECONVERGENT B0 ;  /* 0x0000000000007941 */ /* 0x000fea0003800200 */
.L_x_9658:
        /* <DEDUP_REMOVED lines=9> */
.L_x_9662:
[----:B------:R-:W-:Y:S02]  /*155c0*/  IMAD.MOV.U32 R42, RZ, RZ, R39 ;  /* 0x000000ffff2a7224 */ /* 0x000fe400078e0027 */
[----:B------:R-:W-:Y:S01]  /*155d0*/  IMAD.MOV.U32 R43, RZ, RZ, R38 ;  /* 0x000000ffff2b7224 */ /* 0x000fe200078e0026 */
[----:B------:R-:W-:Y:S01]  /*155e0*/  MOV R38, R41 ;  /* 0x0000002900267202 */ /* 0x000fe20000000f00 */
[----:B------:R-:W-:-:S07]  /*155f0*/  IMAD.MOV.U32 R39, RZ, RZ, R40 ;  /* 0x000000ffff277224 */ /* 0x000fce00078e0028 */
.L_x_9663:
[----:B------:R-:W-:Y:S05]  /*15600*/  BSYNC.RECONVERGENT B0 ;  /* 0x0000000000007941 */ /* 0x000fea0003800200 */
.L_x_9661:
        /* <DEDUP_REMOVED lines=9> */
.L_x_9665:
[----:B------:R-:W-:Y:S01]  /*156a0*/  IMAD.MOV.U32 R41, RZ, RZ, R14 ;  /* 0x000000ffff297224 */ /* 0x000fe200078e000e */
[----:B------:R-:W-:Y:S01]  /*156b0*/  MOV R14, R39 ;  /* 0x00000027000e7202 */ /* 0x000fe20000000f00 */
[----:B------:R-:W-:Y:S02]  /*156c0*/  IMAD.MOV.U32 R40, RZ, RZ, R37 ;  /* 0x000000ffff287224 */ /* 0x000fe400078e0025 */
[----:B------:R-:W-:-:S07]  /*156d0*/  IMAD.MOV.U32 R37, RZ, RZ, R38 ;  /* 0x000000ffff257224 */ /* 0x000fce00078e0026 */
.L_x_9666:
[----:B------:R-:W-:Y:S05]  /*156e0*/  BSYNC.RECONVERGENT B0 ;  /* 0x0000000000007941 */ /* 0x000fea0003800200 */
.L_x_9664:
        /* <DEDUP_REMOVED lines=9> */
.L_x_9668:
[----:B------:R-:W-:Y:S01]  /*15780*/  IMAD.MOV.U32 R38, RZ, RZ, R15 ;  /* 0x000000ffff267224 */ /* 0x000fe200078e000f */
[----:B------:R-:W-:Y:S01]  /*15790*/  MOV R39, R16 ;  /* 0x0000001000277202 */ /* 0x000fe20000000f00 */
[----:B------:R-:W-:Y:S02]  /*157a0*/  IMAD.MOV.U32 R15, RZ, RZ, R14 ;  /* 0x000000ffff0f7224 */ /* 0x000fe400078e000e */
[----:B------:R-:W-:-:S07]  /*157b0*/  IMAD.MOV.U32 R16, RZ, RZ, R37 ;  /* 0x000000ffff107224 */ /* 0x000fce00078e0025 */
.L_x_9669:
[----:B------:R-:W-:Y:S05]  /*157c0*/  BSYNC.RECONVERGENT B0 ;  /* 0x0000000000007941 */ /* 0x000fea0003800200 */
.L_x_9667:
        /* <DEDUP_REMOVED lines=9> */
.L_x_9671:
[----:B------:R-:W-:Y:S01]  /*15860*/  MOV R37, R18 ;  /* 0x0000001200257202 */ /* 0x000fe20000000f00 */
[----:B------:R-:W-:Y:S02]  /*15870*/  IMAD.MOV.U32 R14, RZ, RZ, R17 ;  /* 0x000000ffff0e7224 */ /* 0x000fe400078e0011 */
[----:B------:R-:W-:Y:S02]  /*15880*/  IMAD.MOV.U32 R18, RZ, RZ, R15 ;  /* 0x000000ffff127224 */ /* 0x000fe400078e000f */
[----:B------:R-:W-:-:S07]  /*15890*/  IMAD.MOV.U32 R17, RZ, RZ, R16 ;  /* 0x000000ffff117224 */ /* 0x000fce00078e0010 */
.L_x_9672:
[----:B------:R-:W-:Y:S05]  /*158a0*/  BSYNC.RECONVERGENT B0 ;  /* 0x0000000000007941 */ /* 0x000fea0003800200 */
.L_x_9670:
        /* <DEDUP_REMOVED lines=9> */
.L_x_9674:
[----:B------:R-:W-:Y:S02]  /*15940*/  IMAD.MOV.U32 R16, RZ, RZ, R19 ;  /* 0x000000ffff107224 */ /* 0x000fe400078e0013 */
[----:B------:R-:W-:Y:S02]  /*15950*/  IMAD.MOV.U32 R15, RZ, RZ, R20 ;  /* 0x000000ffff0f7224 */ /* 0x000fe400078e0014 */
[----:B------:R-:W-:Y:S02]  /*15960*/  IMAD.MOV.U32 R19, RZ, RZ, R18 ;  /* 0x000000ffff137224 */ /* 0x000fe400078e0012 */
[----:B------:R-:W-:-:S07]  /*15970*/  IMAD.MOV.U32 R20, RZ, RZ, R17 ;  /* 0x000000ffff147224 */ /* 0x000fce00078e0011 */
.L_x_9675:
[----:B------:R-:W-:Y:S05]  /*15980*/  BSYNC.RECONVERGENT B0 ;  /* 0x0000000000007941 */ /* 0x000fea0003800200 */
.L_x_9673:
        /* <DEDUP_REMOVED lines=9> */
.L_x_9677:
[----:B------:R-:W-:Y:S02]  /*15a20*/  IMAD.MOV.U32 R17, RZ, RZ, R22 ;  /* 0x000000ffff117224 */ /* 0x000fe400078e0016 */
[----:B------:R-:W-:Y:S01]  /*15a30*/  IMAD.MOV.U32 R18, RZ, RZ, R21 ;  /* 0x000000ffff127224 */ /* 0x000fe200078e0015 */
[----:B------:R-:W-:Y:S01]  /*15a40*/  MOV R21, R20 ;  /* 0x0000001400157202 */ /* 0x000fe20000000f00 */
[----:B------:R-:W-:-:S07]  /*15a50*/  IMAD.MOV.U32 R22, RZ, RZ, R19 ;  /* 0x000000ffff167224 */ /* 0x000fce00078e0013 */
.L_x_9678:
[----:B------:R-:W-:Y:S05]  /*15a60*/  BSYNC.RECONVERGENT B0 ;  /* 0x0000000000007941 */ /* 0x000fea0003800200 */
.L_x_9676:
        /* <DEDUP_REMOVED lines=9> */
.L_x_9680:
[----:B------:R-:W-:Y:S01]  /*15b00*/  IMAD.MOV.U32 R20, RZ, RZ, R23 ;  /* 0x000000ffff147224 */ /* 0x000fe200078e0017 */
[----:B------:R-:W-:Y:S01]  /*15b10*/  MOV R23, R22 ;  /* 0x0000001600177202 */ /* 0x000fe20000000f00 */
[----:B------:R-:W-:Y:S02]  /*15b20*/  IMAD.MOV.U32 R19, RZ, RZ, R24 ;  /* 0x000000ffff137224 */ /* 0x000fe400078e0018 */
[----:B------:R-:W-:-:S07]  /*15b30*/  IMAD.MOV.U32 R24, RZ, RZ, R21 ;  /* 0x000000ffff187224 */ /* 0x000fce00078e0015 */
.L_x_9681:
[----:B------:R-:W-:Y:S05]  /*15b40*/  BSYNC.RECONVERGENT B0 ;  /* 0x0000000000007941 */ /* 0x000fea0003800200 */
.L_x_9679:
        /* <DEDUP_REMOVED lines=9> */
.L_x_9683:
[----:B------:R-:W-:Y:S01]  /*15be0*/  IMAD.MOV.U32 R21, RZ, RZ, R26 ;  /* 0x000000ffff157224 */ /* 0x000fe200078e001a */
[----:B------:R-:W-:Y:S01]  /*15bf0*/  MOV R22, R25 ;  /* 0x0000001900167202 */ /* 0x000fe20000000f00 */
[----:B------:R-:W-:Y:S02]  /*15c00*/  IMAD.MOV.U32 R26, RZ, RZ, R23 ;  /* 0x000000ffff1a7224 */ /* 0x000fe400078e0017 */
[----:B------:R-:W-:-:S07]  /*15c10*/  IMAD.MOV.U32 R25, RZ, RZ, R24 ;  /* 0x000000ffff197224 */ /* 0x000fce00078e0018 */
.L_x_9684:
[----:B------:R-:W-:Y:S05]  /*15c20*/  BSYNC.RECONVERGENT B0 ;  /* 0x0000000000007941 */ /* 0x000fea0003800200 */
.L_x_9682:
        /* <DEDUP_REMOVED lines=9> */
.L_x_9686:
[----:B------:R-:W-:Y:S01]  /*15cc0*/  MOV R24, R27 ;  /* 0x0000001b00187202 */ /* 0x000fe20000000f00 */
[----:B------:R-:W-:Y:S02]  /*15cd0*/  IMAD.MOV.U32 R23, RZ, RZ, R28 ;  /* 0x000000ffff177224 */ /* 0x000fe400078e001c */
[----:B------:R-:W-:Y:S02]  /*15ce0*/  IMAD.MOV.U32 R27, RZ, RZ, R26 ;  /* 0x000000ffff1b7224 */ /* 0x000fe400078e001a */
[----:B------:R-:W-:-:S07]  /*15cf0*/  IMAD.MOV.U32 R28, RZ, RZ, R25 ;  /* 0x000000ffff1c7224 */ /* 0x000fce00078e0019 */
.L_x_9687:
[----:B------:R-:W-:Y:S05]  /*15d00*/  BSYNC.RECONVERGENT B0 ;  /* 0x0000000000007941 */ /* 0x000fea0003800200 */
.L_x_9685:
        /* <DEDUP_REMOVED lines=9> */
.L_x_9689:
[----:B------:R-:W-:Y:S02]  /*15da0*/  IMAD.MOV.U32 R25, RZ, RZ, R30 ;  /* 0x000000ffff197224 */ /* 0x000fe400078e001e */
[----:B------:R-:W-:Y:S02]  /*15db0*/  IMAD.MOV.U32 R26, RZ, RZ, R29 ;  /* 0x000000ffff1a7224 */ /* 0x000fe400078e001d */
[----:B------:R-:W-:Y:S02]  /*15dc0*/  IMAD.MOV.U32 R30, RZ, RZ, R27 ;  /* 0x000000ffff1e7224 */ /* 0x000fe400078e001b */
[----:B------:R-:W-:-:S07]  /*15dd0*/  IMAD.MOV.U32 R29, RZ, RZ, R28 ;  /* 0x000000ffff1d7224 */ /* 0x000fce00078e001c */
.L_x_9690:
[----:B------:R-:W-:Y:S05]  /*15de0*/  BSYNC.RECONVERGENT B0 ;  /* 0x0000000000007941 */ /* 0x000fea0003800200 */
.L_x_9688:
        /* <DEDUP_REMOVED lines=9> */
.L_x_9692:
[----:B------:R-:W-:Y:S02]  /*15e80*/  IMAD.MOV.U32 R28, RZ, RZ, R31 ;  /* 0x000000ffff1c7224 */ /* 0x000fe400078e001f */
[----:B------:R-:W-:Y:S01]  /*15e90*/  IMAD.MOV.U32 R27, RZ, RZ, R32 ;  /* 0x000000ffff1b7224 */ /* 0x000fe200078e0020 */
[----:B------:R-:W-:Y:S01]  /*15ea0*/  MOV R32, R29 ;  /* 0x0000001d00207202 */ /* 0x000fe20000000f00 */
[----:B------:R-:W-:-:S07]  /*15eb0*/  IMAD.MOV.U32 R31, RZ, RZ, R30 ;  /* 0x000000ffff1f7224 */ /* 0x000fce00078e001e */
.L_x_9693:
[----:B------:R-:W-:Y:S05]  /*15ec0*/  BSYNC.RECONVERGENT B0 ;  /* 0x0000000000007941 */ /* 0x000fea0003800200 */
.L_x_9691:
        /* <DEDUP_REMOVED lines=9> */
.L_x_9695:
[----:B------:R-:W-:Y:S01]  /*15f60*/  IMAD.MOV.U32 R29, RZ, RZ, R34 ;  /* 0x000000ffff1d7224 */ /* 0x000fe200078e0022 */
[----:B------:R-:W-:Y:S01]  /*15f70*/  MOV R34, R31 ;  /* 0x0000001f00227202 */ /* 0x000fe20000000f00 */
[----:B------:R-:W-:Y:S02]  /*15f80*/  IMAD.MOV.U32 R30, RZ, RZ, R33 ;  /* 0x000000ffff1e7224 */ /* 0x000fe400078e0021 */
[----:B------:R-:W-:-:S07]  /*15f90*/  IMAD.MOV.U32 R33, RZ, RZ, R32 ;  /* 0x000000ffff217224 */ /* 0x000fce00078e0020 */
.L_x_9696:
[----:B------:R-:W-:Y:S05]  /*15fa0*/  BSYNC.RECONVERGENT B0 ;  /* 0x0000000000007941 */ /* 0x000fea0003800200 */
.L_x_9694:
        /* <DEDUP_REMOVED lines=9> */
.L_x_9698:
[----:B------:R-:W-:Y:S01]  /*16040*/  IMAD.MOV.U32 R32, RZ, RZ, R35 ;  /* 0x000000ffff207224 */ /* 0x000fe200078e0023 */
[----:B------:R-:W-:Y:S01]  /*16050*/  MOV R31, R36 ;  /* 0x00000024001f7202 */ /* 0x000fe20000000f00 */
[----:B------:R-:W-:Y:S02]  /*16060*/  IMAD.MOV.U32 R35, RZ, RZ, R34 ;  /* 0x000000ffff237224 */ /* 0x000fe400078e0022 */
[----:B------:R-:W-:-:S07]  /*16070*/  IMAD.MOV.U32 R36, RZ, RZ, R33 ;  /* 0x000000ffff247224 */ /* 0x000fce00078e0021 */
.L_x_9699:
[----:B------:R-:W-:Y:S05]  /*16080*/  BSYNC.RECONVERGENT B0 ;  /* 0x0000000000007941 */ /* 0x000fea0003800200 */
.L_x_9697:
        /* <DEDUP_REMOVED lines=9> */
.L_x_9701:
[----:B------:R-:W-:Y:S01]  /*16120*/  MOV R33, R8 ;  /* 0x0000000800217202 */ /* 0x000fe20000000f00 */
[----:B------:R-:W-:Y:S02]  /*16130*/  IMAD.MOV.U32 R34, RZ, RZ, R9 ;  /* 0x000000ffff227224 */ /* 0x000fe400078e0009 */
[----:B------:R-:W-:Y:S02]  /*16140*/  IMAD.MOV.U32 R8, RZ, RZ, R35 ;  /* 0x000000ffff087224 */ /* 0x000fe400078e0023 */
[----:B------:R-:W-:-:S07]  /*16150*/  IMAD.MOV.U32 R9, RZ, RZ, R36 ;  /* 0x000000ffff097224 */ /* 0x000fce00078e0024 */
.L_x_9702:
[----:B------:R-:W-:Y:S05]  /*16160*/  BSYNC.RECONVERGENT B0 ;  /* 0x0000000000007941 */ /* 0x000fea0003800200 */
.L_x_9700:
        /* <DEDUP_REMOVED lines=9> */
.L_x_9704:
[----:B------:R-:W-:Y:S02]  /*16200*/  IMAD.MOV.U32 R36, RZ, RZ, R7 ;  /* 0x000000ffff247224 */ /* 0x000fe400078e0007 */
[----:B------:R-:W-:Y:S02]  /*16210*/  IMAD.MOV.U32 R35, RZ, RZ, R6 ;  /* 0x000000ffff237224 */ /* 0x000fe400078e0006 */
[----:B------:R-:W-:Y:S02]  /*16220*/  IMAD.MOV.U32 R7, RZ, RZ, R8 ;  /* 0x000000ffff077224 */ /* 0x000fe400078e0008 */
[----:B------:R-:W-:-:S07]  /*16230*/  IMAD.MOV.U32 R6, RZ, RZ, R9 ;  /* 0x000000ffff067224 */ /* 0x000fce00078e0009 */
.L_x_9705:
[----:B------:R-:W-:Y:S05]  /*16240*/  BSYNC.RECONVERGENT B0 ;  /* 0x0000000000007941 */ /* 0x000fea0003800200 */
.L_x_9703:
        /* <DEDUP_REMOVED lines=9> */
.L_x_9707:
[----:B------:R-:W-:Y:S02]  /*162e0*/  IMAD.MOV.U32 R9, RZ, RZ, R4 ;  /* 0x000000ffff097224 */ /* 0x000fe400078e0004 */
[----:B------:R-:W-:Y:S01]  /*162f0*/  IMAD.MOV.U32 R8, RZ, RZ, R5 ;  /* 0x000000ffff087224 */ /* 0x000fe200078e0005 */
[----:B------:R-:W-:Y:S01]  /*16300*/  MOV R5, R6 ;  /* 0x0000000600057202 */ /* 0x000fe20000000f00 */
[----:B------:R-:W-:-:S07]  /*16310*/  IMAD.MOV.U32 R4, RZ, RZ, R7 ;  /* 0x000000ffff047224 */ /* 0x000fce00078e0007 */
.L_x_9708:
[----:B------:R-:W-:Y:S05]  /*16320*/  BSYNC.RECONVERGENT B0 ;  /* 0x0000000000007941 */ /* 0x000fea0003800200 */
.L_x_9706:
        /* <DEDUP_REMOVED lines=9> */
.L_x_9710:
[----:B------:R-:W-:Y:S01]  /*163c0*/  IMAD.MOV.U32 R6, RZ, RZ, R3 ;  /* 0x000000ffff067224 */ /* 0x000fe200078e0003 */
[----:B------:R-:W-:Y:S01]  /*163d0*/  MOV R3, R4 ;  /* 0x0000000400037202 */ /* 0x000fe20000000f00 */
[----:B------:R-:W-:Y:S02]  /*163e0*/  IMAD.MOV.U32 R7, RZ, RZ, R2 ;  /* 0x000000ffff077224 */ /* 0x000fe400078e0002 */
[----:B------:R-:W-:-:S07]  /*163f0*/  IMAD.MOV.U32 R2, RZ, RZ, R5 ;  /* 0x000000ffff027224 */ /* 0x000fce00078e0005 */
.L_x_9711:
[----:B------:R-:W-:Y:S05]  /*16400*/  BSYNC.RECONVERGENT B0 ;  /* 0x0000000000007941 */ /* 0x000fea0003800200 */
.L_x_9709:
        /* <DEDUP_REMOVED lines=9> */
.L_x_9713:
[----:B------:R-:W-:Y:S01]  /*164a0*/  IMAD.MOV.U32 R5, RZ, RZ, R62 ;  /* 0x000000ffff057224 */ /* 0x000fe200078e003e */
[----:B------:R-:W-:Y:S01]  /*164b0*/  MOV R4, R63 ;  /* 0x0000003f00047202 */ /* 0x000fe20000000f00 */
[----:B------:R-:W-:Y:S02]  /*164c0*/  IMAD.MOV.U32 R62, RZ, RZ, R3 ;  /* 0x000000ffff3e7224 */ /* 0x000fe400078e0003 */
[----:B------:R-:W-:-:S07]  /*164d0*/  IMAD.MOV.U32 R63, RZ, RZ, R2 ;  /* 0x000000ffff3f7224 */ /* 0x000fce00078e0002 */
.L_x_9714:
[----:B------:R-:W-:Y:S05]  /*164e0*/  BSYNC.RECONVERGENT B0 ;  /* 0x0000000000007941 */ /* 0x000fea0003800200 */
.L_x_9712:
        /* <DEDUP_REMOVED lines=9> */
.L_x_9716:
[----:B------:R-:W-:Y:S01]  /*16580*/  MOV R2, R61 ;  /* 0x0000003d00027202 */ /* 0x000fe20000000f00 */
[----:B------:R-:W-:Y:S02]  /*16590*/  IMAD.MOV.U32 R3, RZ, RZ, R60 ;  /* 0x000000ffff037224 */ /* 0x000fe400078e003c */
[----:B------:R-:W-:Y:S02]  /*165a0*/  IMAD.MOV.U32 R61, RZ, RZ, R62 ;  /* 0x000000ffff3d7224 */ /* 0x000fe400078e003e */
[----:B------:R-:W-:-:S07]  /*165b0*/  IMAD.MOV.U32 R60, RZ, RZ, R63 ;  /* 0x000000ffff3c7224 */ /* 0x000fce00078e003f */
.L_x_9717:
[----:B------:R-:W-:Y:S05]  /*165c0*/  BSYNC.RECONVERGENT B0 ;  /* 0x0000000000007941 */ /* 0x000fea0003800200 */
.L_x_9715:
        /* <DEDUP_REMOVED lines=9> */
.L_x_9719:
[----:B------:R-:W-:Y:S02]  /*16660*/  IMAD.MOV.U32 R65, RZ, RZ, R58 ;  /* 0x000000ffff417224 */ /* 0x000fe400078e003a */
[----:B------:R-:W-:Y:S02]  /*16670*/  IMAD.MOV.U32 R64, RZ, RZ, R59 ;  /* 0x000000ffff407224 */ /* 0x000fe400078e003b */
[----:B------:R-:W-:Y:S02]  /*16680*/  IMAD.MOV.U32 R58, RZ, RZ, R61 ;  /* 0x000000ffff3a7224 */ /* 0x000fe400078e003d */
[----:B------:R-:W-:-:S07]  /*16690*/  IMAD.MOV.U32 R59, RZ, RZ, R60 ;  /* 0x000000ffff3b7224 */ /* 0x000fce00078e003c */
.L_x_9720:
[----:B------:R-:W-:Y:S05]  /*166a0*/  BSYNC.RECONVERGENT B0 ;  /* 0x0000000000007941 */ /* 0x000fea0003800200 */
.L_x_9718:
        /* <DEDUP_REMOVED lines=9> */
.L_x_9722:
[----:B------:R-:W-:Y:S02]  /*16740*/  IMAD.MOV.U32 R62, RZ, RZ, R73 ;  /* 0x000000ffff3e7224 */ /* 0x000fe400078e0049 */
[----:B------:R-:W-:Y:S01]  /*16750*/  IMAD.MOV.U32 R63, RZ, RZ, R72 ;  /* 0x000000ffff3f7224 */ /* 0x000fe200078e0048 */
[----:B------:R-:W-:Y:S01]  /*16760*/  MOV R72, R59 ;  /* 0x0000003b00487202 */ /* 0x000fe20000000f00 */
[----:B------:R-:W-:-:S07]  /*16770*/  IMAD.MOV.U32 R73, RZ, RZ, R58 ;  /* 0x000000ffff497224 */ /* 0x000fce00078e003a */
.L_x_9723:
[----:B------:R-:W-:Y:S05]  /*16780*/  BSYNC.RECONVERGENT B0 ;  /* 0x0000000000007941 */ /* 0x000fea0003800200 */
.L_x_9721:
        /* <DEDUP_REMOVED lines=11> */
.L_x_9725:
[----:B------:R-:W-:Y:S01]  /*16840*/  IMAD.MOV.U32 R60, RZ, RZ, R57 ;  /* 0x000000ffff3c7224 */ /* 0x000fe200078e0039 */
[----:B------:R-:W-:Y:S01]  /*16850*/  MOV R57, R58 ;  /* 0x0000003a00397202 */ /* 0x000fe20000000f00 */
[----:B------:R-:W-:Y:S02]  /*16860*/  IMAD.MOV.U32 R61, RZ, RZ, R56 ;  /* 0x000000ffff3d7224 */ /* 0x000fe400078e0038 */
[----:B-----5:R-:W-:-:S07]  /*16870*/  IMAD.MOV.U32 R56, RZ, RZ, R59 ;  /* 0x000000ffff387224 */ /* 0x020fce00078e003b */
.L_x_9726:
[----:B------:R-:W-:Y:S05]  /*16880*/  BSYNC.RECONVERGENT B0 ;  /* 0x0000000000007941 */ /* 0x000fea0003800200 */
.L_x_9724:
        /* <DEDUP_REMOVED lines=9> */
.L_x_9728:
[----:B------:R-:W-:Y:S01]  /*16920*/  IMAD.MOV.U32 R59, RZ, RZ, R54 ;  /* 0x000000ffff3b7224 */ /* 0x000fe200078e0036 */
[----:B------:R-:W-:Y:S01]  /*16930*/  MOV R58, R55 ;  /* 0x00000037003a7202 */ /* 0x000fe20000000f00 */
[----:B------:R-:W-:Y:S02]  /*16940*/  IMAD.MOV.U32 R54, RZ, RZ, R57 ;  /* 0x000000ffff367224 */ /* 0x000fe400078e0039 */
[----:B------:R-:W-:-:S07]  /*16950*/  IMAD.MOV.U32 R55, RZ, RZ, R56 ;  /* 0x000000ffff377224 */ /* 0x000fce00078e0038 */
.L_x_9729:
[----:B------:R-:W-:Y:S05]  /*16960*/  BSYNC.RECONVERGENT B0 ;  /* 0x0000000000007941 */ /* 0x000fea0003800200 */
.L_x_9727:
        /* <DEDUP_REMOVED lines=9> */
.L_x_9731:
[----:B------:R-:W-:Y:S01]  /*16a00*/  MOV R56, R53 ;  /* 0x0000003500387202 */ /* 0x000fe20000000f00 */
[----:B------:R-:W-:Y:S02]  /*16a10*/  IMAD.MOV.U32 R57, RZ, RZ, R52 ;  /* 0x000000ffff397224 */ /* 0x000fe400078e0034 */
[----:B------:R-:W-:Y:S02]  /*16a20*/  IMAD.MOV.U32 R53, RZ, RZ, R54 ;  /* 0x000000ffff357224 */ /* 0x000fe400078e0036 */
[----:B------:R-:W-:-:S07]  /*16a30*/  IMAD.MOV.U32 R52, RZ, RZ, R55 ;  /* 0x000000ffff347224 */ /* 0x000fce00078e0037 */
.L_x_9732:
[----:B------:R-:W-:Y:S05]  /*16a40*/  BSYNC.RECONVERGENT B0 ;  /* 0x0000000000007941 */ /* 0x000fea0003800200 */
.L_x_9730:
        /* <DEDUP_REMOVED lines=9> */
.L_x_9734:
[----:B------:R-:W-:Y:S02]  /*16ae0*/  IMAD.MOV.U32 R55, RZ, RZ, R50 ;  /* 0x000000ffff377224 */ /* 0x000fe400078e0032 */
[----:B------:R-:W-:Y:S02]  /*16af0*/  IMAD.MOV.U32 R54, RZ, RZ, R51 ;  /* 0x000000ffff367224 */ /* 0x000fe400078e0033 */
[----:B------:R-:W-:Y:S02]  /*16b00*/  IMAD.MOV.U32 R50, RZ, RZ, R53 ;  /* 0x000000ffff327224 */ /* 0x000fe400078e0035 */
[----:B------:R-:W-:-:S07]  /*16b10*/  IMAD.MOV.U32 R51, RZ, RZ, R52 ;  /* 0x000000ffff337224 */ /* 0x000fce00078e0034 */
.L_x_9735:
[----:B------:R-:W-:Y:S05]  /*16b20*/  BSYNC.RECONVERGENT B0 ;  /* 0x0000000000007941 */ /* 0x000fea0003800200 */
.L_x_9733:
        /* <DEDUP_REMOVED lines=9> */
.L_x_9737:
[----:B------:R-:W-:Y:S02]  /*16bc0*/  IMAD.MOV.U32 R52, RZ, RZ, R49 ;  /* 0x000000ffff347224 */ /* 0x000fe400078e0031 */
[----:B------:R-:W-:Y:S01]  /*16bd0*/  IMAD.MOV.U32 R53, RZ, RZ, R48 ;  /* 0x000000ffff357224 */ /* 0x000fe200078e0030 */
[----:B------:R-:W-:Y:S01]  /*16be0*/  MOV R48, R51 ;  /* 0x0000003300307202 */ /* 0x000fe20000000f00 */
[----:B------:R-:W-:-:S07]  /*16bf0*/  IMAD.MOV.U32 R49, RZ, RZ, R50 ;  /* 0x000000ffff317224 */ /* 0x000fce00078e0032 */
.L_x_9738:
[----:B------:R-:W-:Y:S05]  /*16c00*/  BSYNC.RECONVERGENT B0 ;  /* 0x0000000000007941 */ /* 0x000fea0003800200 */
.L_x_9736:
        /* <DEDUP_REMOVED lines=9> */
.L_x_9740:
[----:B------:R-:W-:Y:S01]  /*16ca0*/  IMAD.MOV.U32 R51, RZ, RZ, R46 ;  /* 0x000000ffff337224 */ /* 0x000fe200078e002e */
[----:B------:R-:W-:Y:S01]  /*16cb0*/  MOV R46, R49 ;  /* 0x00000031002e7202 */ /* 0x000fe20000000f00 */
[----:B------:R-:W-:Y:S02]  /*16cc0*/  IMAD.MOV.U32 R50, RZ, RZ, R47 ;  /* 0x000000ffff327224 */ /* 0x000fe400078e002f */
[----:B------:R-:W-:-:S07]  /*16cd0*/  IMAD.MOV.U32 R47, RZ, RZ, R48 ;  /* 0x000000ffff2f7224 */ /* 0x000fce00078e0030 */
.L_x_9741:
[----:B------:R-:W-:Y:S05]  /*16ce0*/  BSYNC.RECONVERGENT B0 ;  /* 0x0000000000007941 */ /* 0x000fea0003800200 */
.L_x_9739:
        /* <DEDUP_REMOVED lines=9> */
.L_x_9743:
[----:B------:R-:W-:Y:S01]  /*16d80*/  IMAD.MOV.U32 R48, RZ, RZ, R45 ;  /* 0x000000ffff307224 */ /* 0x000fe200078e002d */
[----:B------:R-:W-:Y:S01]  /*16d90*/  MOV R49, R44 ;  /* 0x0000002c00317202 */ /* 0x000fe20000000f00 */
[----:B------:R-:W-:Y:S02]  /*16da0*/  IMAD.MOV.U32 R45, RZ, RZ, R46 ;  /* 0x000000ffff2d7224 */ /* 0x000fe400078e002e */
[----:B------:R-:W-:-:S07]  /*16db0*/  IMAD.MOV.U32 R44, RZ, RZ, R47 ;  /* 0x000000ffff2c7224 */ /* 0x000fce00078e002f */
.L_x_9744:
[----:B------:R-:W-:Y:S05]  /*16dc0*/  BSYNC.RECONVERGENT B0 ;  /* 0x0000000000007941 */ /* 0x000fea0003800200 */
.L_x_9742:
        /* <DEDUP_REMOVED lines=9> */
.L_x_9746:
[----:B------:R-:W-:Y:S01]  /*16e60*/  MOV R47, R42 ;  /* 0x0000002a002f7202 */ /* 0x000fe20000000f00 */
[----:B------:R-:W-:Y:S02]  /*16e70*/  IMAD.MOV.U32 R46, RZ, RZ, R43 ;  /* 0x000000ffff2e7224 */ /* 0x000fe400078e002b */
[----:B------:R-:W-:Y:S02]  /*16e80*/  IMAD.MOV.U32 R42, RZ, RZ, R45 ;  /* 0x000000ffff2a7224 */ /* 0x000fe400078e002d */
[----:B------:R-:W-:-:S07]  /*16e90*/  IMAD.MOV.U32 R43, RZ, RZ, R44 ;  /* 0x000000ffff2b7224 */ /* 0x000fce00078e002c */
.L_x_9747:
[----:B------:R-:W-:Y:S05]  /*16ea0*/  BSYNC.RECONVERGENT B0 ;  /* 0x0000000000007941 */ /* 0x000fea0003800200 */
.L_x_9745:
        /* <DEDUP_REMOVED lines=9> */
.L_x_9749:
[----:B------:R-:W-:Y:S02]  /*16f40*/  IMAD.MOV.U32 R44, RZ, RZ, R41 ;  /* 0x000000ffff2c7224 */ /* 0x000fe400078e0029 */
[----:B------:R-:W-:Y:S02]  /*16f50*/  IMAD.MOV.U32 R45, RZ, RZ, R40 ;  /* 0x000000ffff2d7224 */ /* 0x000fe400078e0028 */
[----:B------:R-:W-:Y:S02]  /*16f60*/  IMAD.MOV.U32 R41, RZ, RZ, R42 ;  /* 0x000000ffff297224 */ /* 0x000fe400078e002a */
[----:B------:R-:W-:-:S07]  /*16f70*/  IMAD.MOV.U32 R40, RZ, RZ, R43 ;  /* 0x000000ffff287224 */ /* 0x000fce00078e002b */
.L_x_9750:
[----:B------:R-:W-:Y:S05]  /*16f80*/  BSYNC.RECONVERGENT B0 ;  /* 0x0000000000007941 */ /* 0x000fea0003800200 */
.L_x_9748:
        /* <DEDUP_REMOVED lines=9> */
.L_x_9752:
[----:B------:R-:W-:Y:S02]  /*17020*/  IMAD.MOV.U32 R43, RZ, RZ, R38 ;  /* 0x000000ffff2b7224 */ /* 0x000fe400078e0026 */
[----:B------:R-:W-:Y:S01]  /*17030*/  IMAD.MOV.U32 R42, RZ, RZ, R39 ;  /* 0x000000ffff2a7224 */ /* 0x000fe200078e0027 */
[----:B------:R-:W-:Y:S01]  /*17040*/  MOV R39, R40 ;  /* 0x0000002800277202 */ /* 0x000fe20000000f00 */
[----:B------:R-:W-:-:S07]  /*17050*/  IMAD.MOV.U32 R38, RZ, RZ, R41 ;  /* 0x000000ffff267224 */ /* 0x000fce00078e0029 */
.L_x_9753:
[----:B------:R-:W-:Y:S05]  /*17060*/  BSYNC.RECONVERGENT B0 ;  /* 0x0000000000007941 */ /* 0x000fea0003800200 */
.L_x_9751:
        /* <DEDUP_REMOVED lines=9> */
.L_x_9755:
[----:B------:R-:W-:Y:S01]  /*17100*/  IMAD.MOV.U32 R40, RZ, RZ, R37 ;  /* 0x000000ffff287224 */ /* 0x000fe200078e0025 */
[----:B------:R-:W-:Y:S01]  /*17110*/  MOV R37, R38 ;  /* 0x0000002600257202 */ /* 0x000fe20000000f00 */
[----:B------:R-:W-:Y:S02]  /*17120*/  IMAD.MOV.U32 R41, RZ, RZ, R14 ;  /* 0x000000ffff297224 */ /* 0x000fe400078e000e */
[----:B------:R-:W-:-:S07]  /*17130*/  IMAD.MOV.U32 R14, RZ, RZ, R39 ;  /* 0x000000ffff0e7224 */ /* 0x000fce00078e0027 */
.L_x_9756:
[----:B------:R-:W-:Y:S05]  /*17140*/  BSYNC.RECONVERGENT B0 ;  /* 0x0000000000007941 */ /* 0x000fea0003800200 */
.L_x_9754:
        /* <DEDUP_REMOVED lines=9> */
.L_x_9758:
[----:B------:R-:W-:Y:S01]  /*171e0*/  IMAD.MOV.U32 R39, RZ, RZ, R16 ;  /* 0x000000ffff277224 */ /* 0x000fe200078e0010 */
[----:B------:R-:W-:Y:S01]  /*171f0*/  MOV R38, R15 ;  /* 0x0000000f00267202 */ /* 0x000fe20000000f00 */
[----:B------:R-:W-:Y:S02]  /*17200*/  IMAD.MOV.U32 R16, RZ, RZ, R37 ;  /* 0x000000ffff107224 */ /* 0x000fe400078e0025 */
[----:B------:R-:W-:-:S07]  /*17210*/  IMAD.MOV.U32 R15, RZ, RZ, R14 ;  /* 0x000000ffff0f7224 */ /* 0x000fce00078e000e */
.L_x_9759:
[----:B------:R-:W-:Y:S05]  /*17220*/  BSYNC.RECONVERGENT B0 ;  /* 0x0000000000007941 */ /* 0x000fea0003800200 */
.L_x_9757:
        /* <DEDUP_REMOVED lines=9> */
.L_x_9761:
[----:B------:R-:W-:Y:S01]  /*172c0*/  MOV R14, R17 ;  /* 0x00000011000e7202 */ /* 0x000fe20000000f00 */
[----:B------:R-:W-:Y:S02]  /*172d0*/  IMAD.MOV.U32 R37, RZ, RZ, R18 ;  /* 0x000000ffff257224 */ /* 0x000fe400078e0012 */
[----:B------:R-:W-:Y:S02]  /*172e0*/  IMAD.MOV.U32 R17, RZ, RZ, R16 ;  /* 0x000000ffff117224 */ /* 0x000fe400078e0010 */
[----:B------:R-:W-:-:S07]  /*172f0*/  IMAD.MOV.U32 R18, RZ, RZ, R15 ;  /* 0x000000ffff127224 */ /* 0x000fce00078e000f */
.L_x_9762:
[----:B------:R-:W-:Y:S05]  /*17300*/  BSYNC.RECONVERGENT B0 ;  /* 0x0000000000007941 */ /* 0x000fea0003800200 */
.L_x_9760:
        /* <DEDUP_REMOVED lines=9> */
.L_x_9764:
[----:B------:R-:W-:Y:S02]  /*173a0*/  IMAD.MOV.U32 R15, RZ, RZ, R20 ;  /* 0x000000ffff0f7224 */ /* 0x000fe400078e0014 */
[----:B------:R-:W-:Y:S02]  /*173b0*/  IMAD.MOV.U32 R16, RZ, RZ, R19 ;  /* 0x000000ffff107224 */ /* 0x000fe400078e0013 */
[----:B------:R-:W-:Y:S02]  /*173c0*/  IMAD.MOV.U32 R20, RZ, RZ, R17 ;  /* 0x000000ffff147224 */ /* 0x000fe400078e0011 */
[----:B------:R-:W-:-:S07]  /*173d0*/  IMAD.MOV.U32 R19, RZ, RZ, R18 ;  /* 0x000000ffff137224 */ /* 0x000fce00078e0012 */
.L_x_9765:
[----:B------:R-:W-:Y:S05]  /*173e0*/  BSYNC.RECONVERGENT B0 ;  /* 0x0000000000007941 */ /* 0x000fea0003800200 */
.L_x_9763:
        /* <DEDUP_REMOVED lines=9> */
.L_x_9767:
[----:B------:R-:W-:Y:S02]  /*17480*/  IMAD.MOV.U32 R18, RZ, RZ, R21 ;  /* 0x000000ffff127224 */ /* 0x000fe400078e0015 */
[----:B------:R-:W-:Y:S01]  /*17490*/  IMAD.MOV.U32 R17, RZ, RZ, R22 ;  /* 0x000000ffff117224 */ /* 0x000fe200078e0016 */
[----:B------:R-:W-:Y:S01]  /*174a0*/  MOV R22, R19 ;  /* 0x0000001300167202 */ /* 0x000fe20000000f00 */
[----:B------:R-:W-:-:S07]  /*174b0*/  IMAD.MOV.U32 R21, RZ, RZ, R20 ;  /* 0x000000ffff157224 */ /* 0x000fce00078e0014 */
.L_x_9768:
[----:B------:R-:W-:Y:S05]  /*174c0*/  BSYNC.RECONVERGENT B0 ;  /* 0x0000000000007941 */ /* 0x000fea0003800200 */
.L_x_9766:
        /* <DEDUP_REMOVED lines=9> */
.L_x_9770:
[----:B------:R-:W-:Y:S01]  /*17560*/  IMAD.MOV.U32 R19, RZ, RZ, R24 ;  /* 0x000000ffff137224 */ /* 0x000fe200078e0018 */
[----:B------:R-:W-:Y:S01]  /*17570*/  MOV R24, R21 ;  /* 0x0000001500187202 */ /* 0x000fe20000000f00 */
[----:B------:R-:W-:Y:S02]  /*17580*/  IMAD.MOV.U32 R20, RZ, RZ, R23 ;  /* 0x000000ffff147224 */ /* 0x000fe400078e0017 */
[----:B------:R-:W-:-:S07]  /*17590*/  IMAD.MOV.U32 R23, RZ, RZ, R22 ;  /* 0x000000ffff177224 */ /* 0x000fce00078e0016 */
.L_x_9771:
[----:B------:R-:W-:Y:S05]  /*175a0*/  BSYNC.RECONVERGENT B0 ;  /* 0x0000000000007941 */ /* 0x000fea0003800200 */
.L_x_9769:
        /* <DEDUP_REMOVED lines=9> */
.L_x_9773:
[----:B------:R-:W-:Y:S01]  /*17640*/  IMAD.MOV.U32 R22, RZ, RZ, R25 ;  /* 0x000000ffff167224 */ /* 0x000fe200078e0019 */
[----:B------:R-:W-:Y:S01]  /*17650*/  MOV R21, R26 ;  /* 0x0000001a00157202 */ /* 0x000fe20000000f00 */
[----:B------:R-:W-:Y:S02]  /*17660*/  IMAD.MOV.U32 R25, RZ, RZ, R24 ;  /* 0x000000ffff197224 */ /* 0x000fe400078e0018 */
[----:B------:R-:W-:-:S07]  /*17670*/  IMAD.MOV.U32 R26, RZ, RZ, R23 ;  /* 0x000000ffff1a7224 */ /* 0x000fce00078e0017 */
.L_x_9774:
[----:B------:R-:W-:Y:S05]  /*17680*/  BSYNC.RECONVERGENT B0 ;  /* 0x0000000000007941 */ /* 0x000fea0003800200 */
.L_x_9772:
        /* <DEDUP_REMOVED lines=9> */
.L_x_9776:
[----:B------:R-:W-:Y:S01]  /*17720*/  MOV R23, R28 ;  /* 0x0000001c00177202 */ /* 0x000fe20000000f00 */
[----:B------:R-:W-:Y:S02]  /*17730*/  IMAD.MOV.U32 R24, RZ, RZ, R27 ;  /* 0x000000ffff187224 */ /* 0x000fe400078e001b */
[----:B------:R-:W-:Y:S02]  /*17740*/  IMAD.MOV.U32 R28, RZ, RZ, R25 ;  /* 0x000000ffff1c7224 */ /* 0x000fe400078e0019 */
[----:B------:R-:W-:-:S07]  /*17750*/  IMAD.MOV.U32 R27, RZ, RZ, R26 ;  /* 0x000000ffff1b7224 */ /* 0x000fce00078e001a */
.L_x_9777:
[----:B------:R-:W-:Y:S05]  /*17760*/  BSYNC.RECONVERGENT B0 ;  /* 0x0000000000007941 */ /* 0x000fea0003800200 */
.L_x_9775:
        /* <DEDUP_REMOVED lines=9> */
.L_x_9779:
[----:B------:R-:W-:Y:S02]  /*17800*/  IMAD.MOV.U32 R26, RZ, RZ, R29 ;  /* 0x000000ffff1a7224 */ /* 0x000fe400078e001d */
[----:B------:R-:W-:Y:S02]  /*17810*/  IMAD.MOV.U32 R25, RZ, RZ, R30 ;  /* 0x000000ffff197224 */ /* 0x000fe400078e001e */
[----:B------:R-:W-:Y:S02]  /*17820*/  IMAD.MOV.U32 R29, RZ, RZ, R28 ;  /* 0x000000ffff1d7224 */ /* 0x000fe400078e001c */
[----:B------:R-:W-:-:S07]  /*17830*/  IMAD.MOV.U32 R30, RZ, RZ, R27 ;  /* 0x000000ffff1e7224 */ /* 0x000fce00078e001b */
.L_x_9780:
[----:B------:R-:W-:Y:S05]  /*17840*/  BSYNC.RECONVERGENT B0 ;  /* 0x0000000000007941 */ /* 0x000fea0003800200 */
.L_x_9778:
        /* <DEDUP_REMOVED lines=9> */
.L_x_9782:
[----:B------:R-:W-:Y:S02]  /*178e0*/  IMAD.MOV.U32 R27, RZ, RZ, R32 ;  /* 0x000000ffff1b7224 */ /* 0x000fe400078e0020 */
[----:B------:R-:W-:Y:S01]  /*178f0*/  IMAD.MOV.U32 R28, RZ, RZ, R31 ;  /* 0x000000ffff1c7224 */ /* 0x000fe200078e001f */
[----:B------:R-:W-:Y:S01]  /*17900*/  MOV R31, R30 ;  /* 0x0000001e001f7202 */ /* 0x000fe20000000f00 */
[----:B------:R-:W-:-:S07]  /*17910*/  IMAD.MOV.U32 R32, RZ, RZ, R29 ;  /* 0x000000ffff207224 */ /* 0x000fce00078e001d */
.L_x_9783:
[----:B------:R-:W-:Y:S05]  /*17920*/  BSYNC.RECONVERGENT B0 ;  /* 0x0000000000007941 */ /* 0x000fea0003800200 */
.L_x_9781:
        /* <DEDUP_REMOVED lines=9> */
.L_x_9785:
[----:B------:R-:W-:Y:S01]  /*179c0*/  IMAD.MOV.U32 R30, RZ, RZ, R33 ;  /* 0x000000ffff1e7224 */ /* 0x000fe200078e0021 */
[----:B------:R-:W-:Y:S01]  /*179d0*/  MOV R33, R32 ;  /* 0x0000002000217202 */ /* 0x000fe20000000f00 */
[----:B------:R-:W-:Y:S02]  /*179e0*/  IMAD.MOV.U32 R29, RZ, RZ, R34 ;  /* 0x000000ffff1d7224 */ /* 0x000fe400078e0022 */
[----:B------:R-:W-:-:S07]  /*179f0*/  IMAD.MOV.U32 R34, RZ, RZ, R31 ;  /* 0x000000ffff227224 */ /* 0x000fce00078e001f */
.L_x_9786:
[----:B------:R-:W-:Y:S05]  /*17a00*/  BSYNC.RECONVERGENT B0 ;  /* 0x0000000000007941 */ /* 0x000fea0003800200 */
.L_x_9784:
        /* <DEDUP_REMOVED lines=9> */
.L_x_9788:
[----:B------:R-:W-:Y:S01]  /*17aa0*/  IMAD.MOV.U32 R31, RZ, RZ, R36 ;  /* 0x000000ffff1f7224 */ /* 0x000fe200078e0024 */
[----:B------:R-:W-:Y:S01]  /*17ab0*/  MOV R32, R35 ;  /* 0x0000002300207202 */ /* 0x000fe20000000f00 */
[----:B------:R-:W-:Y:S02]  /*17ac0*/  IMAD.MOV.U32 R36, RZ, RZ, R33 ;  /* 0x000000ffff247224 */ /* 0x000fe400078e0021 */
[----:B------:R-:W-:-:S07]  /*17ad0*/  IMAD.MOV.U32 R35, RZ, RZ, R34 ;  /* 0x000000ffff237224 */ /* 0x000fce00078e0022 */
.L_x_9789:
[----:B------:R-:W-:Y:S05]  /*17ae0*/  BSYNC.RECONVERGENT B0 ;  /* 0x0000000000007941 */ /* 0x000fea0003800200 */
.L_x_9787:
        /* <DEDUP_REMOVED lines=9> */
.L_x_9791:
[----:B------:R-:W-:Y:S01]  /*17b80*/  MOV R34, R9 ;  /* 0x0000000900227202 */ /* 0x000fe20000000f00 */
[----:B------:R-:W-:Y:S02]  /*17b90*/  IMAD.MOV.U32 R33, RZ, RZ, R8 ;  /* 0x000000ffff217224 */ /* 0x000fe400078e0008 */
[----:B------:R-:W-:Y:S02]  /*17ba0*/  IMAD.MOV.U32 R9, RZ, RZ, R36 ;  /* 0x000000ffff097224 */ /* 0x000fe400078e0024 */
[----:B------:R-:W-:-:S07]  /*17bb0*/  IMAD.MOV.U32 R8, RZ, RZ, R35 ;  /* 0x000000ffff087224 */ /* 0x000fce00078e0023 */
.L_x_9792:
[----:B------:R-:W-:Y:S05]  /*17bc0*/  BSYNC.RECONVERGENT B0 ;  /* 0x0000000000007941 */ /* 0x000fea0003800200 */
.L_x_9790:
        /* <DEDUP_REMOVED lines=9> */
.L_x_9794:
[----:B------:R-:W-:Y:S02]  /*17c60*/  IMAD.MOV.U32 R35, RZ, RZ, R6 ;  /* 0x000000ffff237224 */ /* 0x000fe400078e0006 */
[----:B------:R-:W-:Y:S02]  /*17c70*/  IMAD.MOV.U32 R36, RZ, RZ, R7 ;  /* 0x000000ffff247224 */ /* 0x000fe400078e0007 */
[----:B------:R-:W-:Y:S02]  /*17c80*/  IMAD.MOV.U32 R6, RZ, RZ, R9 ;  /* 0x000000ffff067224 */ /* 0x000fe400078e0009 */
[----:B------:R-:W-:-:S07]  /*17c90*/  IMAD.MOV.U32 R7, RZ, RZ, R8 ;  /* 0x000000ffff077224 */ /* 0x000fce00078e0008 */
.L_x_9795:
[----:B------:R-:W-:Y:S05]  /*17ca0*/  BSYNC.RECONVERGENT B0 ;  /* 0x0000000000007941 */ /* 0x000fea0003800200 */
.L_x_9793:
        /* <DEDUP_REMOVED lines=9> */
.L_x_9797:
[----:B------:R-:W-:Y:S02]  /*17d40*/  IMAD.MOV.U32 R8, RZ, RZ, R5 ;  /* 0x000000ffff087224 */ /* 0x000fe400078e0005 */
[----:B------:R-:W-:Y:S01]  /*17d50*/  IMAD.MOV.U32 R9, RZ, RZ, R4 ;  /* 0x000000ffff097224 */ /* 0x000fe200078e0004 */
[----:B------:R-:W-:Y:S01]  /*17d60*/  MOV R4, R7 ;  /* 0x0000000700047202 */ /* 0x000fe20000000f00 */
[----:B------:R-:W-:-:S07]  /*17d70*/  IMAD.MOV.U32 R5, RZ, RZ, R6 ;  /* 0x000000ffff057224 */ /* 0x000fce00078e0006 */
.L_x_9798:
[----:B------:R-:W-:Y:S05]  /*17d80*/  BSYNC.RECONVERGENT B0 ;  /* 0x0000000000007941 */ /* 0x000fea0003800200 */
.L_x_9796:
        /* <DEDUP_REMOVED lines=9> */
.L_x_9800:
[----:B------:R-:W-:Y:S01]  /*17e20*/  IMAD.MOV.U32 R7, RZ, RZ, R2 ;  /* 0x000000ffff077224 */ /* 0x000fe200078e0002 */
[----:B------:R-:W-:Y:S01]  /*17e30*/  MOV R2, R5 ;  /* 0x0000000500027202 */ /* 0x000fe20000000f00 */
[----:B------:R-:W-:Y:S02]  /*17e40*/  IMAD.MOV.U32 R6, RZ, RZ, R3 ;  /* 0x000000ffff067224 */ /* 0x000fe400078e0003 */
[----:B------:R-:W-:-:S07]  /*17e50*/  IMAD.MOV.U32 R3, RZ, RZ, R4 ;  /* 0x000000ffff037224 */ /* 0x000fce00078e0004 */
.L_x_9801:
[----:B------:R-:W-:Y:S05]  /*17e60*/  BSYNC.RECONVERGENT B0 ;  /* 0x0000000000007941 */ /* 0x000fea0003800200 */
.L_x_9799:
        /* <DEDUP_REMOVED lines=9> */
.L_x_9803:
[----:B------:R-:W-:Y:S01]  /*17f00*/  IMAD.MOV.U32 R4, RZ, RZ, R65 ;  /* 0x000000ffff047224 */ /* 0x000fe200078e0041 */
[----:B------:R-:W-:Y:S01]  /*17f10*/  MOV R5, R64 ;  /* 0x0000004000057202 */ /* 0x000fe20000000f00 */
[----:B------:R-:W-:Y:S02]  /*17f20*/  IMAD.MOV.U32 R65, RZ, RZ, R2 ;  /* 0x000000ffff417224 */ /* 0x000fe400078e0002 */
[----:B------:R-:W-:-:S07]  /*17f30*/  IMAD.MOV.U32 R64, RZ, RZ, R3 ;  /* 0x000000ffff407224 */ /* 0x000fce00078e0003 */
.L_x_9804:
[----:B------:R-:W-:Y:S05]  /*17f40*/  BSYNC.RECONVERGENT B0 ;  /* 0x0000000000007941 */ /* 0x000fea0003800200 */
.L_x_9802:
        /* <DEDUP_REMOVED lines=9> */
.L_x_9806:
[----:B------:R-:W-:Y:S01]  /*17fe0*/  MOV R3, R62 ;  /* 0x0000003e00037202 */ /* 0x000fe20000000f00 */
[----:B------:R-:W-:Y:S02]  /*17ff0*/  IMAD.MOV.U32 R2, RZ, RZ, R63 ;  /* 0x000000ffff027224 */ /* 0x000fe400078e003f */
[----:B------:R-:W-:Y:S02]  /*18000*/  IMAD.MOV.U32 R62, RZ, RZ, R65 ;  /* 0x000000ffff3e7224 */ /* 0x000fe400078e0041 */
[----:B------:R-:W-:-:S07]  /*18010*/  IMAD.MOV.U32 R63, RZ, RZ, R64 ;  /* 0x000000ffff3f7224 */ /* 0x000fce00078e0040 */
.L_x_9807:
[----:B------:R-:W-:Y:S05]  /*18020*/  BSYNC.RECONVERGENT B0 ;  /* 0x0000000000007941 */ /* 0x000fea0003800200 */
.L_x_9805:
        /* <DEDUP_REMOVED lines=9> */
.L_x_9809:
[----:B------:R-:W-:Y:S02]  /*180c0*/  IMAD.MOV.U32 R66, RZ, RZ, R73 ;  /* 0x000000ffff427224 */ /* 0x000fe400078e0049 */
[----:B------:R-:W-:Y:S02]  /*180d0*/  IMAD.MOV.U32 R67, RZ, RZ, R72 ;  /* 0x000000ffff437224 */ /* 0x000fe400078e0048 */
[----:B------:R-:W-:Y:S02]  /*180e0*/  IMAD.MOV.U32 R73, RZ, RZ, R62 ;  /* 0x000000ffff497224 */ /* 0x000fe400078e003e */
[----:B------:R-:W-:-:S07]  /*180f0*/  IMAD.MOV.U32 R72, RZ, RZ, R63 ;  /* 0x000000ffff487224 */ /* 0x000fce00078e003f */
.L_x_9810:
[----:B------:R-:W-:Y:S05]  /*18100*/  BSYNC.RECONVERGENT B0 ;  /* 0x0000000000007941 */ /* 0x000fea0003800200 */
.L_x_9808:
        /* <DEDUP_REMOVED lines=11> */
.L_x_9812:
[----:B------:R-:W-:Y:S02]  /*181c0*/  IMAD.MOV.U32 R65, RZ, RZ, R60 ;  /* 0x000000ffff417224 */ /* 0x000fe400078e003c */
[----:B------:R-:W-:Y:S01]  /*181d0*/  IMAD.MOV.U32 R64, RZ, RZ, R61 ;  /* 0x000000ffff407224 */ /* 0x000fe200078e003d */
[----:B-----5:R-:W-:Y:S01]  /*181e0*/  MOV R61, R62 ;  /* 0x0000003e003d7202 */ /* 0x020fe20000000f00 */
[----:B------:R-:W-:-:S07]  /*181f0*/  IMAD.MOV.U32 R60, RZ, RZ, R63 ;  /* 0x000000ffff3c7224 */ /* 0x000fce00078e003f */
.L_x_9813:
[----:B------:R-:W-:Y:S05]  /*18200*/  BSYNC.RECONVERGENT B0 ;  /* 0x0000000000007941 */ /* 0x000fea0003800200 */
.L_x_9811:
        /* <DEDUP_REMOVED lines=9> */
.L_x_9815:
[----:B------:R-:W-:Y:S01]  /*182a0*/  IMAD.MOV.U32 R62, RZ, RZ, R59 ;  /* 0x000000ffff3e7224 */ /* 0x000fe200078e003b */
[----:B------:R-:W-:Y:S01]  /*182b0*/  MOV R59, R60 ;  /* 0x0000003c003b7202 */ /* 0x000fe20000000f00 */
[----:B------:R-:W-:Y:S02]  /*182c0*/  IMAD.MOV.U32 R63, RZ, RZ, R58 ;  /* 0x000000ffff3f7224 */ /* 0x000fe400078e003a */
[----:B------:R-:W-:-:S07]  /*182d0*/  IMAD.MOV.U32 R58, RZ, RZ, R61 ;  /* 0x000000ffff3a7224 */ /* 0x000fce00078e003d */
.L_x_9816:
[----:B------:R-:W-:Y:S05]  /*182e0*/  BSYNC.RECONVERGENT B0 ;  /* 0x0000000000007941 */ /* 0x000fea0003800200 */
.L_x_9814:
        /* <DEDUP_REMOVED lines=9> */
.L_x_9818:
[----:B------:R-:W-:Y:S01]  /*18380*/  IMAD.MOV.U32 R61, RZ, RZ, R56 ;  /* 0x000000ffff3d7224 */ /* 0x000fe200078e0038 */
[----:B------:R-:W-:Y:S01]  /*18390*/  MOV R60, R57 ;  /* 0x00000039003c7202 */ /* 0x000fe20000000f00 */
[----:B------:R-:W-:Y:S02]  /*183a0*/  IMAD.MOV.U32 R56, RZ, RZ, R59 ;  /* 0x000000ffff387224 */ /* 0x000fe400078e003b */
[----:B------:R-:W-:-:S07]  /*183b0*/  IMAD.MOV.U32 R57, RZ, RZ, R58 ;  /* 0x000000ffff397224 */ /* 0x000fce00078e003a */
.L_x_9819:
[----:B------:R-:W-:Y:S05]  /*183c0*/  BSYNC.RECONVERGENT B0 ;  /* 0x0000000000007941 */ /* 0x000fea0003800200 */
.L_x_9817:
        /* <DEDUP_REMOVED lines=9> */
.L_x_9821:
[----:B------:R-:W-:Y:S01]  /*18460*/  MOV R58, R55 ;  /* 0x00000037003a7202 */ /* 0x000fe20000000f00 */
[----:B------:R-:W-:Y:S02]  /*18470*/  IMAD.MOV.U32 R59, RZ, RZ, R54 ;  /* 0x000000ffff3b7224 */ /* 0x000fe400078e0036 */
[----:B------:R-:W-:Y:S02]  /*18480*/  IMAD.MOV.U32 R55, RZ, RZ, R56 ;  /* 0x000000ffff377224 */ /* 0x000fe400078e0038 */
[----:B------:R-:W-:-:S07]  /*18490*/  IMAD.MOV.U32 R54, RZ, RZ, R57 ;  /* 0x000000ffff367224 */ /* 0x000fce00078e0039 */
.L_x_9822:
[----:B------:R-:W-:Y:S05]  /*184a0*/  BSYNC.RECONVERGENT B0 ;  /* 0x0000000000007941 */ /* 0x000fea0003800200 */
.L_x_9820:
        /* <DEDUP_REMOVED lines=9> */
.L_x_9824:
[----:B------:R-:W-:Y:S02]  /*18540*/  IMAD.MOV.U32 R57, RZ, RZ, R52 ;  /* 0x000000ffff397224 */ /* 0x000fe400078e0034 */
[----:B------:R-:W-:Y:S02]  /*18550*/  IMAD.MOV.U32 R56, RZ, RZ, R53 ;  /* 0x000000ffff387224 */ /* 0x000fe400078e0035 */
[----:B------:R-:W-:Y:S02]  /*18560*/  IMAD.MOV.U32 R52, RZ, RZ, R55 ;  /* 0x000000ffff347224 */ /* 0x000fe400078e0037 */
[----:B------:R-:W-:-:S07]  /*18570*/  IMAD.MOV.U32 R53, RZ, RZ, R54 ;  /* 0x000000ffff357224 */ /* 0x000fce00078e0036 */
.L_x_9825:
[----:B------:R-:W-:Y:S05]  /*18580*/  BSYNC.RECONVERGENT B0 ;  /* 0x0000000000007941 */ /* 0x000fea0003800200 */
.L_x_9823:
        /* <DEDUP_REMOVED lines=9> */
.L_x_9827:
[----:B------:R-:W-:Y:S02]  /*18620*/  IMAD.MOV.U32 R54, RZ, RZ, R51 ;  /* 0x000000ffff367224 */ /* 0x000fe400078e0033 */
[----:B------:R-:W-:Y:S01]  /*18630*/  IMAD.MOV.U32 R55, RZ, RZ, R50 ;  /* 0x000000ffff377224 */ /* 0x000fe200078e0032 */
[----:B------:R-:W-:Y:S01]  /*18640*/  MOV R50, R53 ;  /* 0x0000003500327202 */ /* 0x000fe20000000f00 */
[----:B------:R-:W-:-:S07]  /*18650*/  IMAD.MOV.U32 R51, RZ, RZ, R52 ;  /* 0x000000ffff337224 */ /* 0x000fce00078e0034 */
.L_x_9828:
[----:B------:R-:W-:Y:S05]  /*18660*/  BSYNC.RECONVERGENT B0 ;  /* 0x0000000000007941 */ /* 0x000fea0003800200 */
.L_x_9826:
        /* <DEDUP_REMOVED lines=9> */
.L_x_9830:
[----:B------:R-:W-:Y:S01]  /*18700*/  IMAD.MOV.U32 R53, RZ, RZ, R48 ;  /* 0x000000ffff357224 */ /* 0x000fe200078e0030 */
[----:B------:R-:W-:Y:S01]  /*18710*/  MOV R48, R51 ;  /* 0x0000003300307202 */ /* 0x000fe20000000f00 */
[----:B------:R-:W-:Y:S02]  /*18720*/  IMAD.MOV.U32 R52, RZ, RZ, R49 ;  /* 0x000000ffff347224 */ /* 0x000fe400078e0031 */
[----:B------:R-:W-:-:S07]  /*18730*/  IMAD.MOV.U32 R49, RZ, RZ, R50 ;  /* 0x000000ffff317224 */ /* 0x000fce00078e0032 */
.L_x_9831:
[----:B------:R-:W-:Y:S05]  /*18740*/  BSYNC.RECONVERGENT B0 ;  /* 0x0000000000007941 */ /* 0x000fea0003800200 */
.L_x_9829:
        /* <DEDUP_REMOVED lines=9> */
.L_x_9833:
[----:B------:R-:W-:Y:S01]  /*187e0*/  IMAD.MOV.U32 R50, RZ, RZ, R47 ;  /* 0x000000ffff327224 */ /* 0x000fe200078e002f */
[----:B------:R-:W-:Y:S01]  /*187f0*/  MOV R51, R46 ;  /* 0x0000002e00337202 */ /* 0x000fe20000000f00 */
[----:B------:R-:W-:Y:S02]  /*18800*/  IMAD.MOV.U32 R47, RZ, RZ, R48 ;  /* 0x000000ffff2f7224 */ /* 0x000fe400078e0030 */
[----:B------:R-:W-:-:S07]  /*18810*/  IMAD.MOV.U32 R46, RZ, RZ, R49 ;  /* 0x000000ffff2e7224 */ /* 0x000fce00078e0031 */
.L_x_9834:
[----:B------:R-:W-:Y:S05]  /*18820*/  BSYNC.RECONVERGENT B0 ;  /* 0x0000000000007941 */ /* 0x000fea0003800200 */
.L_x_9832:
        /* <DEDUP_REMOVED lines=9> */
.L_x_9836:
[----:B------:R-:W-:Y:S01]  /*188c0*/  MOV R49, R44 ;  /* 0x0000002c00317202 */ /* 0x000fe20000000f00 */
[----:B------:R-:W-:Y:S02]  /*188d0*/  IMAD.MOV.U32 R48, RZ, RZ, R45 ;  /* 0x000000ffff307224 */ /* 0x000fe400078e002d */
[----:B------:R-:W-:Y:S02]  /*188e0*/  IMAD.MOV.U32 R44, RZ, RZ, R47 ;  /* 0x000000ffff2c7224 */ /* 0x000fe400078e002f */
[----:B------:R-:W-:-:S07]  /*188f0*/  IMAD.MOV.U32 R45, RZ, RZ, R46 ;  /* 0x000000ffff2d7224 */ /* 0x000fce00078e002e */
.L_x_9837:
[----:B------:R-:W-:Y:S05]  /*18900*/  BSYNC.RECONVERGENT B0 ;  /* 0x0000000000007941 */ /* 0x000fea0003800200 */
.L_x_9835:
        /* <DEDUP_REMOVED lines=9> */
.L_x_9839:
[----:B------:R-:W-:Y:S02]  /*189a0*/  IMAD.MOV.U32 R46, RZ, RZ, R43 ;  /* 0x000000ffff2e7224 */ /* 0x000fe400078e002b */
[----:B------:R-:W-:Y:S02]  /*189b0*/  IMAD.MOV.U32 R47, RZ, RZ, R42 ;  /* 0x000000ffff2f7224 */ /* 0x000fe400078e002a */
[----:B------:R-:W-:Y:S02]  /*189c0*/  IMAD.MOV.U32 R43, RZ, RZ, R44 ;  /* 0x000000ffff2b7224 */ /* 0x000fe400078e002c */
[----:B------:R-:W-:-:S07]  /*189d0*/  IMAD.MOV.U32 R42, RZ, RZ, R45 ;  /* 0x000000ffff2a7224 */ /* 0x000fce00078e002d */
.L_x_9840:
[----:B------:R-:W-:Y:S05]  /*189e0*/  BSYNC.RECONVERGENT B0 ;  /* 0x0000000000007941 */ /* 0x000fea0003800200 */
.L_x_9838:
        /* <DEDUP_REMOVED lines=9> */
.L_x_9842:
[----:B------:R-:W-:Y:S02]  /*18a80*/  IMAD.MOV.U32 R45, RZ, RZ, R40 ;  /* 0x000000ffff2d7224 */ /* 0x000fe400078e0028 */
[----:B------:R-:W-:Y:S01]  /*18a90*/  IMAD.MOV.U32 R44, RZ, RZ, R41 ;  /* 0x000000ffff2c7224 */ /* 0x000fe200078e0029 */
[----:B------:R-:W-:Y:S01]  /*18aa0*/  MOV R41, R42 ;  /* 0x0000002a00297202 */ /* 0x000fe20000000f00 */
[----:B------:R-:W-:-:S07]  /*18ab0*/  IMAD.MOV.U32 R40, RZ, RZ, R43 ;  /* 0x000000ffff287224 */ /* 0x000fce00078e002b */
.L_x_9843:
[----:B------:R-:W-:Y:S05]  /*18ac0*/  BSYNC.RECONVERGENT B0 ;  /* 0x0000000000007941 */ /* 0x000fea0003800200 */
.L_x_9841:
        /* <DEDUP_REMOVED lines=9> */
.L_x_9845:
[----:B------:R-:W-:Y:S01]  /*18b60*/  IMAD.MOV.U32 R42, RZ, RZ, R39 ;  /* 0x000000ffff2a7224 */ /* 0x000fe200078e0027 */
[----:B------:R-:W-:Y:S01]  /*18b70*/  MOV R39, R40 ;  /* 0x0000002800277202 */ /* 0x000fe20000000f00 */
[----:B------:R-:W-:Y:S02]  /*18b80*/  IMAD.MOV.U32 R43, RZ, RZ, R38 ;  /* 0x000000ffff2b7224 */ /* 0x000fe400078e0026 */
[----:B------:R-:W-:-:S07]  /*18b90*/  IMAD.MOV.U32 R38, RZ, RZ, R41 ;  /* 0x000000ffff267224 */ /* 0x000fce00078e0029 */
.L_x_9846:
[----:B------:R-:W-:Y:S05]  /*18ba0*/  BSYNC.RECONVERGENT B0 ;  /* 0x0000000000007941 */ /* 0x000fea0003800200 */
.L_x_9844:
        /* <DEDUP_REMOVED lines=9> */
.L_x_9848:
[----:B------:R-:W-:Y:S01]  /*18c40*/  IMAD.MOV.U32 R41, RZ, RZ, R14 ;  /* 0x000000ffff297224 */ /* 0x000fe200078e000e */
[----:B------:R-:W-:Y:S01]  /*18c50*/  MOV R40, R37 ;  /* 0x0000002500287202 */ /* 0x000fe20000000f00 */
[----:B------:R-:W-:Y:S02]  /*18c60*/  IMAD.MOV.U32 R14, RZ, RZ, R39 ;  /* 0x000000ffff0e7224 */ /* 0x000fe400078e0027 */
[----:B------:R-:W-:-:S07]  /*18c70*/  IMAD.MOV.U32 R37, RZ, RZ, R38 ;  /* 0x000000ffff257224 */ /* 0x000fce00078e0026 */
.L_x_9849:
[----:B------:R-:W-:Y:S05]  /*18c80*/  BSYNC.RECONVERGENT B0 ;  /* 0x0000000000007941 */ /* 0x000fea0003800200 */
.L_x_9847:
        /* <DEDUP_REMOVED lines=9> */
.L_x_9851:
[----:B------:R-:W-:Y:S01]  /*18d20*/  MOV R38, R15 ;  /* 0x0000000f00267202 */ /* 0x000fe20000000f00 */
[----:B------:R-:W-:Y:S02]  /*18d30*/  IMAD.MOV.U32 R39, RZ, RZ, R16 ;  /* 0x000000ffff277224 */ /* 0x000fe400078e0010 */
[----:B------:R-:W-:Y:S02]  /*18d40*/  IMAD.MOV.U32 R15, RZ, RZ, R14 ;  /* 0x000000ffff0f7224 */ /* 0x000fe400078e000e */
[----:B------:R-:W-:-:S07]  /*18d50*/  IMAD.MOV.U32 R16, RZ, RZ, R37 ;  /* 0x000000ffff107224 */ /* 0x000fce00078e0025 */
.L_x_9852:
[----:B------:R-:W-:Y:S05]  /*18d60*/  BSYNC.RECONVERGENT B0 ;  /* 0x0000000000007941 */ /* 0x000fea0003800200 */
.L_x_9850:
        /* <DEDUP_REMOVED lines=9> */
.L_x_9854:
[----:B------:R-:W-:Y:S02]  /*18e00*/  IMAD.MOV.U32 R37, RZ, RZ, R18 ;  /* 0x000000ffff257224 */ /* 0x000fe400078e0012 */
[----:B------:R-:W-:Y:S02]  /*18e10*/  IMAD.MOV.U32 R14, RZ, RZ, R17 ;  /* 0x000000ffff0e7224 */ /* 0x000fe400078e0011 */
[----:B------:R-:W-:Y:S02]  /*18e20*/  IMAD.MOV.U32 R18, RZ, RZ, R15 ;  /* 0x000000ffff127224 */ /* 0x000fe400078e000f */
[----:B------:R-:W-:-:S07]  /*18e30*/  IMAD.MOV.U32 R17, RZ, RZ, R16 ;  /* 0x000000ffff117224 */ /* 0x000fce00078e0010 */
.L_x_9855:
[----:B------:R-:W-:Y:S05]  /*18e40*/  BSYNC.RECONVERGENT B0 ;  /* 0x0000000000007941 */ /* 0x000fea0003800200 */
.L_x_9853:
        /* <DEDUP_REMOVED lines=9> */
.L_x_9857:
[----:B------:R-:W-:Y:S02]  /*18ee0*/  IMAD.MOV.U32 R16, RZ, RZ, R19 ;  /* 0x000000ffff107224 */ /* 0x000fe400078e0013 */
[----:B------:R-:W-:Y:S01]  /*18ef0*/  IMAD.MOV.U32 R15, RZ, RZ, R20 ;  /* 0x000000ffff0f7224 */ /* 0x000fe200078e0014 */
[----:B------:R-:W-:Y:S01]  /*18f00*/  MOV R20, R17 ;  /* 0x0000001100147202 */ /* 0x000fe20000000f00 */
[----:B------:R-:W-:-:S07]  /*18f10*/  IMAD.MOV.U32 R19, RZ, RZ, R18 ;  /* 0x000000ffff137224 */ /* 0x000fce00078e0012 */
.L_x_9858:
[----:B------:R-:W-:Y:S05]  /*18f20*/  BSYNC.RECONVERGENT B0 ;  /* 0x0000000000007941 */ /* 0x000fea0003800200 */
.L_x_9856:
        /* <DEDUP_REMOVED lines=9> */
.L_x_9860:
[----:B------:R-:W-:Y:S01]  /*18fc0*/  IMAD.MOV.U32 R17, RZ, RZ, R22 ;  /* 0x000000ffff117224 */ /* 0x000fe200078e0016 */
[----:B------:R-:W-:Y:S01]  /*18fd0*/  MOV R22, R19 ;  /* 0x0000001300167202 */ /* 0x000fe20000000f00 */
[----:B------:R-:W-:Y:S02]  /*18fe0*/  IMAD.MOV.U32 R18, RZ, RZ, R21 ;  /* 0x000000ffff127224 */ /* 0x000fe400078e0015 */
[----:B------:R-:W-:-:S07]  /*18ff0*/  IMAD.MOV.U32 R21, RZ, RZ, R20 ;  /* 0x000000ffff157224 */ /* 0x000fce00078e0014 */
.L_x_9861:
[----:B------:R-:W-:Y:S05]  /*19000*/  BSYNC.RECONVERGENT B0 ;  /* 0x0000000000007941 */ /* 0x000fea0003800200 */
.L_x_9859:
        /* <DEDUP_REMOVED lines=9> */
.L_x_9863:
[----:B------:R-:W-:Y:S01]  /*190a0*/  IMAD.MOV.U32 R20, RZ, RZ, R23 ;  /* 0x000000ffff147224 */ /* 0x000fe200078e0017 */
[----:B------:R-:W-:Y:S01]  /*190b0*/  MOV R19, R24 ;  /* 0x0000001800137202 */ /* 0x000fe20000000f00 */
[----:B------:R-:W-:Y:S02]  /*190c0*/  IMAD.MOV.U32 R23, RZ, RZ, R22 ;  /* 0x000000ffff177224 */ /* 0x000fe400078e0016 */
[----:B------:R-:W-:-:S07]  /*190d0*/  IMAD.MOV.U32 R24, RZ, RZ, R21 ;  /* 0x000000ffff187224 */ /* 0x000fce00078e0015 */
.L_x_9864:
[----:B------:R-:W-:Y:S05]  /*190e0*/  BSYNC.RECONVERGENT B0 ;  /* 0x0000000000007941 */ /* 0x000fea0003800200 */
.L_x_9862:
        /* <DEDUP_REMOVED lines=9> */
.L_x_9866:
[----:B------:R-:W-:Y:S01]  /*19180*/  MOV R21, R26 ;  /* 0x0000001a00157202 */ /* 0x000fe20000000f00 */
[----:B------:R-:W-:Y:S02]  /*19190*/  IMAD.MOV.U32 R22, RZ, RZ, R25 ;  /* 0x000000ffff167224 */ /* 0x000fe400078e0019 */
[----:B------:R-:W-:Y:S02]  /*191a0*/  IMAD.MOV.U32 R26, RZ, RZ, R23 ;  /* 0x000000ffff1a7224 */ /* 0x000fe400078e0017 */
[----:B------:R-:W-:-:S07]  /*191b0*/  IMAD.MOV.U32 R25, RZ, RZ, R24 ;  /* 0x000000ffff197224 */ /* 0x000fce00078e0018 */
.L_x_9867:
[----:B------:R-:W-:Y:S05]  /*191c0*/  BSYNC.RECONVERGENT B0 ;  /* 0x0000000000007941 */ /* 0x000fea0003800200 */
.L_x_9865:
        /* <DEDUP_REMOVED lines=9> */
.L_x_9869:
[----:B------:R-:W-:Y:S02]  /*19260*/  IMAD.MOV.U32 R24, RZ, RZ, R27 ;  /* 0x000000ffff187224 */ /* 0x000fe400078e001b */
[----:B------:R-:W-:Y:S02]  /*19270*/  IMAD.MOV.U32 R23, RZ, RZ, R28 ;  /* 0x000000ffff177224 */ /* 0x000fe400078e001c */
[----:B------:R-:W-:Y:S02]  /*19280*/  IMAD.MOV.U32 R27, RZ, RZ, R26 ;  /* 0x000000ffff1b7224 */ /* 0x000fe400078e001a */
[----:B------:R-:W-:-:S07]  /*19290*/  IMAD.MOV.U32 R28, RZ, RZ, R25 ;  /* 0x000000ffff1c7224 */ /* 0x000fce00078e0019 */
.L_x_9870:
[----:B------:R-:W-:Y:S05]  /*192a0*/  BSYNC.RECONVERGENT B0 ;  /* 0x0000000000007941 */ /* 0x000fea0003800200 */
.L_x_9868:
        /* <DEDUP_REMOVED lines=9> */
.L_x_9872:
[----:B------:R-:W-:Y:S02]  /*19340*/  IMAD.MOV.U32 R25, RZ, RZ, R30 ;  /* 0x000000ffff197224 */ /* 0x000fe400078e001e */
[----:B------:R-:W-:Y:S01]  /*19350*/  IMAD.MOV.U32 R26, RZ, RZ, R29 ;  /* 0x000000ffff1a7224 */ /* 0x000fe200078e001d */
[----:B------:R-:W-:Y:S01]  /*19360*/  MOV R29, R28 ;  /* 0x0000001c001d7202 */ /* 0x000fe20000000f00 */
[----:B------:R-:W-:-:S07]  /*19370*/  IMAD.MOV.U32 R30, RZ, RZ, R27 ;  /* 0x000000ffff1e7224 */ /* 0x000fce00078e001b */
.L_x_9873:
[----:B------:R-:W-:Y:S05]  /*19380*/  BSYNC.RECONVERGENT B0 ;  /* 0x0000000000007941 */ /* 0x000fea0003800200 */
.L_x_9871:
        /* <DEDUP_REMOVED lines=9> */
.L_x_9875:
[----:B------:R-:W-:Y:S01]  /*19420*/  IMAD.MOV.U32 R28, RZ, RZ, R31 ;  /* 0x000000ffff1c7224 */ /* 0x000fe200078e001f */
[----:B------:R-:W-:Y:S01]  /*19430*/  MOV R31, R30 ;  /* 0x0000001e001f7202 */ /* 0x000fe20000000f00 */
[----:B------:R-:W-:Y:S02]  /*19440*/  IMAD.MOV.U32 R27, RZ, RZ, R32 ;  /* 0x000000ffff1b7224 */ /* 0x000fe400078e0020 */
[----:B------:R-:W-:-:S07]  /*19450*/  IMAD.MOV.U32 R32, RZ, RZ, R29 ;  /* 0x000000ffff207224 */ /* 0x000fce00078e001d */
.L_x_9876:
[----:B------:R-:W-:Y:S05]  /*19460*/  BSYNC.RECONVERGENT B0 ;  /* 0x0000000000007941 */ /* 0x000fea0003800200 */
.L_x_9874:
        /* <DEDUP_REMOVED lines=9> */
.L_x_9878:
[----:B------:R-:W-:Y:S01]  /*19500*/  IMAD.MOV.U32 R29, RZ, RZ, R34 ;  /* 0x000000ffff1d7224 */ /* 0x000fe200078e0022 */
[----:B------:R-:W-:Y:S01]  /*19510*/  MOV R30, R33 ;  /* 0x00000021001e7202 */ /* 0x000fe20000000f00 */
[----:B------:R-:W-:Y:S02]  /*19520*/  IMAD.MOV.U32 R34, RZ, RZ, R31 ;  /* 0x000000ffff227224 */ /* 0x000fe400078e001f */
[----:B------:R-:W-:-:S07]  /*19530*/  IMAD.MOV.U32 R33, RZ, RZ, R32 ;  /* 0x000000ffff217224 */ /* 0x000fce00078e0020 */
.L_x_9879:
[----:B------:R-:W-:Y:S05]  /*19540*/  BSYNC.RECONVERGENT B0 ;  /* 0x0000000000007941 */ /* 0x000fea0003800200 */
.L_x_9877:
        /* <DEDUP_REMOVED lines=9> */
.L_x_9881:
[----:B------:R-:W-:Y:S01]  /*195e0*/  MOV R32, R35 ;  /* 0x0000002300207202 */ /* 0x000fe20000000f00 */
[----:B------:R-:W-:Y:S02]  /*195f0*/  IMAD.MOV.U32 R31, RZ, RZ, R36 ;  /* 0x000000ffff1f7224 */ /* 0x000fe400078e0024 */
[----:B------:R-:W-:Y:S02]  /*19600*/  IMAD.MOV.U32 R35, RZ, RZ, R34 ;  /* 0x000000ffff237224 */ /* 0x000fe400078e0022 */
[----:B------:R-:W-:-:S07]  /*19610*/  IMAD.MOV.U32 R36, RZ, RZ, R33 ;  /* 0x000000ffff247224 */ /* 0x000fce00078e0021 */
.L_x_9882:
[----:B------:R-:W-:Y:S05]  /*19620*/  BSYNC.RECONVERGENT B0 ;  /* 0x0000000000007941 */ /* 0x000fea0003800200 */
.L_x_9880:
        /* <DEDUP_REMOVED lines=9> */
.L_x_9884:
[----:B------:R-:W-:Y:S02]  /*196c0*/  IMAD.MOV.U32 R33, RZ, RZ, R8 ;  /* 0x000000ffff217224 */ /* 0x000fe400078e0008 */
[----:B------:R-:W-:Y:S02]  /*196d0*/  IMAD.MOV.U32 R34, RZ, RZ, R9 ;  /* 0x000000ffff227224 */ /* 0x000fe400078e0009 */
[----:B------:R-:W-:Y:S02]  /*196e0*/  IMAD.MOV.U32 R8, RZ, RZ, R35 ;  /* 0x000000ffff087224 */ /* 0x000fe400078e0023 */
[----:B------:R-:W-:-:S07]  /*196f0*/  IMAD.MOV.U32 R9, RZ, RZ, R36 ;  /* 0x000000ffff097224 */ /* 0x000fce00078e0024 */
.L_x_9885:
[----:B------:R-:W-:Y:S05]  /*19700*/  BSYNC.RECONVERGENT B0 ;  /* 0x0000000000007941 */ /* 0x000fea0003800200 */
.L_x_9883:
        /* <DEDUP_REMOVED lines=9> */
.L_x_9887:
[----:B------:R-:W-:Y:S02]  /*197a0*/  IMAD.MOV.U32 R36, RZ, RZ, R7 ;  /* 0x000000ffff247224 */ /* 0x000fe400078e0007 */
[----:B------:R-:W-:Y:S01]  /*197b0*/  IMAD.MOV.U32 R35, RZ, RZ, R6 ;  /* 0x000000ffff237224 */ /* 0x000fe200078e0006 */
[----:B------:R-:W-:Y:S01]  /*197c0*/  MOV R6, R9 ;  /* 0x0000000900067202 */ /* 0x000fe20000000f00 */
[----:B------:R-:W-:-:S07]  /*197d0*/  IMAD.MOV.U32 R7, RZ, RZ, R8 ;  /* 0x000000ffff077224 */ /* 0x000fce00078e0008 */
.L_x_9888:
[----:B------:R-:W-:Y:S05]  /*197e0*/  BSYNC.RECONVERGENT B0 ;  /* 0x0000000000007941 */ /* 0x000fea0003800200 */
.L_x_9886:
        /* <DEDUP_REMOVED lines=9> */
.L_x_9890:
[----:B------:R-:W-:Y:S01]  /*19880*/  IMAD.MOV.U32 R9, RZ, RZ, R4 ;  /* 0x000000ffff097224 */ /* 0x000fe200078e0004 */
[----:B------:R-:W-:Y:S01]  /*19890*/  MOV R4, R7 ;  /* 0x0000000700047202 */ /* 0x000fe20000000f00 */
[----:B------:R-:W-:Y:S02]  /*198a0*/  IMAD.MOV.U32 R8, RZ, RZ, R5 ;  /* 0x000000ffff087224 */ /* 0x000fe400078e0005 */
[----:B------:R-:W-:-:S07]  /*198b0*/  IMAD.MOV.U32 R5, RZ, RZ, R6 ;  /* 0x000000ffff057224 */ /* 0x000fce00078e0006 */
.L_x_9891:
[----:B------:R-:W-:Y:S05]  /*198c0*/  BSYNC.RECONVERGENT B0 ;  /* 0x0000000000007941 */ /* 0x000fea0003800200 */
.L_x_9889:
        /* <DEDUP_REMOVED lines=9> */
.L_x_9893:
[----:B------:R-:W-:Y:S01]  /*19960*/  IMAD.MOV.U32 R6, RZ, RZ, R3 ;  /* 0x000000ffff067224 */ /* 0x000fe200078e0003 */
[----:B------:R-:W-:Y:S01]  /*19970*/  MOV R7, R2 ;  /* 0x0000000200077202 */ /* 0x000fe20000000f00 */
[----:B------:R-:W-:Y:S02]  /*19980*/  IMAD.MOV.U32 R3, RZ, RZ, R4 ;  /* 0x000000ffff037224 */ /* 0x000fe400078e0004 */
[----:B------:R-:W-:-:S07]  /*19990*/  IMAD.MOV.U32 R2, RZ, RZ, R5 ;  /* 0x000000ffff027224 */ /* 0x000fce00078e0005 */
.L_x_9894:
[----:B------:R-:W-:Y:S05]  /*199a0*/  BSYNC.RECONVERGENT B0 ;  /* 0x0000000000007941 */ /* 0x000fea0003800200 */
.L_x_9892:
        /* <DEDUP_REMOVED lines=9> */
.L_x_9896:
[----:B------:R-:W-:Y:S01]  /*19a40*/  MOV R5, R66 ;  /* 0x0000004200057202 */ /* 0x000fe20000000f00 */
[----:B------:R-:W-:Y:S02]  /*19a50*/  IMAD.MOV.U32 R4, RZ, RZ, R67 ;  /* 0x000000ffff047224 */ /* 0x000fe400078e0043 */
[----:B------:R-:W-:Y:S02]  /*19a60*/  IMAD.MOV.U32 R66, RZ, RZ, R3 ;  /* 0x000000ffff427224 */ /* 0x000fe400078e0003 */
[----:B------:R-:W-:-:S07]  /*19a70*/  IMAD.MOV.U32 R67, RZ, RZ, R2 ;  /* 0x000000ffff437224 */ /* 0x000fce00078e0002 */
.L_x_9897:
[----:B------:R-:W-:Y:S05]  /*19a80*/  BSYNC.RECONVERGENT B0 ;  /* 0x0000000000007941 */ /* 0x000fea0003800200 */
.L_x_9895:
        /* <DEDUP_REMOVED lines=9> */
.L_x_9899:
[----:B------:R-:W-:Y:S02]  /*19b20*/  IMAD.MOV.U32 R2, RZ, RZ, R73 ;  /* 0x000000ffff027224 */ /* 0x000fe400078e0049 */
[----:B------:R-:W-:Y:S02]  /*19b30*/  IMAD.MOV.U32 R3, RZ, RZ, R72 ;  /* 0x000000ffff037224 */ /* 0x000fe400078e0048 */
[----:B------:R-:W-:Y:S02]  /*19b40*/  IMAD.MOV.U32 R73, RZ, RZ, R66 ;  /* 0x000000ffff497224 */ /* 0x000fe400078e0042 */
[----:B------:R-:W-:-:S07]  /*19b50*/  IMAD.MOV.U32 R72, RZ, RZ, R67 ;  /* 0x000000ffff487224 */ /* 0x000fce00078e0043 */
.L_x_9900:
[----:B------:R-:W-:Y:S05]  /*19b60*/  BSYNC.RECONVERGENT B0 ;  /* 0x0000000000007941 */ /* 0x000fea0003800200 */
.L_x_9898:
        /* <DEDUP_REMOVED lines=11> */
.L_x_9902:
[----:B------:R-:W-:Y:S02]  /*19c20*/  IMAD.MOV.U32 R71, RZ, RZ, R65 ;  /* 0x000000ffff477224 */ /* 0x000fe400078e0041 */
[----:B------:R-:W-:Y:S01]  /*19c30*/  IMAD.MOV.U32 R70, RZ, RZ, R64 ;  /* 0x000000ffff467224 */ /* 0x000fe200078e0040 */
[----:B-----5:R-:W-:Y:S01]  /*19c40*/  MOV R64, R11 ;  /* 0x0000000b00407202 */ /* 0x020fe20000000f00 */
[----:B------:R-:W-:-:S07]  /*19c50*/  IMAD.MOV.U32 R65, RZ, RZ, R12 ;  /* 0x000000ffff417224 */ /* 0x000fce00078e000c */
.L_x_9903:
[----:B------:R-:W-:Y:S05]  /*19c60*/  BSYNC.RECONVERGENT B0 ;  /* 0x0000000000007941 */ /* 0x000fea0003800200 */
.L_x_9901:
        /* <DEDUP_REMOVED lines=9> */
.L_x_9905:
[----:B------:R-:W-:Y:S01]  /*19d00*/  IMAD.MOV.U32 R69, RZ, RZ, R62 ;  /* 0x000000ffff457224 */ /* 0x000fe200078e003e */
[----:B------:R-:W-:Y:S01]  /*19d10*/  MOV R62, R65 ;  /* 0x00000041003e7202 */ /* 0x000fe20000000f00 */
[----:B------:R-:W-:Y:S02]  /*19d20*/  IMAD.MOV.U32 R68, RZ, RZ, R63 ;  /* 0x000000ffff447224 */ /* 0x000fe400078e003f */
[----:B------:R-:W-:-:S07]  /*19d30*/  IMAD.MOV.U32 R63, RZ, RZ, R64 ;  /* 0x000000ffff3f7224 */ /* 0x000fce00078e0040 */
.L_x_9906:
[----:B------:R-:W-:Y:S05]  /*19d40*/  BSYNC.RECONVERGENT B0 ;  /* 0x0000000000007941 */ /* 0x000fea0003800200 */
.L_x_9904:
        /* <DEDUP_REMOVED lines=9> */
.L_x_9908:
[----:B------:R-:W-:Y:S01]  /*19de0*/  IMAD.MOV.U32 R67, RZ, RZ, R61 ;  /* 0x000000ffff437224 */ /* 0x000fe200078e003d */
[----:B------:R-:W-:Y:S01]  /*19df0*/  MOV R66, R60 ;  /* 0x0000003c00427202 */ /* 0x000fe20000000f00 */
[----:B------:R-:W-:Y:S02]  /*19e00*/  IMAD.MOV.U32 R61, RZ, RZ, R62 ;  /* 0x000000ffff3d7224 */ /* 0x000fe400078e003e */
[----:B------:R-:W-:-:S07]  /*19e10*/  IMAD.MOV.U32 R60, RZ, RZ, R63 ;  /* 0x000000ffff3c7224 */ /* 0x000fce00078e003f */
.L_x_9909:
[----:B------:R-:W-:Y:S05]  /*19e20*/  BSYNC.RECONVERGENT B0 ;  /* 0x0000000000007941 */ /* 0x000fea0003800200 */
.L_x_9907:
        /* <DEDUP_REMOVED lines=9> */
.L_x_9911:
[----:B------:R-:W-:Y:S01]  /*19ec0*/  MOV R65, R58 ;  /* 0x0000003a00417202 */ /* 0x000fe20000000f00 */
[----:B------:R-:W-:Y:S02]  /*19ed0*/  IMAD.MOV.U32 R64, RZ, RZ, R59 ;  /* 0x000000ffff407224 */ /* 0x000fe400078e003b */
[----:B------:R-:W-:Y:S02]  /*19ee0*/  IMAD.MOV.U32 R58, RZ, RZ, R61 ;  /* 0x000000ffff3a7224 */ /* 0x000fe400078e003d */
[----:B------:R-:W-:-:S07]  /*19ef0*/  IMAD.MOV.U32 R59, RZ, RZ, R60 ;  /* 0x000000ffff3b7224 */ /* 0x000fce00078e003c */
.L_x_9912:
[----:B------:R-:W-:Y:S05]  /*19f00*/  BSYNC.RECONVERGENT B0 ;  /* 0x0000000000007941 */ /* 0x000fea0003800200 */
.L_x_9910:
        /* <DEDUP_REMOVED lines=9> */
.L_x_9914:
[----:B------:R-:W-:Y:S02]  /*19fa0*/  IMAD.MOV.U32 R63, RZ, RZ, R57 ;  /* 0x000000ffff3f7224 */ /* 0x000fe400078e0039 */
[----:B------:R-:W-:Y:S02]  /*19fb0*/  IMAD.MOV.U32 R62, RZ, RZ, R56 ;  /* 0x000000ffff3e7224 */ /* 0x000fe400078e0038 */
[----:B------:R-:W-:Y:S02]  /*19fc0*/  IMAD.MOV.U32 R57, RZ, RZ, R58 ;  /* 0x000000ffff397224 */ /* 0x000fe400078e003a */
[----:B------:R-:W-:-:S07]  /*19fd0*/  IMAD.MOV.U32 R56, RZ, RZ, R59 ;  /* 0x000000ffff387224 */ /* 0x000fce00078e003b */
.L_x_9915:
[----:B------:R-:W-:Y:S05]  /*19fe0*/  BSYNC.RECONVERGENT B0 ;  /* 0x0000000000007941 */ /* 0x000fea0003800200 */
.L_x_9913:
        /* <DEDUP_REMOVED lines=9> */
.L_x_9917:
[----:B------:R-:W-:Y:S02]  /*1a080*/  IMAD.MOV.U32 R61, RZ, RZ, R54 ;  /* 0x000000ffff3d7224 */ /* 0x000fe400078e0036 */
[----:B------:R-:W-:Y:S01]  /*1a090*/  IMAD.MOV.U32 R60, RZ, RZ, R55 ;  /* 0x000000ffff3c7224 */ /* 0x000fe200078e0037 */
[----:B------:R-:W-:Y:S01]  /*1a0a0*/  MOV R55, R56 ;  /* 0x0000003800377202 */ /* 0x000fe20000000f00 */
[----:B------:R-:W-:-:S07]  /*1a0b0*/  IMAD.MOV.U32 R54, RZ, RZ, R57 ;  /* 0x000000ffff367224 */ /* 0x000fce00078e0039 */
.L_x_9918:
[----:B------:R-:W-:Y:S05]  /*1a0c0*/  BSYNC.RECONVERGENT B0 ;  /* 0x0000000000007941 */ /* 0x000fea0003800200 */
.L_x_9916:
        /* <DEDUP_REMOVED lines=9> */
.L_x_9920:
[----:B------:R-:W-:Y:S01]  /*1a160*/  IMAD.MOV.U32 R59, RZ, RZ, R53 ;  /* 0x000000ffff3b7224 */ /* 0x000fe200078e0035 */
[----:B------:R-:W-:Y:S01]  /*1a170*/  MOV R53, R54 ;  /* 0x0000003600357202 */ /* 0x000fe20000000f00 */
[----:B------:R-:W-:Y:S02]  /*1a180*/  IMAD.MOV.U32 R58, RZ, RZ, R52 ;  /* 0x000000ffff3a7224 */ /* 0x000fe400078e0034 */
[----:B------:R-:W-:-:S07]  /*1a190*/  IMAD.MOV.U32 R52, RZ, RZ, R55 ;  /* 0x000000ffff347224 */ /* 0x000fce00078e0037 */
.L_x_9921:
[----:B------:R-:W-:Y:S05]  /*1a1a0*/  BSYNC.RECONVERGENT B0 ;  /* 0x0000000000007941 */ /* 0x000fea0003800200 */
.L_x_9919:
        /* <DEDUP_REMOVED lines=9> */
.L_x_9923:
[----:B------:R-:W-:Y:S01]  /*1a240*/  IMAD.MOV.U32 R57, RZ, RZ, R50 ;  /* 0x000000ffff397224 */ /* 0x000fe200078e0032 */
[----:B------:R-:W-:Y:S01]  /*1a250*/  MOV R56, R51 ;  /* 0x0000003300387202 */ /* 0x000fe20000000f00 */
[----:B------:R-:W-:Y:S02]  /*1a260*/  IMAD.MOV.U32 R50, RZ, RZ, R53 ;  /* 0x000000ffff327224 */ /* 0x000fe400078e0035 */
[----:B------:R-:W-:-:S07]  /*1a270*/  IMAD.MOV.U32 R51, RZ, RZ, R52 ;  /* 0x000000ffff337224 */ /* 0x000fce00078e0034 */
.L_x_9924:
[----:B------:R-:W-:Y:S05]  /*1a280*/  BSYNC.RECONVERGENT B0 ;  /* 0x0000000000007941 */ /* 0x000fea0003800200 */
.L_x_9922:
        /* <DEDUP_REMOVED lines=9> */
.L_x_9926:
[----:B------:R-:W-:Y:S01]  /*1a320*/  MOV R55, R49 ;  /* 0x0000003100377202 */ /* 0x000fe20000000f00 */
[----:B------:R-:W-:Y:S02]  /*1a330*/  IMAD.MOV.U32 R54, RZ, RZ, R48 ;  /* 0x000000ffff367224 */ /* 0x000fe400078e0030 */
[----:B------:R-:W-:Y:S02]  /*1a340*/  IMAD.MOV.U32 R49, RZ, RZ, R50 ;  /* 0x000000ffff317224 */ /* 0x000fe400078e0032 */
[----:B------:R-:W-:-:S07]  /*1a350*/  IMAD.MOV.U32 R48, RZ, RZ, R51 ;  /* 0x000000ffff307224 */ /* 0x000fce00078e0033 */
.L_x_9927:
[----:B------:R-:W-:Y:S05]  /*1a360*/  BSYNC.RECONVERGENT B0 ;  /* 0x0000000000007941 */ /* 0x000fea0003800200 */
.L_x_9925:
        /* <DEDUP_REMOVED lines=9> */
.L_x_9929:
[----:B------:R-:W-:Y:S02]  /*1a400*/  IMAD.MOV.U32 R53, RZ, RZ, R46 ;  /* 0x000000ffff357224 */ /* 0x000fe400078e002e */
[----:B------:R-:W-:Y:S02]  /*1a410*/  IMAD.MOV.U32 R52, RZ, RZ, R47 ;  /* 0x000000ffff347224 */ /* 0x000fe400078e002f */
[----:B------:R-:W-:Y:S02]  /*1a420*/  IMAD.MOV.U32 R46, RZ, RZ, R49 ;  /* 0x000000ffff2e7224 */ /* 0x000fe400078e0031 */
[----:B------:R-:W-:-:S07]  /*1a430*/  IMAD.MOV.U32 R47, RZ, RZ, R48 ;  /* 0x000000ffff2f7224 */ /* 0x000fce00078e0030 */
.L_x_9930:
[----:B------:R-:W-:Y:S05]  /*1a440*/  BSYNC.RECONVERGENT B0 ;  /* 0x0000000000007941 */ /* 0x000fea0003800200 */
.L_x_9928:
        /* <DEDUP_REMOVED lines=9> */
.L_x_9932:
[----:B------:R-:W-:Y:S02]  /*1a4e0*/  IMAD.MOV.U32 R51, RZ, RZ, R45 ;  /* 0x000000ffff337224 */ /* 0x000fe400078e002d */
[----:B------:R-:W-:Y:S01]  /*1a4f0*/  IMAD.MOV.U32 R50, RZ, RZ, R44 ;  /* 0x000000ffff327224 */ /* 0x000fe200078e002c */
[----:B------:R-:W-:Y:S01]  /*1a500*/  MOV R44, R47 ;  /* 0x0000002f002c7202 */ /* 0x000fe20000000f00 */
[----:B------:R-:W-:-:S07]  /*1a510*/  IMAD.MOV.U32 R45, RZ, RZ, R46 ;  /* 0x000000ffff2d7224 */ /* 0x000fce00078e002e */
.L_x_9933:
[----:B------:R-:W-:Y:S05]  /*1a520*/  BSYNC.RECONVERGENT B0 ;  /* 0x0000000000007941 */ /* 0x000fea0003800200 */
.L_x_9931:
        /* <DEDUP_REMOVED lines=9> */
.L_x_9935:
[----:B------:R-:W-:Y:S01]  /*1a5c0*/  IMAD.MOV.U32 R49, RZ, RZ, R42 ;  /* 0x000000ffff317224 */ /* 0x000fe200078e002a */
[----:B------:R-:W-:Y:S01]  /*1a5d0*/  MOV R42, R45 ;  /* 0x0000002d002a7202 */ /* 0x000fe20000000f00 */
[----:B------:R-:W-:Y:S02]  /*1a5e0*/  IMAD.MOV.U32 R48, RZ, RZ, R43 ;  /* 0x000000ffff307224 */ /* 0x000fe400078e002b */
[----:B------:R-:W-:-:S07]  /*1a5f0*/  IMAD.MOV.U32 R43, RZ, RZ, R44 ;  /* 0x000000ffff2b7224 */ /* 0x000fce00078e002c */
.L_x_9936:
[----:B------:R-:W-:Y:S05]  /*1a600*/  BSYNC.RECONVERGENT B0 ;  /* 0x0000000000007941 */ /* 0x000fea0003800200 */
.L_x_9934:
        /* <DEDUP_REMOVED lines=9> */
.L_x_9938:
[----:B------:R-:W-:Y:S01]  /*1a6a0*/  IMAD.MOV.U32 R47, RZ, RZ, R41 ;  /* 0x000000ffff2f7224 */ /* 0x000fe200078e0029 */
[----:B------:R-:W-:Y:S01]  /*1a6b0*/  MOV R46, R40 ;  /* 0x00000028002e7202 */ /* 0x000fe20000000f00 */
[----:B------:R-:W-:Y:S02]  /*1a6c0*/  IMAD.MOV.U32 R41, RZ, RZ, R42 ;  /* 0x000000ffff297224 */ /* 0x000fe400078e002a */
[----:B------:R-:W-:-:S07]  /*1a6d0*/  IMAD.MOV.U32 R40, RZ, RZ, R43 ;  /* 0x000000ffff287224 */ /* 0x000fce00078e002b */
.L_x_9939:
[----:B------:R-:W-:Y:S05]  /*1a6e0*/  BSYNC.RECONVERGENT B0 ;  /* 0x0000000000007941 */ /* 0x000fea0003800200 */
.L_x_9937:
        /* <DEDUP_REMOVED lines=9> */
.L_x_9941:
[----:B------:R-:W-:Y:S01]  /*1a780*/  MOV R45, R38 ;  /* 0x00000026002d7202 */ /* 0x000fe20000000f00 */
[----:B------:R-:W-:Y:S02]  /*1a790*/  IMAD.MOV.U32 R44, RZ, RZ, R39 ;  /* 0x000000ffff2c7224 */ /* 0x000fe400078e0027 */
[----:B------:R-:W-:Y:S02]  /*1a7a0*/  IMAD.MOV.U32 R38, RZ, RZ, R41 ;  /* 0x000000ffff267224 */ /* 0x000fe400078e0029 */
[----:B------:R-:W-:-:S07]  /*1a7b0*/  IMAD.MOV.U32 R39, RZ, RZ, R40 ;  /* 0x000000ffff277224 */ /* 0x000fce00078e0028 */
.L_x_9942:
[----:B------:R-:W-:Y:S05]  /*1a7c0*/  BSYNC.RECONVERGENT B0 ;  /* 0x0000000000007941 */ /* 0x000fea0003800200 */
.L_x_9940:
        /* <DEDUP_REMOVED lines=9> */
.L_x_9944:
[----:B------:R-:W-:Y:S02]  /*1a860*/  IMAD.MOV.U32 R43, RZ, RZ, R37 ;  /* 0x000000ffff2b7224 */ /* 0x000fe400078e0025 */
[----:B------:R-:W-:Y:S02]  /*1a870*/  IMAD.MOV.U32 R10, RZ, RZ, R14 ;  /* 0x000000ffff0a7224 */ /* 0x000fe400078e000e */
[----:B------:R-:W-:Y:S02]  /*1a880*/  IMAD.MOV.U32 R37, RZ, RZ, R38 ;  /* 0x000000ffff257224 */ /* 0x000fe400078e0026 */
[----:B------:R-:W-:-:S07]  /*1a890*/  IMAD.MOV.U32 R14, RZ, RZ, R39 ;  /* 0x000000ffff0e7224 */ /* 0x000fce00078e0027 */
.L_x_9945:
[----:B------:R-:W-:Y:S05]  /*1a8a0*/  BSYNC.RECONVERGENT B0 ;  /* 0x0000000000007941 */ /* 0x000fea0003800200 */
.L_x_9943:
        /* <DEDUP_REMOVED lines=9> */
.L_x_9947:
[----:B------:R-:W-:Y:S02]  /*1a940*/  IMAD.MOV.U32 R11, RZ, RZ, R16 ;  /* 0x000000ffff0b7224 */ /* 0x000fe400078e0010 */
[----:B------:R-:W-:Y:S01]  /*1a950*/  IMAD.MOV.U32 R12, RZ, RZ, R15 ;  /* 0x000000ffff0c7224 */ /* 0x000fe200078e000f */
[----:B------:R-:W-:Y:S01]  /*1a960*/  MOV R15, R14 ;  /* 0x0000000e000f7202 */ /* 0x000fe20000000f00 */
[----:B------:R-:W-:-:S07]  /*1a970*/  IMAD.MOV.U32 R16, RZ, RZ, R37 ;  /* 0x000000ffff107224 */ /* 0x000fce00078e0025 */
.L_x_9948:
[----:B------:R-:W-:Y:S05]  /*1a980*/  BSYNC.RECONVERGENT B0 ;  /* 0x0000000000007941 */ /* 0x000fea0003800200 */
.L_x_9946:
        /* <DEDUP_REMOVED lines=9> */
.L_x_9950:
[----:B------:R-:W-:Y:S01]  /*1aa20*/  IMAD.MOV.U32 R13, RZ, RZ, R17 ;  /* 0x000000ffff0d7224 */ /* 0x000fe200078e0011 */
[----:B------:R-:W-:Y:S01]  /*1aa30*/  MOV R17, R16 ;  /* 0x0000001000117202 */ /* 0x000fe20000000f00 */
[----:B------:R-:W-:Y:S02]  /*1aa40*/  IMAD.MOV.U32 R14, RZ, RZ, R18 ;  /* 0x000000ffff0e7224 */ /* 0x000fe400078e0012 */
[----:B------:R-:W-:-:S07]  /*1aa50*/  IMAD.MOV.U32 R18, RZ, RZ, R15 ;  /* 0x000000ffff127224 */ /* 0x000fce00078e000f */
.L_x_9951:
[----:B------:R-:W-:Y:S05]  /*1aa60*/  BSYNC.RECONVERGENT B0 ;  /* 0x0000000000007941 */ /* 0x000fea0003800200 */
.L_x_9949:
        /* <DEDUP_REMOVED lines=9> */
.L_x_9953:
[----:B------:R-:W-:Y:S01]  /*1ab00*/  IMAD.MOV.U32 R15, RZ, RZ, R20 ;  /* 0x000000ffff0f7224 */ /* 0x000fe200078e0014 */
[----:B------:R-:W-:Y:S01]  /*1ab10*/  MOV R16, R19 ;  /* 0x0000001300107202 */ /* 0x000fe20000000f00 */
[----:B------:R-:W-:Y:S02]  /*1ab20*/  IMAD.MOV.U32 R20, RZ, RZ, R17 ;  /* 0x000000ffff147224 */ /* 0x000fe400078e0011 */
[----:B------:R-:W-:-:S07]  /*1ab30*/  IMAD.MOV.U32 R19, RZ, RZ, R18 ;  /* 0x000000ffff137224 */ /* 0x000fce00078e0012 */
.L_x_9954:
[----:B------:R-:W-:Y:S05]  /*1ab40*/  BSYNC.RECONVERGENT B0 ;  /* 0x0000000000007941 */ /* 0x000fea0003800200 */
.L_x_9952:
        /* <DEDUP_REMOVED lines=9> */
.L_x_9956:
[----:B------:R-:W-:Y:S01]  /*1abe0*/  MOV R17, R21 ;  /* 0x0000001500117202 */ /* 0x000fe20000000f00 */
[----:B------:R-:W-:Y:S02]  /*1abf0*/  IMAD.MOV.U32 R18, RZ, RZ, R22 ;  /* 0x000000ffff127224 */ /* 0x000fe400078e0016 */
[----:B------:R-:W-:Y:S02]  /*1ac00*/  IMAD.MOV.U32 R21, RZ, RZ, R20 ;  /* 0x000000ffff157224 */ /* 0x000fe400078e0014 */
[----:B------:R-:W-:-:S07]  /*1ac10*/  IMAD.MOV.U32 R22, RZ, RZ, R19 ;  /* 0x000000ffff167224 */ /* 0x000fce00078e0013 */
.L_x_9957:
[----:B------:R-:W-:Y:S05]  /*1ac20*/  BSYNC.RECONVERGENT B0 ;  /* 0x0000000000007941 */ /* 0x000fea0003800200 */
.L_x_9955:
        /* <DEDUP_REMOVED lines=9> */
.L_x_9959:
[----:B------:R-:W-:Y:S02]  /*1acc0*/  IMAD.MOV.U32 R19, RZ, RZ, R24 ;  /* 0x000000ffff137224 */ /* 0x000fe400078e0018 */
[----:B------:R-:W-:Y:S02]  /*1acd0*/  IMAD.MOV.U32 R20, RZ, RZ, R23 ;  /* 0x000000ffff147224 */ /* 0x000fe400078e0017 */
[----:B------:R-:W-:Y:S02]  /*1ace0*/  IMAD.MOV.U32 R24, RZ, RZ, R21 ;  /* 0x000000ffff187224 */ /* 0x000fe400078e0015 */
[----:B------:R-:W-:-:S07]  /*1acf0*/  IMAD.MOV.U32 R23, RZ, RZ, R22 ;  /* 0x000000ffff177224 */ /* 0x000fce00078e0016 */
.L_x_9960:
[----:B------:R-:W-:Y:S05]  /*1ad00*/  BSYNC.RECONVERGENT B0 ;  /* 0x0000000000007941 */ /* 0x000fea0003800200 */
.L_x_9958:
        /* <DEDUP_REMOVED lines=9> */
.L_x_9962:
[----:B------:R-:W-:Y:S02]  /*1ada0*/  IMAD.MOV.U32 R21, RZ, RZ, R25 ;  /* 0x000000ffff157224 */ /* 0x000fe400078e0019 */
[----:B------:R-:W-:Y:S01]  /*1adb0*/  IMAD.MOV.U32 R22, RZ, RZ, R26 ;  /* 0x000000ffff167224 */ /* 0x000fe200078e001a */
[----:B------:R-:W-:Y:S01]  /*1adc0*/  MOV R26, R23 ;  /* 0x00000017001a7202 */ /* 0x000fe20000000f00 */
[----:B------:R-:W-:-:S07]  /*1add0*/  IMAD.MOV.U32 R25, RZ, RZ, R24 ;  /* 0x000000ffff197224 */ /* 0x000fce00078e0018 */
.L_x_9963:
[----:B------:R-:W-:Y:S05]  /*1ade0*/  BSYNC.RECONVERGENT B0 ;  /* 0x0000000000007941 */ /* 0x000fea0003800200 */
.L_x_9961:
        /* <DEDUP_REMOVED lines=9> */
.L_x_9965:
[----:B------:R-:W-:Y:S01]  /*1ae80*/  IMAD.MOV.U32 R23, RZ, RZ, R28 ;  /* 0x000000ffff177224 */ /* 0x000fe200078e001c */
[----:B------:R-:W-:Y:S01]  /*1ae90*/  MOV R28, R25 ;  /* 0x00000019001c7202 */ /* 0x000fe20000000f00 */
[----:B------:R-:W-:Y:S02]  /*1aea0*/  IMAD.MOV.U32 R24, RZ, RZ, R27 ;  /* 0x000000ffff187224 */ /* 0x000fe400078e001b */
[----:B------:R-:W-:-:S07]  /*1aeb0*/  IMAD.MOV.U32 R27, RZ, RZ, R26 ;  /* 0x000000ffff1b7224 */ /* 0x000fce00078e001a */
.L_x_9966:
[----:B------:R-:W-:Y:S05]  /*1aec0*/  BSYNC.RECONVERGENT B0 ;  /* 0x0000000000007941 */ /* 0x000fea0003800200 */
.L_x_9964:
        /* <DEDUP_REMOVED lines=9> */
.L_x_9968:
[----:B------:R-:W-:Y:S01]  /*1af60*/  IMAD.MOV.U32 R25, RZ, RZ, R29 ;  /* 0x000000ffff197224 */ /* 0x000fe200078e001d */
[----:B------:R-:W-:Y:S01]  /*1af70*/  MOV R26, R30 ;  /* 0x0000001e001a7202 */ /* 0x000fe20000000f00 */
[----:B------:R-:W-:Y:S02]  /*1af80*/  IMAD.MOV.U32 R29, RZ, RZ, R28 ;  /* 0x000000ffff1d7224 */ /* 0x000fe400078e001c */
[----:B------:R-:W-:-:S07]  /*1af90*/  IMAD.MOV.U32 R30, RZ, RZ, R27 ;  /* 0x000000ffff1e7224 */ /* 0x000fce00078e001b */
.L_x_9969:
[----:B------:R-:W-:Y:S05]  /*1afa0*/  BSYNC.RECONVERGENT B0 ;  /* 0x0000000000007941 */ /* 0x000fea0003800200 */
.L_x_9967:
        /* <DEDUP_REMOVED lines=9> */
.L_x_9971:
[----:B------:R-:W-:Y:S01]  /*1b040*/  MOV R27, R32 ;  /* 0x00000020001b7202 */ /* 0x000fe20000000f00 */
[----:B------:R-:W-:Y:S02]  /*1b050*/  IMAD.MOV.U32 R28, RZ, RZ, R31 ;  /* 0x000000ffff1c7224 */ /* 0x000fe400078e001f */
[----:B------:R-:W-:Y:S02]  /*1b060*/  IMAD.MOV.U32 R32, RZ, RZ, R29 ;  /* 0x000000ffff207224 */ /* 0x000fe400078e001d */
[----:B------:R-:W-:-:S07]  /*1b070*/  IMAD.MOV.U32 R31, RZ, RZ, R30 ;  /* 0x000000ffff1f7224 */ /* 0x000fce00078e001e */
.L_x_9972:
[----:B------:R-:W-:Y:S05]  /*1b080*/  BSYNC.RECONVERGENT B0 ;  /* 0x0000000000007941 */ /* 0x000fea0003800200 */
.L_x_9970:
        /* <DEDUP_REMOVED lines=9> */
.L_x_9974:
[----:B------:R-:W-:Y:S02]  /*1b120*/  IMAD.MOV.U32 R29, RZ, RZ, R33 ;  /* 0x000000ffff1d7224 */ /* 0x000fe400078e0021 */
[----:B------:R-:W-:Y:S02]  /*1b130*/  IMAD.MOV.U32 R30, RZ, RZ, R34 ;  /* 0x000000ffff1e7224 */ /* 0x000fe400078e0022 */
[----:B------:R-:W-:Y:S02]  /*1b140*/  IMAD.MOV.U32 R33, RZ, RZ, R32 ;  /* 0x000000ffff217224 */ /* 0x000fe400078e0020 */
[----:B------:R-:W-:-:S07]  /*1b150*/  IMAD.MOV.U32 R34, RZ, RZ, R31 ;  /* 0x000000ffff227224 */ /* 0x000fce00078e001f */
.L_x_9975:
[----:B------:R-:W-:Y:S05]  /*1b160*/  BSYNC.RECONVERGENT B0 ;  /* 0x0000000000007941 */ /* 0x000fea0003800200 */
.L_x_9973:
        /* <DEDUP_REMOVED lines=9> */
.L_x_9977:
[----:B------:R-:W-:Y:S02]  /*1b200*/  IMAD.MOV.U32 R31, RZ, RZ, R36 ;  /* 0x000000ffff1f7224 */ /* 0x000fe400078e0024 */
[----:B------:R-:W-:Y:S01]  /*1b210*/  IMAD.MOV.U32 R32, RZ, RZ, R35 ;  /* 0x000000ffff207224 */ /* 0x000fe200078e0023 */
[----:B------:R-:W-:Y:S01]  /*1b220*/  MOV R35, R34 ;  /* 0x0000002200237202 */ /* 0x000fe20000000f00 */
[----:B------:R-:W-:-:S07]  /*1b230*/  IMAD.MOV.U32 R36, RZ, RZ, R33 ;  /* 0x000000ffff247224 */ /* 0x000fce00078e0021 */
.L_x_9978:
[----:B------:R-:W-:Y:S05]  /*1b240*/  BSYNC.RECONVERGENT B0 ;  /* 0x0000000000007941 */ /* 0x000fea0003800200 */
.L_x_9976:
        /* <DEDUP_REMOVED lines=9> */
.L_x_9980:
[----:B------:R-:W-:Y:S01]  /*1b2e0*/  IMAD.MOV.U32 R33, RZ, RZ, R9 ;  /* 0x000000ffff217224 */ /* 0x000fe200078e0009 */
[----:B------:R-:W-:Y:S01]  /*1b2f0*/  MOV R9, R36 ;  /* 0x0000002400097202 */ /* 0x000fe20000000f00 */
[----:B------:R-:W-:Y:S02]  /*1b300*/  IMAD.MOV.U32 R34, RZ, RZ, R8 ;  /* 0x000000ffff227224 */ /* 0x000fe400078e0008 */
[----:B------:R-:W-:-:S07]  /*1b310*/  IMAD.MOV.U32 R8, RZ, RZ, R35 ;  /* 0x000000ffff087224 */ /* 0x000fce00078e0023 */
.L_x_9981:
[----:B------:R-:W-:Y:S05]  /*1b320*/  BSYNC.RECONVERGENT B0 ;  /* 0x0000000000007941 */ /* 0x000fea0003800200 */
.L_x_9979:
        /* <DEDUP_REMOVED lines=9> */
.L_x_9983:
[----:B------:R-:W-:Y:S01]  /*1b3c0*/  IMAD.MOV.U32 R35, RZ, RZ, R6 ;  /* 0x000000ffff237224 */ /* 0x000fe200078e0006 */
[----:B------:R-:W-:Y:S01]  /*1b3d0*/  MOV R36, R7 ;  /* 0x0000000700247202 */ /* 0x000fe20000000f00 */
[----:B------:R-:W-:Y:S02]  /*1b3e0*/  IMAD.MOV.U32 R6, RZ, RZ, R9 ;  /* 0x000000ffff067224 */ /* 0x000fe400078e0009 */
[----:B------:R-:W-:-:S07]  /*1b3f0*/  IMAD.MOV.U32 R7, RZ, RZ, R8 ;  /* 0x000000ffff077224 */ /* 0x000fce00078e0008 */
.L_x_9984:
[----:B------:R-:W-:Y:S05]  /*1b400*/  BSYNC.RECONVERGENT B0 ;  /* 0x0000000000007941 */ /* 0x000fea0003800200 */
.L_x_9982:
        /* <DEDUP_REMOVED lines=9> */
.L_x_9986:
[----:B------:R-:W-:Y:S01]  /*1b4a0*/  MOV R37, R5 ;  /* 0x0000000500257202 */ /* 0x000fe20000000f00 */
[----:B------:R-:W-:Y:S02]  /*1b4b0*/  IMAD.MOV.U32 R38, RZ, RZ, R4 ;  /* 0x000000ffff267224 */ /* 0x000fe400078e0004 */
[----:B------:R-:W-:Y:S02]  /*1b4c0*/  IMAD.MOV.U32 R5, RZ, RZ, R6 ;  /* 0x000000ffff057224 */ /* 0x000fe400078e0006 */
[----:B------:R-:W-:-:S07]  /*1b4d0*/  IMAD.MOV.U32 R4, RZ, RZ, R7 ;  /* 0x000000ffff047224 */ /* 0x000fce00078e0007 */
.L_x_9987:
[----:B------:R-:W-:Y:S05]  /*1b4e0*/  BSYNC.RECONVERGENT B0 ;  /* 0x0000000000007941 */ /* 0x000fea0003800200 */
.L_x_9985:
        /* <DEDUP_REMOVED lines=9> */
.L_x_9989:
[----:B------:R-:W-:Y:S02]  /*1b580*/  IMAD.MOV.U32 R39, RZ, RZ, R2 ;  /* 0x000000ffff277224 */ /* 0x000fe400078e0002 */
[----:B------:R-:W-:Y:S02]  /*1b590*/  IMAD.MOV.U32 R40, RZ, RZ, R3 ;  /* 0x000000ffff287224 */ /* 0x000fe400078e0003 */
[----:B------:R-:W-:Y:S02]  /*1b5a0*/  IMAD.MOV.U32 R2, RZ, RZ, R5 ;  /* 0x000000ffff027224 */ /* 0x000fe400078e0005 */
[----:B------:R-:W-:-:S07]  /*1b5b0*/  IMAD.MOV.U32 R3, RZ, RZ, R4 ;  /* 0x000000ffff037224 */ /* 0x000fce00078e0004 */
.L_x_9990:
[----:B------:R-:W-:Y:S05]  /*1b5c0*/  BSYNC.RECONVERGENT B0 ;  /* 0x0000000000007941 */ /* 0x000fea0003800200 */
.L_x_9988:
        /* <DEDUP_REMOVED lines=9> */
.L_x_9992:
[----:B------:R-:W-:Y:S02]  /*1b660*/  IMAD.MOV.U32 R41, RZ, RZ, R73 ;  /* 0x000000ffff297224 */ /* 0x000fe400078e0049 */
[----:B------:R-:W-:Y:S01]  /*1b670*/  IMAD.MOV.U32 R42, RZ, RZ, R72 ;  /* 0x000000ffff2a7224 */ /* 0x000fe200078e0048 */
[----:B------:R-:W-:Y:S01]  /*1b680*/  MOV R72, R3 ;  /* 0x0000000300487202 */ /* 0x000fe20000000f00 */
[----:B------:R-:W-:-:S07]  /*1b690*/  IMAD.MOV.U32 R73, RZ, RZ, R2 ;  /* 0x000000ffff497224 */ /* 0x000fce00078e0002 */
.L_x_9993:
[----:B------:R-:W-:Y:S05]  /*1b6a0*/  BSYNC.RECONVERGENT B0 ;  /* 0x0000000000007941 */ /* 0x000fea0003800200 */
.L_x_9991:
        /* <DEDUP_REMOVED lines=9> */
[----:B------:R-:W-:Y:S04]  /*1b740*/  SHFL.DOWN PT, R4, R36, 0x1, 0x1f ;  /* 0x08201f0024047f89 */ /* 0x000fe800000e0000 */
[----:B------:R-:W0:Y:S04]  /*1b750*/  SHFL.DOWN PT, R5, R34, 0x1, 0x1f ;  /* 0x08201f0022057f89 */ /* 0x000e2800000e0000 */
[----:B------:R-:W3:Y:S04]  /*1b760*/  SHFL.DOWN PT, R7, R30, 0x1, 0x1f ;  /* 0x08201f001e077f89 */ /* 0x000ee800000e0000 */
[----:B-1----:R-:W-:Y:S04]  /*1b770*/  STL.64 [R1+0x20], R8 ;  /* 0x0000200801007387 */ /* 0x002fe80000100a00 */
[----:B------:R-:W-:Y:S04]  /*1b780*/  SHFL.DOWN PT, R8, R12, 0x1, 0x1f ;  /* 0x08201f000c087f89 */ /* 0x000fe800000e0000 */
[----:B------:R-:W1:Y:S04]  /*1b790*/  SHFL.DOWN PT, R9, R10, 0x1, 0x1f ;  /* 0x08201f000a097f89 */ /* 0x000e6800000e0000 */
[----:B--2---:R-:W-:Y:S04]  /*1b7a0*/  STL.64 [R1+0x8], R2 ;  /* 0x0000080201007387 */ /* 0x004fe80000100a00 */
[----:B0-----:R-:W-:Y:S04]  /*1b7b0*/  STL.64 [R1+0x10], R4 ;  /* 0x0000100401007387 */ /* 0x001fe80000100a00 */
[----:B---3--:R-:W-:Y:S04]  /*1b7c0*/  STL.64 [R1+0x18], R6 ;  /* 0x0000180601007387 */ /* 0x008fe80000100a00 */
[----:B------:R-:W-:Y:S04]  /*1b7d0*/  SHFL.DOWN PT, R2, R24, 0x1, 0x1f ;  /* 0x08201f0018027f89 */ /* 0x000fe800000e0000 */
[----:B------:R-:W0:Y:S04]  /*1b7e0*/  SHFL.DOWN PT, R3, R22, 0x1, 0x1f ;  /* 0x08201f0016037f89 */ /* 0x000e2800000e0000 */
[----:B------:R-:W-:Y:S04]  /*1b7f0*/  SHFL.DOWN PT, R4, R20, 0x1, 0x1f ;  /* 0x08201f0014047f89 */ /* 0x000fe800000e0000 */
[----:B------:R-:W2:Y:S04]  /*1b800*/  SHFL.DOWN PT, R5, R18, 0x1, 0x1f ;  /* 0x08201f0012057f89 */ /* 0x000ea800000e0000 */
[----:B------:R-:W-:Y:S04]  /*1b810*/  SHFL.DOWN PT, R6, R16, 0x1, 0x1f ;  /* 0x08201f0010067f89 */ /* 0x000fe800000e0000 */
[----:B------:R-:W3:Y:S04]  /*1b820*/  SHFL.DOWN PT, R7, R14, 0x1, 0x1f ;  /* 0x08201f000e077f89 */ /* 0x000ee800000e0000 */
[----:B-1----:R-:W-:Y:S04]  /*1b830*/  STL.64 [R1+0x40], R8 ;  /* 0x0000400801007387 */ /* 0x002fe80000100a00 */
[----:B------:R-:W-:Y:S04]  /*1b840*/  SHFL.DOWN PT, R8, R56, 0x1, 0x1f ;  /* 0x08201f0038087f89 */ /* 0x000fe800000e0000 */
[----:B------:R-:W1:Y:S04]  /*1b850*/  SHFL.DOWN PT, R9, R58, 0x1, 0x1f ;  /* 0x08201f003a097f89 */ /* 0x000e6800000e0000 */
[----:B0-----:R-:W-:Y:S04]  /*1b860*/  STL.64 [R1+0x28], R2 ;  /* 0x0000280201007387 */ /* 0x001fe80000100a00 */
[----:B--2---:R-:W-:Y:S04]  /*1b870*/  STL.64 [R1+0x30], R4 ;  /* 0x0000300401007387 */ /* 0x004fe80000100a00 */
        /* <DEDUP_REMOVED lines=55> */
[----:B-1----:R1:W-:Y:S04]  /*1bbf0*/  STL.64 [R1+0xe0], R8 ;  /* 0x0000e00801007387 */ /* 0x0023e80000100a00 */
[----:B0-----:R-:W-:Y:S04]  /*1bc00*/  STL.64 [R1+0xc8], R2 ;  /* 0x0000c80201007387 */ /* 0x001fe80000100a00 */
[----:B------:R-:W-:Y:S01]  /*1bc10*/  SHFL.DOWN PT, R2, R61, 0x1, 0x1f ;  /* 0x08201f003d027f89 */ /* 0x000fe200000e0000 */
[----:B-1----:R-:W0:Y:S01]  /*1bc20*/  S2R R8, SR_LANEID ;  /* 0x0000000000087919 */ /* 0x002e220000000000 */
[----:B------:R-:W-:-:S02]  /*1bc30*/  VIADD R9, R1, 0x80 ;  /* 0x0000008001097836 */ /* 0x000fc40000000000 */
[----:B--2---:R-:W-:Y:S04]  /*1bc40*/  STL.64 [R1+0xd0], R4 ;  /* 0x0000d00401007387 */ /* 0x004fe80000100a00 */
[----:B---3--:R-:W-:Y:S04]  /*1bc50*/  STL.64 [R1+0xd8], R6 ;  /* 0x0000d80601007387 */ /* 0x008fe80000100a00 */
[----:B------:R-:W1:Y:S04]  /*1bc60*/  SHFL.DOWN PT, R3, R63, 0x1, 0x1f ;  /* 0x08201f003f037f89 */ /* 0x000e6800000e0000 */
[----:B------:R-:W-:Y:S04]  /*1bc70*/  SHFL.DOWN PT, R4, R65, 0x1, 0x1f ;  /* 0x08201f0041047f89 */ /* 0x000fe800000e0000 */
[----:B------:R-:W2:Y:S04]  /*1bc80*/  SHFL.DOWN PT, R5, R67, 0x1, 0x1f ;  /* 0x08201f0043057f89 */ /* 0x000ea800000e0000 */
[----:B------:R-:W-:Y:S04]  /*1bc90*/  SHFL.DOWN PT, R6, R69, 0x1, 0x1f ;  /* 0x08201f0045067f89 */ /* 0x000fe800000e0000 */
[----:B------:R-:W3:Y:S01]  /*1bca0*/  SHFL.DOWN PT, R7, R71, 0x1, 0x1f ;  /* 0x08201f0047077f89 */ /* 0x000ee200000e0000 */
[----:B0-----:R-:W-:-:S03]  /*1bcb0*/  ISETP.GT.AND P0, PT, R8, 0x1e, PT ;  /* 0x0000001e0800780c */ /* 0x001fc60003f04270 */
[----:B-1----:R0:W-:Y:S04]  /*1bcc0*/  STL.64 [R1+0xe8], R2 ;  /* 0x0000e80201007387 */ /* 0x0021e80000100a00 */
[----:B--2---:R0:W-:Y:S04]  /*1bcd0*/  STL.64 [R1+0xf0], R4 ;  /* 0x0000f00401007387 */ /* 0x0041e80000100a00 */
[----:B---3--:R0:W-:Y:S02]  /*1bce0*/  STL.64 [R1+0xf8], R6 ;  /* 0x0000f80601007387 */ /* 0x0081e40000100a00 */
[----:B------:R-:W-:Y:S05]  /*1bcf0*/  @P0 BRA `(.L_x_9995) ;  /* 0x0000002000040947 */ /* 0x000fea0003800000 */
[----:B0-----:R-:W-:Y:S01]  /*1bd00*/  IMAD.MOV.U32 R5, RZ, RZ, R72 ;  /* 0x000000ffff057224 */ /* 0x001fe200078e0048 */
[----:B------:R-:W-:Y:S01]  /*1bd10*/  MOV R2, R9 ;  /* 0x0000000900027202 */ /* 0x000fe20000000f00 */
[----:B------:R-:W-:Y:S02]  /*1bd20*/  IMAD.MOV.U32 R4, RZ, RZ, R73 ;  /* 0x000000ffff047224 */ /* 0x000fe400078e0049 */
[----:B------:R-:W-:-:S07]  /*1bd30*/  IMAD.MOV.U32 R3, RZ, RZ, RZ ;  /* 0x000000ffff037224 */ /* 0x000fce00078e00ff */
.L_x_10089:
        /* <DEDUP_REMOVED lines=20> */
.L_x_9997:
[----:B------:R-:W-:Y:S02]  /*1be80*/  IMAD.MOV.U32 R7, RZ, RZ, R70 ;  /* 0x000000ffff077224 */ /* 0x000fe400078e0046 */
[----:B------:R-:W-:Y:S02]  /*1be90*/  IMAD.MOV.U32 R6, RZ, RZ, R71 ;  /* 0x000000ffff067224 */ /* 0x000fe400078e0047 */
[----:B------:R-:W-:Y:S02]  /*1bea0*/  IMAD.MOV.U32 R70, RZ, RZ, R68 ;  /* 0x000000ffff467224 */ /* 0x000fe400078e0044 */
[----:B------:R-:W-:-:S07]  /*1beb0*/  IMAD.MOV.U32 R71, RZ, RZ, R69 ;  /* 0x000000ffff477224 */ /* 0x000fce00078e0045 */
.L_x_9998:
[----:B------:R-:W-:Y:S05]  /*1bec0*/  BSYNC.RECONVERGENT B1 ;  /* 0x0000000000017941 */ /* 0x000fea0003800200 */
.L_x_9996:
        /* <DEDUP_REMOVED lines=11> */
.L_x_10000:
[----:B------:R-:W-:Y:S01]  /*1bf80*/  IMAD.MOV.U32 R73, RZ, RZ, R7 ;  /* 0x000000ffff497224 */ /* 0x000fe200078e0007 */
[----:B------:R-:W-:Y:S01]  /*1bf90*/  MOV R68, R66 ;  /* 0x0000004200447202 */ /* 0x000fe20000000f00 */
[----:B------:R-:W-:Y:S02]  /*1bfa0*/  IMAD.MOV.U32 R72, RZ, RZ, R6 ;  /* 0x000000ffff487224 */ /* 0x000fe400078e0006 */
[----:B------:R-:W-:-:S07]  /*1bfb0*/  IMAD.MOV.U32 R69, RZ, RZ, R67 ;  /* 0x000000ffff457224 */ /* 0x000fce00078e0043 */
.L_x_10001:
[----:B------:R-:W-:Y:S05]  /*1bfc0*/  BSYNC.RECONVERGENT B1 ;  /* 0x0000000000017941 */ /* 0x000fea0003800200 */
.L_x_9999:
        /* <DEDUP_REMOVED lines=11> */
.L_x_10003:
[----:B------:R-:W-:Y:S01]  /*1c080*/  IMAD.MOV.U32 R7, RZ, RZ, R73 ;  /* 0x000000ffff077224 */ /* 0x000fe200078e0049 */
[----:B------:R-:W-:Y:S01]  /*1c090*/  MOV R67, R65 ;  /* 0x0000004100437202 */ /* 0x000fe20000000f00 */
[----:B------:R-:W-:Y:S02]  /*1c0a0*/  IMAD.MOV.U32 R66, RZ, RZ, R64 ;  /* 0x000000ffff427224 */ /* 0x000fe400078e0040 */
[----:B------:R-:W-:-:S07]  /*1c0b0*/  IMAD.MOV.U32 R6, RZ, RZ, R72 ;  /* 0x000000ffff067224 */ /* 0x000fce00078e0048 */
.L_x_10004:
[----:B------:R-:W-:Y:S05]  /*1c0c0*/  BSYNC.RECONVERGENT B1 ;  /* 0x0000000000017941 */ /* 0x000fea0003800200 */
.L_x_10002:
        /* <DEDUP_REMOVED lines=11> */
.L_x_10006:
[----:B------:R-:W-:Y:S01]  /*1c180*/  MOV R73, R7 ;  /* 0x0000000700497202 */ /* 0x000fe20000000f00 */
[----:B------:R-:W-:Y:S02]  /*1c190*/  IMAD.MOV.U32 R64, RZ, RZ, R62 ;  /* 0x000000ffff407224 */ /* 0x000fe400078e003e */
[----:B------:R-:W-:Y:S02]  /*1c1a0*/  IMAD.MOV.U32 R72, RZ, RZ, R6 ;  /* 0x000000ffff487224 */ /* 0x000fe400078e0006 */
[----:B------:R-:W-:-:S07]  /*1c1b0*/  IMAD.MOV.U32 R65, RZ, RZ, R63 ;  /* 0x000000ffff417224 */ /* 0x000fce00078e003f */
.L_x_10007:
[----:B------:R-:W-:Y:S05]  /*1c1c0*/  BSYNC.RECONVERGENT B1 ;  /* 0x0000000000017941 */ /* 0x000fea0003800200 */
.L_x_10005:
        /* <DEDUP_REMOVED lines=11> */
.L_x_10009:
[----:B------:R-:W-:Y:S01]  /*1c280*/  IMAD.MOV.U32 R7, RZ, RZ, R73 ;  /* 0x000000ffff077224 */ /* 0x000fe200078e0049 */
[----:B------:R-:W-:Y:S01]  /*1c290*/  MOV R6, R72 ;  /* 0x0000004800067202 */ /* 0x000fe20000000f00 */
[----:B------:R-:W-:Y:S02]  /*1c2a0*/  IMAD.MOV.U32 R62, RZ, RZ, R60 ;  /* 0x000000ffff3e7224 */ /* 0x000fe400078e003c */
[----:B------:R-:W-:-:S07]  /*1c2b0*/  IMAD.MOV.U32 R63, RZ, RZ, R61 ;  /* 0x000000ffff3f7224 */ /* 0x000fce00078e003d */
.L_x_10010:
[----:B------:R-:W-:Y:S05]  /*1c2c0*/  BSYNC.RECONVERGENT B1 ;  /* 0x0000000000017941 */ /* 0x000fea0003800200 */
.L_x_10008:
        /* <DEDUP_REMOVED lines=11> */
.L_x_10012:
[----:B------:R-:W-:Y:S02]  /*1c380*/  IMAD.MOV.U32 R73, RZ, RZ, R7 ;  /* 0x000000ffff497224 */ /* 0x000fe400078e0007 */
[----:B------:R-:W-:Y:S02]  /*1c390*/  IMAD.MOV.U32 R60, RZ, RZ, R58 ;  /* 0x000000ffff3c7224 */ /* 0x000fe400078e003a */
[----:B------:R-:W-:Y:S02]  /*1c3a0*/  IMAD.MOV.U32 R72, RZ, RZ, R6 ;  /* 0x000000ffff487224 */ /* 0x000fe400078e0006 */
[----:B------:R-:W-:-:S07]  /*1c3b0*/  IMAD.MOV.U32 R61, RZ, RZ, R59 ;  /* 0x000000ffff3d7224 */ /* 0x000fce00078e003b */
.L_x_10013:
[----:B------:R-:W-:Y:S05]  /*1c3c0*/  BSYNC.RECONVERGENT B1 ;  /* 0x0000000000017941 */ /* 0x000fea0003800200 */
.L_x_10011:
        /* <DEDUP_REMOVED lines=11> */
.L_x_10015:
[----:B------:R-:W-:Y:S01]  /*1c480*/  IMAD.MOV.U32 R7, RZ, RZ, R73 ;  /* 0x000000ffff077224 */ /* 0x000fe200078e0049 */
[----:B------:R-:W-:Y:S01]  /*1c490*/  MOV R58, R56 ;  /* 0x00000038003a7202 */ /* 0x000fe20000000f00 */
[----:B------:R-:W-:Y:S02]  /*1c4a0*/  IMAD.MOV.U32 R6, RZ, RZ, R72 ;  /* 0x000000ffff067224 */ /* 0x000fe400078e0048 */
[----:B------:R-:W-:-:S07]  /*1c4b0*/  IMAD.MOV.U32 R59, RZ, RZ, R57 ;  /* 0x000000ffff3b7224 */ /* 0x000fce00078e0039 */
.L_x_10016:
[----:B------:R-:W-:Y:S05]  /*1c4c0*/  BSYNC.RECONVERGENT B1 ;  /* 0x0000000000017941 */ /* 0x000fea0003800200 */
.L_x_10014:
        /* <DEDUP_REMOVED lines=11> */
.L_x_10018:
[----:B------:R-:W-:Y:S01]  /*1c580*/  IMAD.MOV.U32 R73, RZ, RZ, R7 ;  /* 0x000000ffff497224 */ /* 0x000fe200078e0007 */
[----:B------:R-:W-:Y:S01]  /*1c590*/  MOV R57, R55 ;  /* 0x0000003700397202 */ /* 0x000fe20000000f00 */
[----:B------:R-:W-:Y:S02]  /*1c5a0*/  IMAD.MOV.U32 R56, RZ, RZ, R54 ;  /* 0x000000ffff387224 */ /* 0x000fe400078e0036 */
[----:B------:R-:W-:-:S07]  /*1c5b0*/  IMAD.MOV.U32 R72, RZ, RZ, R6 ;  /* 0x000000ffff487224 */ /* 0x000fce00078e0006 */
.L_x_10019:
[----:B------:R-:W-:Y:S05]  /*1c5c0*/  BSYNC.RECONVERGENT B1 ;  /* 0x0000000000017941 */ /* 0x000fea0003800200 */
.L_x_10017:
        /* <DEDUP_REMOVED lines=11> */
.L_x_10021:
[----:B------:R-:W-:Y:S01]  /*1c680*/  MOV R7, R73 ;  /* 0x0000004900077202 */ /* 0x000fe20000000f00 */
[----:B------:R-:W-:Y:S02]  /*1c690*/  IMAD.MOV.U32 R54, RZ, RZ, R52 ;  /* 0x000000ffff367224 */ /* 0x000fe400078e0034 */
[----:B------:R-:W-:Y:S02]  /*1c6a0*/  IMAD.MOV.U32 R6, RZ, RZ, R72 ;  /* 0x000000ffff067224 */ /* 0x000fe400078e0048 */
[----:B------:R-:W-:-:S07]  /*1c6b0*/  IMAD.MOV.U32 R55, RZ, RZ, R53 ;  /* 0x000000ffff377224 */ /* 0x000fce00078e0035 */
.L_x_10022:
[----:B------:R-:W-:Y:S05]  /*1c6c0*/  BSYNC.RECONVERGENT B1 ;  /* 0x0000000000017941 */ /* 0x000fea0003800200 */
.L_x_10020:
        /* <DEDUP_REMOVED lines=11> */
.L_x_10024:
[----:B------:R-:W-:Y:S01]  /*1c780*/  IMAD.MOV.U32 R73, RZ, RZ, R7 ;  /* 0x000000ffff497224 */ /* 0x000fe200078e0007 */
[----:B------:R-:W-:Y:S01]  /*1c790*/  MOV R72, R6 ;  /* 0x0000000600487202 */ /* 0x000fe20000000f00 */
[----:B------:R-:W-:Y:S02]  /*1c7a0*/  IMAD.MOV.U32 R52, RZ, RZ, R50 ;  /* 0x000000ffff347224 */ /* 0x000fe400078e0032 */
[----:B------:R-:W-:-:S07]  /*1c7b0*/  IMAD.MOV.U32 R53, RZ, RZ, R51 ;  /* 0x000000ffff357224 */ /* 0x000fce00078e0033 */
.L_x_10025:
[----:B------:R-:W-:Y:S05]  /*1c7c0*/  BSYNC.RECONVERGENT B1 ;  /* 0x0000000000017941 */ /* 0x000fea0003800200 */
.L_x_10023:
        /* <DEDUP_REMOVED lines=11> */
.L_x_10027:
[----:B------:R-:W-:Y:S02]  /*1c880*/  IMAD.MOV.U32 R7, RZ, RZ, R73 ;  /* 0x000000ffff077224 */ /* 0x000fe400078e0049 */
[----:B------:R-:W-:Y:S02]  /*1c890*/  IMAD.MOV.U32 R50, RZ, RZ, R48 ;  /* 0x000000ffff327224 */ /* 0x000fe400078e0030 */
[----:B------:R-:W-:Y:S02]  /*1c8a0*/  IMAD.MOV.U32 R6, RZ, RZ, R72 ;  /* 0x000000ffff067224 */ /* 0x000fe400078e0048 */
[----:B------:R-:W-:-:S07]  /*1c8b0*/  IMAD.MOV.U32 R51, RZ, RZ, R49 ;  /* 0x000000ffff337224 */ /* 0x000fce00078e0031 */
.L_x_10028:
[----:B------:R-:W-:Y:S05]  /*1c8c0*/  BSYNC.RECONVERGENT B1 ;  /* 0x0000000000017941 */ /* 0x000fea0003800200 */
.L_x_10026:
        /* <DEDUP_REMOVED lines=11> */
.L_x_10030:
[----:B------:R-:W-:Y:S01]  /*1c980*/  IMAD.MOV.U32 R73, RZ, RZ, R7 ;  /* 0x000000ffff497224 */ /* 0x000fe200078e0007 */
[----:B------:R-:W-:Y:S01]  /*1c990*/  MOV R48, R46 ;  /* 0x0000002e00307202 */ /* 0x000fe20000000f00 */
[----:B------:R-:W-:Y:S02]  /*1c9a0*/  IMAD.MOV.U32 R72, RZ, RZ, R6 ;  /* 0x000000ffff487224 */ /* 0x000fe400078e0006 */
[----:B------:R-:W-:-:S07]  /*1c9b0*/  IMAD.MOV.U32 R49, RZ, RZ, R47 ;  /* 0x000000ffff317224 */ /* 0x000fce00078e002f */
.L_x_10031:
[----:B------:R-:W-:Y:S05]  /*1c9c0*/  BSYNC.RECONVERGENT B1 ;  /* 0x0000000000017941 */ /* 0x000fea0003800200 */
.L_x_10029:
        /* <DEDUP_REMOVED lines=11> */
.L_x_10033:
[----:B------:R-:W-:Y:S01]  /*1ca80*/  IMAD.MOV.U32 R7, RZ, RZ, R73 ;  /* 0x000000ffff077224 */ /* 0x000fe200078e0049 */
[----:B------:R-:W-:Y:S01]  /*1ca90*/  MOV R47, R45 ;  /* 0x0000002d002f7202 */ /* 0x000fe20000000f00 */
[----:B------:R-:W-:Y:S02]  /*1caa0*/  IMAD.MOV.U32 R46, RZ, RZ, R44 ;  /* 0x000000ffff2e7224 */ /* 0x000fe400078e002c */
[----:B------:R-:W-:-:S07]  /*1cab0*/  IMAD.MOV.U32 R6, RZ, RZ, R72 ;  /* 0x000000ffff067224 */ /* 0x000fce00078e0048 */
.L_x_10034:
[----:B------:R-:W-:Y:S05]  /*1cac0*/  BSYNC.RECONVERGENT B1 ;  /* 0x0000000000017941 */ /* 0x000fea0003800200 */
.L_x_10032:
        /* <DEDUP_REMOVED lines=11> */
.L_x_10036:
[----:B------:R-:W-:Y:S01]  /*1cb80*/  MOV R73, R7 ;  /* 0x0000000700497202 */ /* 0x000fe20000000f00 */
[----:B------:R-:W-:Y:S02]  /*1cb90*/  IMAD.MOV.U32 R44, RZ, RZ, R10 ;  /* 0x000000ffff2c7224 */ /* 0x000fe400078e000a */
[----:B------:R-:W-:Y:S02]  /*1cba0*/  IMAD.MOV.U32 R72, RZ, RZ, R6 ;  /* 0x000000ffff487224 */ /* 0x000fe400078e0006 */
[----:B------:R-:W-:-:S07]  /*1cbb0*/  IMAD.MOV.U32 R45, RZ, RZ, R43 ;  /* 0x000000ffff2d7224 */ /* 0x000fce00078e002b */
.L_x_10037:
[----:B------:R-:W-:Y:S05]  /*1cbc0*/  BSYNC.RECONVERGENT B1 ;  /* 0x0000000000017941 */ /* 0x000fea0003800200 */
.L_x_10035:
        /* <DEDUP_REMOVED lines=11> */
.L_x_10039:
[----:B------:R-:W-:Y:S01]  /*1cc80*/  IMAD.MOV.U32 R7, RZ, RZ, R73 ;  /* 0x000000ffff077224 */ /* 0x000fe200078e0049 */
[----:B------:R-:W-:Y:S01]  /*1cc90*/  MOV R6, R72 ;  /* 0x0000004800067202 */ /* 0x000fe20000000f00 */
[----:B------:R-:W-:Y:S02]  /*1cca0*/  IMAD.MOV.U32 R10, RZ, RZ, R12 ;  /* 0x000000ffff0a7224 */ /* 0x000fe400078e000c */
[----:B------:R-:W-:-:S07]  /*1ccb0*/  IMAD.MOV.U32 R43, RZ, RZ, R11 ;  /* 0x000000ffff2b7224 */ /* 0x000fce00078e000b */
.L_x_10040:
[----:B------:R-:W-:Y:S05]  /*1ccc0*/  BSYNC.RECONVERGENT B1 ;  /* 0x0000000000017941 */ /* 0x000fea0003800200 */
.L_x_10038:
        /* <DEDUP_REMOVED lines=11> */
.L_x_10042:
[----:B------:R-:W-:Y:S02]  /*1cd80*/  IMAD.MOV.U32 R73, RZ, RZ, R7 ;  /* 0x000000ffff497224 */ /* 0x000fe400078e0007 */
[----:B------:R-:W-:Y:S02]  /*1cd90*/  IMAD.MOV.U32 R12, RZ, RZ, R14 ;  /* 0x000000ffff0c7224 */ /* 0x000fe400078e000e */
[----:B------:R-:W-:Y:S02]  /*1cda0*/  IMAD.MOV.U32 R72, RZ, RZ, R6 ;  /* 0x000000ffff487224 */ /* 0x000fe400078e0006 */
[----:B------:R-:W-:-:S07]  /*1cdb0*/  IMAD.MOV.U32 R11, RZ, RZ, R13 ;  /* 0x000000ffff0b7224 */ /* 0x000fce00078e000d */
.L_x_10043:
[----:B------:R-:W-:Y:S05]  /*1cdc0*/  BSYNC.RECONVERGENT B1 ;  /* 0x0000000000017941 */ /* 0x000fea0003800200 */
.L_x_10041:
        /* <DEDUP_REMOVED lines=11> */
.L_x_10045:
[----:B------:R-:W-:Y:S01]  /*1ce80*/  IMAD.MOV.U32 R7, RZ, RZ, R73 ;  /* 0x000000ffff077224 */ /* 0x000fe200078e0049 */
[----:B------:R-:W-:Y:S01]  /*1ce90*/  MOV R14, R16 ;  /* 0x00000010000e7202 */ /* 0x000fe20000000f00 */
[----:B------:R-:W-:Y:S02]  /*1cea0*/  IMAD.MOV.U32 R6, RZ, RZ, R72 ;  /* 0x000000ffff067224 */ /* 0x000fe400078e0048 */
[----:B------:R-:W-:-:S07]  /*1ceb0*/  IMAD.MOV.U32 R13, RZ, RZ, R15 ;  /* 0x000000ffff0d7224 */ /* 0x000fce00078e000f */
.L_x_10046:
[----:B------:R-:W-:Y:S05]  /*1cec0*/  BSYNC.RECONVERGENT B1 ;  /* 0x0000000000017941 */ /* 0x000fea0003800200 */
.L_x_10044:
        /* <DEDUP_REMOVED lines=11> */
.L_x_10048:
[----:B------:R-:W-:Y:S01]  /*1cf80*/  IMAD.MOV.U32 R73, RZ, RZ, R7 ;  /* 0x000000ffff497224 */ /* 0x000fe200078e0007 */
[----:B------:R-:W-:Y:S01]  /*1cf90*/  MOV R15, R17 ;  /* 0x00000011000f7202 */ /* 0x000fe20000000f00 */
[----:B------:R-:W-:Y:S02]  /*1cfa0*/  IMAD.MOV.U32 R16, RZ, RZ, R18 ;  /* 0x000000ffff107224 */ /* 0x000fe400078e0012 */
[----:B------:R-:W-:-:S07]  /*1cfb0*/  IMAD.MOV.U32 R72, RZ, RZ, R6 ;  /* 0x000000ffff487224 */ /* 0x000fce00078e0006 */
.L_x_10049:
[----:B------:R-:W-:Y:S05]  /*1cfc0*/  BSYNC.RECONVERGENT B1 ;  /* 0x0000000000017941 */ /* 0x000fea0003800200 */
.L_x_10047:
        /* <DEDUP_REMOVED lines=11> */
.L_x_10051:
[----:B------:R-:W-:Y:S01]  /*1d080*/  MOV R7, R73 ;  /* 0x0000004900077202 */ /* 0x000fe20000000f00 */
[----:B------:R-:W-:Y:S02]  /*1d090*/  IMAD.MOV.U32 R18, RZ, RZ, R20 ;  /* 0x000000ffff127224 */ /* 0x000fe400078e0014 */
[----:B------:R-:W-:Y:S02]  /*1d0a0*/  IMAD.MOV.U32 R6, RZ, RZ, R72 ;  /* 0x000000ffff067224 */ /* 0x000fe400078e0048 */
[----:B------:R-:W-:-:S07]  /*1d0b0*/  IMAD.MOV.U32 R17, RZ, RZ, R19 ;  /* 0x000000ffff117224 */ /* 0x000fce00078e0013 */
.L_x_10052:
[----:B------:R-:W-:Y:S05]  /*1d0c0*/  BSYNC.RECONVERGENT B1 ;  /* 0x0000000000017941 */ /* 0x000fea0003800200 */
.L_x_10050:
        /* <DEDUP_REMOVED lines=11> */
.L_x_10054:
[----:B------:R-:W-:Y:S01]  /*1d180*/  IMAD.MOV.U32 R73, RZ, RZ, R7 ;  /* 0x000000ffff497224 */ /* 0x000fe200078e0007 */
[----:B------:R-:W-:Y:S01]  /*1d190*/  MOV R72, R6 ;  /* 0x0000000600487202 */ /* 0x000fe20000000f00 */
[----:B------:R-:W-:Y:S02]  /*1d1a0*/  IMAD.MOV.U32 R20, RZ, RZ, R22 ;  /* 0x000000ffff147224 */ /* 0x000fe400078e0016 */
[----:B------:R-:W-:-:S07]  /*1d1b0*/  IMAD.MOV.U32 R19, RZ, RZ, R21 ;  /* 0x000000ffff137224 */ /* 0x000fce00078e0015 */
.L_x_10055:
[----:B------:R-:W-:Y:S05]  /*1d1c0*/  BSYNC.RECONVERGENT B1 ;  /* 0x0000000000017941 */ /* 0x000fea0003800200 */
.L_x_10053:
        /* <DEDUP_REMOVED lines=11> */
.L_x_10057:
[----:B------:R-:W-:Y:S02]  /*1d280*/  IMAD.MOV.U32 R7, RZ, RZ, R73 ;  /* 0x000000ffff077224 */ /* 0x000fe400078e0049 */
[----:B------:R-:W-:Y:S02]  /*1d290*/  IMAD.MOV.U32 R22, RZ, RZ, R24 ;  /* 0x000000ffff167224 */ /* 0x000fe400078e0018 */
[----:B------:R-:W-:Y:S02]  /*1d2a0*/  IMAD.MOV.U32 R6, RZ, RZ, R72 ;  /* 0x000000ffff067224 */ /* 0x000fe400078e0048 */
[----:B------:R-:W-:-:S07]  /*1d2b0*/  IMAD.MOV.U32 R21, RZ, RZ, R23 ;  /* 0x000000ffff157224 */ /* 0x000fce00078e0017 */
.L_x_10058:
[----:B------:R-:W-:Y:S05]  /*1d2c0*/  BSYNC.RECONVERGENT B1 ;  /* 0x0000000000017941 */ /* 0x000fea0003800200 */
.L_x_10056:
        /* <DEDUP_REMOVED lines=11> */
.L_x_10060:
[----:B------:R-:W-:Y:S01]  /*1d380*/  IMAD.MOV.U32 R73, RZ, RZ, R7 ;  /* 0x000000ffff497224 */ /* 0x000fe200078e0007 */
[----:B------:R-:W-:Y:S01]  /*1d390*/  MOV R24, R26 ;  /* 0x0000001a00187202 */ /* 0x000fe20000000f00 */
[----:B------:R-:W-:Y:S02]  /*1d3a0*/  IMAD.MOV.U32 R72, RZ, RZ, R6 ;  /* 0x000000ffff487224 */ /* 0x000fe400078e0006 */
[----:B------:R-:W-:-:S07]  /*1d3b0*/  IMAD.MOV.U32 R23, RZ, RZ, R25 ;  /* 0x000000ffff177224 */ /* 0x000fce00078e0019 */
.L_x_10061:
[----:B------:R-:W-:Y:S05]  /*1d3c0*/  BSYNC.RECONVERGENT B1 ;  /* 0x0000000000017941 */ /* 0x000fea0003800200 */
.L_x_10059:
        /* <DEDUP_REMOVED lines=11> */
.L_x_10063:
[----:B------:R-:W-:Y:S01]  /*1d480*/  IMAD.MOV.U32 R7, RZ, RZ, R73 ;  /* 0x000000ffff077224 */ /* 0x000fe200078e0049 */
[----:B------:R-:W-:Y:S01]  /*1d490*/  MOV R25, R27 ;  /* 0x0000001b00197202 */ /* 0x000fe20000000f00 */
[----:B------:R-:W-:Y:S02]  /*1d4a0*/  IMAD.MOV.U32 R26, RZ, RZ, R28 ;  /* 0x000000ffff1a7224 */ /* 0x000fe400078e001c */
[----:B------:R-:W-:-:S07]  /*1d4b0*/  IMAD.MOV.U32 R6, RZ, RZ, R72 ;  /* 0x000000ffff067224 */ /* 0x000fce00078e0048 */
.L_x_10064:
[----:B------:R-:W-:Y:S05]  /*1d4c0*/  BSYNC.RECONVERGENT B1 ;  /* 0x0000000000017941 */ /* 0x000fea0003800200 */
.L_x_10062:
        /* <DEDUP_REMOVED lines=11> */
.L_x_10066:
[----:B------:R-:W-:Y:S01]  /*1d580*/  MOV R73, R7 ;  /* 0x0000000700497202 */ /* 0x000fe20000000f00 */
[----:B------:R-:W-:Y:S02]  /*1d590*/  IMAD.MOV.U32 R28, RZ, RZ, R30 ;  /* 0x000000ffff1c7224 */ /* 0x000fe400078e001e */
[----:B------:R-:W-:Y:S02]  /*1d5a0*/  IMAD.MOV.U32 R72, RZ, RZ, R6 ;  /* 0x000000ffff487224 */ /* 0x000fe400078e0006 */
[----:B------:R-:W-:-:S07]  /*1d5b0*/  IMAD.MOV.U32 R27, RZ, RZ, R29 ;  /* 0x000000ffff1b7224 */ /* 0x000fce00078e001d */
.L_x_10067:
[----:B------:R-:W-:Y:S05]  /*1d5c0*/  BSYNC.RECONVERGENT B1 ;  /* 0x0000000000017941 */ /* 0x000fea0003800200 */
.L_x_10065:
        /* <DEDUP_REMOVED lines=11> */
.L_x_10069:
[----:B------:R-:W-:Y:S01]  /*1d680*/  IMAD.MOV.U32 R7, RZ, RZ, R73 ;  /* 0x000000ffff077224 */ /* 0x000fe200078e0049 */
[----:B------:R-:W-:Y:S01]  /*1d690*/  MOV R6, R72 ;  /* 0x0000004800067202 */ /* 0x000fe20000000f00 */
[----:B------:R-:W-:Y:S02]  /*1d6a0*/  IMAD.MOV.U32 R30, RZ, RZ, R32 ;  /* 0x000000ffff1e7224 */ /* 0x000fe400078e0020 */
[----:B------:R-:W-:-:S07]  /*1d6b0*/  IMAD.MOV.U32 R29, RZ, RZ, R31 ;  /* 0x000000ffff1d7224 */ /* 0x000fce00078e001f */
.L_x_10070:
[----:B------:R-:W-:Y:S05]  /*1d6c0*/  BSYNC.RECONVERGENT B1 ;  /* 0x0000000000017941 */ /* 0x000fea0003800200 */
.L_x_10068:
        /* <DEDUP_REMOVED lines=11> */
.L_x_10072:
[----:B------:R-:W-:Y:S02]  /*1d780*/  IMAD.MOV.U32 R73, RZ, RZ, R7 ;  /* 0x000000ffff497224 */ /* 0x000fe400078e0007 */
[----:B------:R-:W-:Y:S02]  /*1d790*/  IMAD.MOV.U32 R32, RZ, RZ, R34 ;  /* 0x000000ffff207224 */ /* 0x000fe400078e0022 */
[----:B------:R-:W-:Y:S02]  /*1d7a0*/  IMAD.MOV.U32 R72, RZ, RZ, R6 ;  /* 0x000000ffff487224 */ /* 0x000fe400078e0006 */
[----:B------:R-:W-:-:S07]  /*1d7b0*/  IMAD.MOV.U32 R31, RZ, RZ, R33 ;  /* 0x000000ffff1f7224 */ /* 0x000fce00078e0021 */
.L_x_10073:
[----:B------:R-:W-:Y:S05]  /*1d7c0*/  BSYNC.RECONVERGENT B1 ;  /* 0x0000000000017941 */ /* 0x000fea0003800200 */
.L_x_10071:
        /* <DEDUP_REMOVED lines=11> */
.L_x_10075:
[----:B------:R-:W-:Y:S01]  /*1d880*/  IMAD.MOV.U32 R7, RZ, RZ, R73 ;  /* 0x000000ffff077224 */ /* 0x000fe200078e0049 */
[----:B------:R-:W-:Y:S01]  /*1d890*/  MOV R34, R36 ;  /* 0x0000002400227202 */ /* 0x000fe20000000f00 */
[----:B------:R-:W-:Y:S02]  /*1d8a0*/  IMAD.MOV.U32 R6, RZ, RZ, R72 ;  /* 0x000000ffff067224 */ /* 0x000fe400078e0048 */
[----:B------:R-:W-:-:S07]  /*1d8b0*/  IMAD.MOV.U32 R33, RZ, RZ, R35 ;  /* 0x000000ffff217224 */ /* 0x000fce00078e0023 */
.L_x_10076:
[----:B------:R-:W-:Y:S05]  /*1d8c0*/  BSYNC.RECONVERGENT B1 ;  /* 0x0000000000017941 */ /* 0x000fea0003800200 */
.L_x_10074:
        /* <DEDUP_REMOVED lines=11> */
.L_x_10078:
[----:B------:R-:W-:Y:S01]  /*1d980*/  IMAD.MOV.U32 R73, RZ, RZ, R7 ;  /* 0x000000ffff497224 */ /* 0x000fe200078e0007 */
[----:B------:R-:W-:Y:S01]  /*1d990*/  MOV R35, R37 ;  /* 0x0000002500237202 */ /* 0x000fe20000000f00 */
[----:B------:R-:W-:Y:S02]  /*1d9a0*/  IMAD.MOV.U32 R36, RZ, RZ, R38 ;  /* 0x000000ffff247224 */ /* 0x000fe400078e0026 */
[----:B------:R-:W-:-:S07]  /*1d9b0*/  IMAD.MOV.U32 R72, RZ, RZ, R6 ;  /* 0x000000ffff487224 */ /* 0x000fce00078e0006 */
.L_x_10079:
[----:B------:R-:W-:Y:S05]  /*1d9c0*/  BSYNC.RECONVERGENT B1 ;  /* 0x0000000000017941 */ /* 0x000fea0003800200 */
.L_x_10077:
        /* <DEDUP_REMOVED lines=11> */
.L_x_10081:
[----:B------:R-:W-:Y:S01]  /*1da80*/  MOV R7, R73 ;  /* 0x0000004900077202 */ /* 0x000fe20000000f00 */
[----:B------:R-:W-:Y:S02]  /*1da90*/  IMAD.MOV.U32 R38, RZ, RZ, R40 ;  /* 0x000000ffff267224 */ /* 0x000fe400078e0028 */
[----:B------:R-:W-:Y:S02]  /*1daa0*/  IMAD.MOV.U32 R6, RZ, RZ, R72 ;  /* 0x000000ffff067224 */ /* 0x000fe400078e0048 */
[----:B------:R-:W-:-:S07]  /*1dab0*/  IMAD.MOV.U32 R37, RZ, RZ, R39 ;  /* 0x000000ffff257224 */ /* 0x000fce00078e0027 */
.L_x_10082:
[----:B------:R-:W-:Y:S05]  /*1dac0*/  BSYNC.RECONVERGENT B1 ;  /* 0x0000000000017941 */ /* 0x000fea0003800200 */
.L_x_10080:
        /* <DEDUP_REMOVED lines=11> */
.L_x_10084:
[----:B------:R-:W-:Y:S01]  /*1db80*/  IMAD.MOV.U32 R74, RZ, RZ, R7 ;  /* 0x000000ffff4a7224 */ /* 0x000fe200078e0007 */
[----:B------:R-:W-:Y:S01]  /*1db90*/  MOV R75, R6 ;  /* 0x00000006004b7202 */ /* 0x000fe20000000f00 */
[----:B------:R-:W-:Y:S02]  /*1dba0*/  IMAD.MOV.U32 R40, RZ, RZ, R42 ;  /* 0x000000ffff287224 */ /* 0x000fe400078e002a */
[----:B------:R-:W-:-:S07]  /*1dbb0*/  IMAD.MOV.U32 R39, RZ, RZ, R41 ;  /* 0x000000ffff277224 */ /* 0x000fce00078e0029 */
.L_x_10085:
[----:B------:R-:W-:Y:S05]  /*1dbc0*/  BSYNC.RECONVERGENT B1 ;  /* 0x0000000000017941 */ /* 0x000fea0003800200 */
.L_x_10083:
        /* <DEDUP_REMOVED lines=11> */
.L_x_10087:
[----:B------:R-:W-:Y:S01]  /*1dc80*/  IMAD.MOV.U32 R42, RZ, RZ, R5 ;  /* 0x000000ffff2a7224 */ /* 0x000fe200078e0005 */
[----:B------:R-:W-:Y:S01]  /*1dc90*/  MOV R73, R75 ;  /* 0x0000004b00497202 */ /* 0x000fe20000000f00 */
[----:B------:R-:W-:Y:S02]  /*1dca0*/  IMAD.MOV.U32 R41, RZ, RZ, R4 ;  /* 0x000000ffff297224 */ /* 0x000fe400078e0004 */
[--C-:B------:R-:W-:Y:S02]  /*1dcb0*/  IMAD.MOV.U32 R72, RZ, RZ, R74.reuse ;  /* 0x000000ffff487224 */ /* 0x100fe400078e004a */
[----:B------:R-:W-:Y:S02]  /*1dcc0*/  IMAD.MOV.U32 R5, RZ, RZ, R74 ;  /* 0x000000ffff057224 */ /* 0x000fe400078e004a */
[----:B------:R-:W-:-:S07]  /*1dcd0*/  IMAD.MOV.U32 R4, RZ, RZ, R75 ;  /* 0x000000ffff047224 */ /* 0x000fce00078e004b */
.L_x_10088:
[----:B------:R-:W-:Y:S05]  /*1dce0*/  BSYNC.RECONVERGENT B1 ;  /* 0x0000000000017941 */ /* 0x000fea0003800200 */
.L_x_10086:
[----:B------:R-:W-:Y:S01]  /*1dcf0*/  VIADD R2, R2, 0x4 ;  /* 0x0000000402027836 */ /* 0x000fe20000000000 */
[----:B------:R-:W-:Y:S06]  /*1dd00*/  @P2 BRA `(.L_x_10089) ;  /* 0xffffffe0000c2947 */ /* 0x000fec000383ffff */
.L_x_9995:
[----:B------:R-:W-:Y:S05]  /*1dd10*/  BSYNC.RECONVERGENT B0 ;  /* 0x0000000000007941 */ /* 0x000fea0003800200 */
.L_x_9994:
[----:B0-----:R-:W-:Y:S01]  /*1dd20*/  SHFL.DOWN PT, R2, R72, 0x2, 0x1f ;  /* 0x08401f0048027f89 */ /* 0x001fe200000e0000 */
[----:B------:R-:W-:Y:S01]  /*1dd30*/  ISETP.GT.AND P0, PT, R8, 0x1d, PT ;  /* 0x0000001d0800780c */ /* 0x000fe20003f04270 */
[----:B------:R-:W-:Y:S02]  /*1dd40*/  BSSY.RECONVERGENT B0, `(.L_x_10090) ;  /* 0x0000262000007945 */ /* 0x000fe40003800200 */
[----:B------:R-:W0:Y:S04]  /*1dd50*/  SHFL.DOWN PT, R3, R42, 0x2, 0x1f ;  /* 0x08401f002a037f89 */ /* 0x000e2800000e0000 */
[----:B------:R-:W-:Y:S04]  /*1dd60*/  SHFL.DOWN PT, R4, R40, 0x2, 0x1f ;  /* 0x08401f0028047f89 */ /* 0x000fe800000e0000 */
[----:B------:R-:W1:Y:S04]  /*1dd70*/  SHFL.DOWN PT, R5, R38, 0x2, 0x1f ;  /* 0x08401f0026057f89 */ /* 0x000e6800000e0000 */
[----:B------:R-:W-:Y:S04]  /*1dd80*/  SHFL.DOWN PT, R6, R28, 0x2, 0x1f ;  /* 0x08401f001c067f89 */ /* 0x000fe800000e0000 */
[----:B------:R-:W2:Y:S04]  /*1dd90*/  SHFL.DOWN PT, R7, R26, 0x2, 0x1f ;  /* 0x08401f001a077f89 */ /* 0x000ea800000e0000 */
[----:B0-----:R-:W-:Y:S04]  /*1dda0*/  STL.64 [R1], R2 ;  /* 0x0000000201007387 */ /* 0x001fe80000100a00 */
[----:B------:R-:W-:Y:S04]  /*1ddb0*/  SHFL.DOWN PT, R2, R36, 0x2, 0x1f ;  /* 0x08401f0024027f89 */ /* 0x000fe800000e0000 */
[----:B-1----:R-:W-:Y:S04]  /*1ddc0*/  STL.64 [R1+0x8], R4 ;  /* 0x0000080401007387 */ /* 0x002fe80000100a00 */
[----:B------:R-:W0:Y:S04]  /*1ddd0*/  SHFL.DOWN PT, R3, R34, 0x2, 0x1f ;  /* 0x08401f0022037f89 */ /* 0x000e2800000e0000 */
[----:B------:R-:W-:Y:S04]  /*1dde0*/  SHFL.DOWN PT, R4, R32, 0x2, 0x1f ;  /* 0x08401f0020047f89 */ /* 0x000fe800000e0000 */
[----:B------:R-:W1:Y:S04]  /*1ddf0*/  SHFL.DOWN PT, R5, R30, 0x2, 0x1f ;  /* 0x08401f001e057f89 */ /* 0x000e6800000e0000 */
[----:B--2---:R-:W-:Y:S04]  /*1de00*/  STL.64 [R1+0x20], R6 ;  /* 0x0000200601007387 */ /* 0x004fe80000100a00 */
[----:B------:R-:W-:Y:S04]  /*1de10*/  SHFL.DOWN PT, R6, R16, 0x2, 0x1f ;  /* 0x08401f0010067f89 */ /* 0x000fe800000e0000 */
[----:B------:R-:W2:Y:S04]  /*1de20*/  SHFL.DOWN PT, R7, R14, 0x2, 0x1f ;  /* 0x08401f000e077f89 */ /* 0x000ea800000e0000 */
[----:B0-----:R-:W-:Y:S04]  /*1de30*/  STL.64 [R1+0x10], R2 ;  /* 0x0000100201007387 */ /* 0x001fe80000100a00 */
        /* <DEDUP_REMOVED lines=77> */
[----:B--2---:R2:W-:Y:S04]  /*1e310*/  STL.64 [R1+0xf8], R6 ;  /* 0x0000f80601007387 */ /* 0x0045e80000100a00 */
[----:B0-----:R2:W-:Y:S04]  /*1e320*/  STL.64 [R1+0xe8], R2 ;  /* 0x0000e80201007387 */ /* 0x0015e80000100a00 */
[----:B-1----:R2:W-:Y:S01]  /*1e330*/  STL.64 [R1+0xf0], R4 ;  /* 0x0000f00401007387 */ /* 0x0025e20000100a00 */
[----:B------:R-:W-:Y:S05]  /*1e340*/  @P0 BRA `(.L_x_10091) ;  /* 0x0000002000040947 */ /* 0x000fea0003800000 */
[----:B--2---:R-:W-:Y:S02]  /*1e350*/  HFMA2 R3, -RZ, RZ, 0, 0 ;  /* 0x00000000ff037431 */ /* 0x004fe400000001ff */
[----:B------:R-:W-:Y:S02]  /*1e360*/  IMAD.MOV.U32 R5, RZ, RZ, R72 ;  /* 0x000000ffff057224 */ /* 0x000fe400078e0048 */
[----:B------:R-:W-:Y:S02]  /*1e370*/  IMAD.MOV.U32 R4, RZ, RZ, R73 ;  /* 0x000000ffff047224 */ /* 0x000fe400078e0049 */
[----:B------:R-:W-:-:S07]  /*1e380*/  IMAD.MOV.U32 R2, RZ, RZ, R9 ;  /* 0x000000ffff027224 */ /* 0x000fce00078e0009 */
.L_x_10185:
        /* <DEDUP_REMOVED lines=20> */
.L_x_10093:
[----:B------:R-:W-:Y:S02]  /*1e4d0*/  IMAD.MOV.U32 R7, RZ, RZ, R70 ;  /* 0x000000ffff077224 */ /* 0x000fe400078e0046 */
[----:B------:R-:W-:Y:S01]  /*1e4e0*/  IMAD.MOV.U32 R6, RZ, RZ, R71 ;  /* 0x000000ffff067224 */ /* 0x000fe200078e0047 */
[----:B------:R-:W-:Y:S01]  /*1e4f0*/  MOV R71, R69 ;  /* 0x0000004500477202 */ /* 0x000fe20000000f00 */
[----:B------:R-:W-:-:S07]  /*1e500*/  IMAD.MOV.U32 R70, RZ, RZ, R68 ;  /* 0x000000ffff467224 */ /* 0x000fce00078e0044 */
.L_x_10094:
[----:B------:R-:W-:Y:S05]  /*1e510*/  BSYNC.RECONVERGENT B1 ;  /* 0x0000000000017941 */ /* 0x000fea0003800200 */
.L_x_10092:
        /* <DEDUP_REMOVED lines=11> */
.L_x_10096:
[----:B------:R-:W-:Y:S01]  /*1e5d0*/  MOV R73, R7 ;  /* 0x0000000700497202 */ /* 0x000fe20000000f00 */
[----:B------:R-:W-:Y:S02]  /*1e5e0*/  IMAD.MOV.U32 R68, RZ, RZ, R66 ;  /* 0x000000ffff447224 */ /* 0x000fe400078e0042 */
[----:B------:R-:W-:Y:S02]  /*1e5f0*/  IMAD.MOV.U32 R72, RZ, RZ, R6 ;  /* 0x000000ffff487224 */ /* 0x000fe400078e0006 */
[----:B------:R-:W-:-:S07]  /*1e600*/  IMAD.MOV.U32 R69, RZ, RZ, R67 ;  /* 0x000000ffff457224 */ /* 0x000fce00078e0043 */
.L_x_10097:
[----:B------:R-:W-:Y:S05]  /*1e610*/  BSYNC.RECONVERGENT B1 ;  /* 0x0000000000017941 */ /* 0x000fea0003800200 */
.L_x_10095:
        /* <DEDUP_REMOVED lines=11> */
.L_x_10099:
[----:B------:R-:W-:Y:S01]  /*1e6d0*/  IMAD.MOV.U32 R7, RZ, RZ, R73 ;  /* 0x000000ffff077224 */ /* 0x000fe200078e0049 */
[----:B------:R-:W-:Y:S01]  /*1e6e0*/  MOV R6, R72 ;  /* 0x0000004800067202 */ /* 0x000fe20000000f00 */
[----:B------:R-:W-:Y:S02]  /*1e6f0*/  IMAD.MOV.U32 R66, RZ, RZ, R64 ;  /* 0x000000ffff427224 */ /* 0x000fe400078e0040 */
[----:B------:R-:W-:-:S07]  /*1e700*/  IMAD.MOV.U32 R67, RZ, RZ, R65 ;  /* 0x000000ffff437224 */ /* 0x000fce00078e0041 */
.L_x_10100:
[----:B------:R-:W-:Y:S05]  /*1e710*/  BSYNC.RECONVERGENT B1 ;  /* 0x0000000000017941 */ /* 0x000fea0003800200 */
.L_x_10098:
        /* <DEDUP_REMOVED lines=11> */
.L_x_10102:
[----:B------:R-:W-:Y:S02]  /*1e7d0*/  IMAD.MOV.U32 R73, RZ, RZ, R7 ;  /* 0x000000ffff497224 */ /* 0x000fe400078e0007 */
[----:B------:R-:W-:Y:S02]  /*1e7e0*/  IMAD.MOV.U32 R64, RZ, RZ, R62 ;  /* 0x000000ffff407224 */ /* 0x000fe400078e003e */
[----:B------:R-:W-:Y:S02]  /*1e7f0*/  IMAD.MOV.U32 R72, RZ, RZ, R6 ;  /* 0x000000ffff487224 */ /* 0x000fe400078e0006 */
[----:B------:R-:W-:-:S07]  /*1e800*/  IMAD.MOV.U32 R65, RZ, RZ, R63 ;  /* 0x000000ffff417224 */ /* 0x000fce00078e003f */
.L_x_10103:
[----:B------:R-:W-:Y:S05]  /*1e810*/  BSYNC.RECONVERGENT B1 ;  /* 0x0000000000017941 */ /* 0x000fea0003800200 */
.L_x_10101:
        /* <DEDUP_REMOVED lines=11> */
.L_x_10105:
[----:B------:R-:W-:Y:S01]  /*1e8d0*/  IMAD.MOV.U32 R7, RZ, RZ, R73 ;  /* 0x000000ffff077224 */ /* 0x000fe200078e0049 */
[----:B------:R-:W-:Y:S01]  /*1e8e0*/  MOV R62, R60 ;  /* 0x0000003c003e7202 */ /* 0x000fe20000000f00 */
[----:B------:R-:W-:Y:S02]  /*1e8f0*/  IMAD.MOV.U32 R6, RZ, RZ, R72 ;  /* 0x000000ffff067224 */ /* 0x000fe400078e0048 */
[----:B------:R-:W-:-:S07]  /*1e900*/  IMAD.MOV.U32 R63, RZ, RZ, R61 ;  /* 0x000000ffff3f7224 */ /* 0x000fce00078e003d */
.L_x_10106:
[----:B------:R-:W-:Y:S05]  /*1e910*/  BSYNC.RECONVERGENT B1 ;  /* 0x0000000000017941 */ /* 0x000fea0003800200 */
.L_x_10104:
        /* <DEDUP_REMOVED lines=11> */
.L_x_10108:
[----:B------:R-:W-:Y:S01]  /*1e9d0*/  IMAD.MOV.U32 R73, RZ, RZ, R7 ;  /* 0x000000ffff497224 */ /* 0x000fe200078e0007 */
[----:B------:R-:W-:Y:S01]  /*1e9e0*/  MOV R61, R59 ;  /* 0x0000003b003d7202 */ /* 0x000fe20000000f00 */
[----:B------:R-:W-:Y:S02]  /*1e9f0*/  IMAD.MOV.U32 R60, RZ, RZ, R58 ;  /* 0x000000ffff3c7224 */ /* 0x000fe400078e003a */
[----:B------:R-:W-:-:S07]  /*1ea00*/  IMAD.MOV.U32 R72, RZ, RZ, R6 ;  /* 0x000000ffff487224 */ /* 0x000fce00078e0006 */
.L_x_10109:
[----:B------:R-:W-:Y:S05]  /*1ea10*/  BSYNC.RECONVERGENT B1 ;  /* 0x0000000000017941 */ /* 0x000fea0003800200 */
.L_x_10107:
        /* <DEDUP_REMOVED lines=11> */
.L_x_10111:
[----:B------:R-:W-:Y:S01]  /*1ead0*/  MOV R7, R73 ;  /* 0x0000004900077202 */ /* 0x000fe20000000f00 */
[----:B------:R-:W-:Y:S02]  /*1eae0*/  IMAD.MOV.U32 R58, RZ, RZ, R56 ;  /* 0x000000ffff3a7224 */ /* 0x000fe400078e0038 */
[----:B------:R-:W-:Y:S02]  /*1eaf0*/  IMAD.MOV.U32 R6, RZ, RZ, R72 ;  /* 0x000000ffff067224 */ /* 0x000fe400078e0048 */
[----:B------:R-:W-:-:S07]  /*1eb00*/  IMAD.MOV.U32 R59, RZ, RZ, R57 ;  /* 0x000000ffff3b7224 */ /* 0x000fce00078e0039 */
.L_x_10112:
[----:B------:R-:W-:Y:S05]  /*1eb10*/  BSYNC.RECONVERGENT B1 ;  /* 0x0000000000017941 */ /* 0x000fea0003800200 */
.L_x_10110:
        /* <DEDUP_REMOVED lines=11> */
.L_x_10114:
[----:B------:R-:W-:Y:S01]  /*1ebd0*/  IMAD.MOV.U32 R73, RZ, RZ, R7 ;  /* 0x000000ffff497224 */ /* 0x000fe200078e0007 */
[----:B------:R-:W-:Y:S01]  /*1ebe0*/  MOV R72, R6 ;  /* 0x0000000600487202 */ /* 0x000fe20000000f00 */
[----:B------:R-:W-:Y:S02]  /*1ebf0*/  IMAD.MOV.U32 R56, RZ, RZ, R54 ;  /* 0x000000ffff387224 */ /* 0x000fe400078e0036 */
[----:B------:R-:W-:-:S07]  /*1ec00*/  IMAD.MOV.U32 R57, RZ, RZ, R55 ;  /* 0x000000ffff397224 */ /* 0x000fce00078e0037 */
.L_x_10115:
[----:B------:R-:W-:Y:S05]  /*1ec10*/  BSYNC.RECONVERGENT B1 ;  /* 0x0000000000017941 */ /* 0x000fea0003800200 */
.L_x_10113:
        /* <DEDUP_REMOVED lines=11> */
.L_x_10117:
[----:B------:R-:W-:Y:S02]  /*1ecd0*/  IMAD.MOV.U32 R7, RZ, RZ, R73 ;  /* 0x000000ffff077224 */ /* 0x000fe400078e0049 */
[----:B------:R-:W-:Y:S02]  /*1ece0*/  IMAD.MOV.U32 R54, RZ, RZ, R52 ;  /* 0x000000ffff367224 */ /* 0x000fe400078e0034 */
[----:B------:R-:W-:Y:S02]  /*1ecf0*/  IMAD.MOV.U32 R6, RZ, RZ, R72 ;  /* 0x000000ffff067224 */ /* 0x000fe400078e0048 */
[----:B------:R-:W-:-:S07]  /*1ed00*/  IMAD.MOV.U32 R55, RZ, RZ, R53 ;  /* 0x000000ffff377224 */ /* 0x000fce00078e0035 */
.L_x_10118:
[----:B------:R-:W-:Y:S05]  /*1ed10*/  BSYNC.RECONVERGENT B1 ;  /* 0x0000000000017941 */ /* 0x000fea0003800200 */
.L_x_10116:
        /* <DEDUP_REMOVED lines=11> */
.L_x_10120:
[----:B------:R-:W-:Y:S01]  /*1edd0*/  IMAD.MOV.U32 R73, RZ, RZ, R7 ;  /* 0x000000ffff497224 */ /* 0x000fe200078e0007 */
[----:B------:R-:W-:Y:S01]  /*1ede0*/  MOV R52, R50 ;  /* 0x0000003200347202 */ /* 0x000fe20000000f00 */
[----:B------:R-:W-:Y:S02]  /*1edf0*/  IMAD.MOV.U32 R72, RZ, RZ, R6 ;  /* 0x000000ffff487224 */ /* 0x000fe400078e0006 */
[----:B------:R-:W-:-:S07]  /*1ee00*/  IMAD.MOV.U32 R53, RZ, RZ, R51 ;  /* 0x000000ffff357224 */ /* 0x000fce00078e0033 */
.L_x_10121:
[----:B------:R-:W-:Y:S05]  /*1ee10*/  BSYNC.RECONVERGENT B1 ;  /* 0x0000000000017941 */ /* 0x000fea0003800200 */
.L_x_10119:
        /* <DEDUP_REMOVED lines=11> */
.L_x_10123:
[----:B------:R-:W-:Y:S01]  /*1eed0*/  IMAD.MOV.U32 R7, RZ, RZ, R73 ;  /* 0x000000ffff077224 */ /* 0x000fe200078e0049 */
[----:B------:R-:W-:Y:S01]  /*1eee0*/  MOV R51, R49 ;  /* 0x0000003100337202 */ /* 0x000fe20000000f00 */
[----:B------:R-:W-:Y:S02]  /*1eef0*/  IMAD.MOV.U32 R50, RZ, RZ, R48 ;  /* 0x000000ffff327224 */ /* 0x000fe400078e0030 */
[----:B------:R-:W-:-:S07]  /*1ef00*/  IMAD.MOV.U32 R6, RZ, RZ, R72 ;  /* 0x000000ffff067224 */ /* 0x000fce00078e0048 */
.L_x_10124:
[----:B------:R-:W-:Y:S05]  /*1ef10*/  BSYNC.RECONVERGENT B1 ;  /* 0x0000000000017941 */ /* 0x000fea0003800200 */
.L_x_10122:
        /* <DEDUP_REMOVED lines=11> */
.L_x_10126:
[----:B------:R-:W-:Y:S01]  /*1efd0*/  MOV R73, R7 ;  /* 0x0000000700497202 */ /* 0x000fe20000000f00 */
[----:B------:R-:W-:Y:S02]  /*1efe0*/  IMAD.MOV.U32 R48, RZ, RZ, R46 ;  /* 0x000000ffff307224 */ /* 0x000fe400078e002e */
[----:B------:R-:W-:Y:S02]  /*1eff0*/  IMAD.MOV.U32 R72, RZ, RZ, R6 ;  /* 0x000000ffff487224 */ /* 0x000fe400078e0006 */
[----:B------:R-:W-:-:S07]  /*1f000*/  IMAD.MOV.U32 R49, RZ, RZ, R47 ;  /* 0x000000ffff317224 */ /* 0x000fce00078e002f */
.L_x_10127:
[----:B------:R-:W-:Y:S05]  /*1f010*/  BSYNC.RECONVERGENT B1 ;  /* 0x0000000000017941 */ /* 0x000fea0003800200 */
.L_x_10125:
        /* <DEDUP_REMOVED lines=11> */
.L_x_10129:
[----:B------:R-:W-:Y:S01]  /*1f0d0*/  IMAD.MOV.U32 R7, RZ, RZ, R73 ;  /* 0x000000ffff077224 */ /* 0x000fe200078e0049 */
[----:B------:R-:W-:Y:S01]  /*1f0e0*/  MOV R6, R72 ;  /* 0x0000004800067202 */ /* 0x000fe20000000f00 */
[----:B------:R-:W-:Y:S02]  /*1f0f0*/  IMAD.MOV.U32 R46, RZ, RZ, R44 ;  /* 0x000000ffff2e7224 */ /* 0x000fe400078e002c */
[----:B------:R-:W-:-:S07]  /*1f100*/  IMAD.MOV.U32 R47, RZ, RZ, R45 ;  /* 0x000000ffff2f7224 */ /* 0x000fce00078e002d */
.L_x_10130:
[----:B------:R-:W-:Y:S05]  /*1f110*/  BSYNC.RECONVERGENT B1 ;  /* 0x0000000000017941 */ /* 0x000fea0003800200 */
.L_x_10128:
        /* <DEDUP_REMOVED lines=11> */
.L_x_10132:
[----:B------:R-:W-:Y:S02]  /*1f1d0*/  IMAD.MOV.U32 R73, RZ, RZ, R7 ;  /* 0x000000ffff497224 */ /* 0x000fe400078e0007 */
[----:B------:R-:W-:Y:S02]  /*1f1e0*/  IMAD.MOV.U32 R44, RZ, RZ, R10 ;  /* 0x000000ffff2c7224 */ /* 0x000fe400078e000a */
[----:B------:R-:W-:Y:S02]  /*1f1f0*/  IMAD.MOV.U32 R72, RZ, RZ, R6 ;  /* 0x000000ffff487224 */ /* 0x000fe400078e0006 */
[----:B------:R-:W-:-:S07]  /*1f200*/  IMAD.MOV.U32 R45, RZ, RZ, R43 ;  /* 0x000000ffff2d7224 */ /* 0x000fce00078e002b */
.L_x_10133:
[----:B------:R-:W-:Y:S05]  /*1f210*/  BSYNC.RECONVERGENT B1 ;  /* 0x0000000000017941 */ /* 0x000fea0003800200 */
.L_x_10131:
        /* <DEDUP_REMOVED lines=11> */
.L_x_10135:
[----:B------:R-:W-:Y:S01]  /*1f2d0*/  IMAD.MOV.U32 R7, RZ, RZ, R73 ;  /* 0x000000ffff077224 */ /* 0x000fe200078e0049 */
[----:B------:R-:W-:Y:S01]  /*1f2e0*/  MOV R10, R12 ;  /* 0x0000000c000a7202 */ /* 0x000fe20000000f00 */
[----:B------:R-:W-:Y:S02]  /*1f2f0*/  IMAD.MOV.U32 R6, RZ, RZ, R72 ;  /* 0x000000ffff067224 */ /* 0x000fe400078e0048 */
[----:B------:R-:W-:-:S07]  /*1f300*/  IMAD.MOV.U32 R43, RZ, RZ, R11 ;  /* 0x000000ffff2b7224 */ /* 0x000fce00078e000b */
.L_x_10136:
[----:B------:R-:W-:Y:S05]  /*1f310*/  BSYNC.RECONVERGENT B1 ;  /* 0x0000000000017941 */ /* 0x000fea0003800200 */
.L_x_10134:
        /* <DEDUP_REMOVED lines=11> */
.L_x_10138:
[----:B------:R-:W-:Y:S01]  /*1f3d0*/  IMAD.MOV.U32 R73, RZ, RZ, R7 ;  /* 0x000000ffff497224 */ /* 0x000fe200078e0007 */
[----:B------:R-:W-:Y:S01]  /*1f3e0*/  MOV R11, R13 ;  /* 0x0000000d000b7202 */ /* 0x000fe20000000f00 */
[----:B------:R-:W-:Y:S02]  /*1f3f0*/  IMAD.MOV.U32 R12, RZ, RZ, R14 ;  /* 0x000000ffff0c7224 */ /* 0x000fe400078e000e */
[----:B------:R-:W-:-:S07]  /*1f400*/  IMAD.MOV.U32 R72, RZ, RZ, R6 ;  /* 0x000000ffff487224 */ /* 0x000fce00078e0006 */
.L_x_10139:
[----:B------:R-:W-:Y:S05]  /*1f410*/  BSYNC.RECONVERGENT B1 ;  /* 0x0000000000017941 */ /* 0x000fea0003800200 */
.L_x_10137:
        /* <DEDUP_REMOVED lines=11> */
.L_x_10141:
[----:B------:R-:W-:Y:S01]  /*1f4d0*/  MOV R7, R73 ;  /* 0x0000004900077202 */ /* 0x000fe20000000f00 */
[----:B------:R-:W-:Y:S02]  /*1f4e0*/  IMAD.MOV.U32 R14, RZ, RZ, R16 ;  /* 0x000000ffff0e7224 */ /* 0x000fe400078e0010 */
[----:B------:R-:W-:Y:S02]  /*1f4f0*/  IMAD.MOV.U32 R6, RZ, RZ, R72 ;  /* 0x000000ffff067224 */ /* 0x000fe400078e0048 */
[----:B------:R-:W-:-:S07]  /*1f500*/  IMAD.MOV.U32 R13, RZ, RZ, R15 ;  /* 0x000000ffff0d7224 */ /* 0x000fce00078e000f */
.L_x_10142:
[----:B------:R-:W-:Y:S05]  /*1f510*/  BSYNC.RECONVERGENT B1 ;  /* 0x0000000000017941 */ /* 0x000fea0003800200 */
.L_x_10140:
        /* <DEDUP_REMOVED lines=11> */
.L_x_10144:
[----:B------:R-:W-:Y:S01]  /*1f5d0*/  IMAD.MOV.U32 R73, RZ, RZ, R7 ;  /* 0x000000ffff497224 */ /* 0x000fe200078e0007 */
[----:B------:R-:W-:Y:S01]  /*1f5e0*/  MOV R72, R6 ;  /* 0x0000000600487202 */ /* 0x000fe20000000f00 */
[----:B------:R-:W-:Y:S02]  /*1f5f0*/  IMAD.MOV.U32 R16, RZ, RZ, R18 ;  /* 0x000000ffff107224 */ /* 0x000fe400078e0012 */
[----:B------:R-:W-:-:S07]  /*1f600*/  IMAD.MOV.U32 R15, RZ, RZ, R17 ;  /* 0x000000ffff0f7224 */ /* 0x000fce00078e0011 */
.L_x_10145:
[----:B------:R-:W-:Y:S05]  /*1f610*/  BSYNC.RECONVERGENT B1 ;  /* 0x0000000000017941 */ /* 0x000fea0003800200 */
.L_x_10143:
        /* <DEDUP_REMOVED lines=11> */
.L_x_10147:
[----:B------:R-:W-:Y:S02]  /*1f6d0*/  IMAD.MOV.U32 R7, RZ, RZ, R73 ;  /* 0x000000ffff077224 */ /* 0x000fe400078e0049 */
[----:B------:R-:W-:Y:S02]  /*1f6e0*/  IMAD.MOV.U32 R18, RZ, RZ, R20 ;  /* 0x000000ffff127224 */ /* 0x000fe400078e0014 */
[----:B------:R-:W-:Y:S02]  /*1f6f0*/  IMAD.MOV.U32 R6, RZ, RZ, R72 ;  /* 0x000000ffff067224 */ /* 0x000fe400078e0048 */
[----:B------:R-:W-:-:S07]  /*1f700*/  IMAD.MOV.U32 R17, RZ, RZ, R19 ;  /* 0x000000ffff117224 */ /* 0x000fce00078e0013 */
.L_x_10148:
[----:B------:R-:W-:Y:S05]  /*1f710*/  BSYNC.RECONVERGENT B1 ;  /* 0x0000000000017941 */ /* 0x000fea0003800200 */
.L_x_10146:
        /* <DEDUP_REMOVED lines=11> */
.L_x_10150:
[----:B------:R-:W-:Y:S01]  /*1f7d0*/  IMAD.MOV.U32 R73, RZ, RZ, R7 ;  /* 0x000000ffff497224 */ /* 0x000fe200078e0007 */
[----:B------:R-:W-:Y:S01]  /*1f7e0*/  MOV R20, R22 ;  /* 0x0000001600147202 */ /* 0x000fe20000000f00 */
[----:B------:R-:W-:Y:S02]  /*1f7f0*/  IMAD.MOV.U32 R72, RZ, RZ, R6 ;  /* 0x000000ffff487224 */ /* 0x000fe400078e0006 */
[----:B------:R-:W-:-:S07]  /*1f800*/  IMAD.MOV.U32 R19, RZ, RZ, R21 ;  /* 0x000000ffff137224 */ /* 0x000fce00078e0015 */
.L_x_10151:
[----:B------:R-:W-:Y:S05]  /*1f810*/  BSYNC.RECONVERGENT B1 ;  /* 0x0000000000017941 */ /* 0x000fea0003800200 */
.L_x_10149:
        /* <DEDUP_REMOVED lines=11> */
.L_x_10153:
[----:B------:R-:W-:Y:S01]  /*1f8d0*/  IMAD.MOV.U32 R7, RZ, RZ, R73 ;  /* 0x000000ffff077224 */ /* 0x000fe200078e0049 */
[----:B------:R-:W-:Y:S01]  /*1f8e0*/  MOV R21, R23 ;  /* 0x0000001700157202 */ /* 0x000fe20000000f00 */
[----:B------:R-:W-:Y:S02]  /*1f8f0*/  IMAD.MOV.U32 R22, RZ, RZ, R24 ;  /* 0x000000ffff167224 */ /* 0x000fe400078e0018 */
[----:B------:R-:W-:-:S07]  /*1f900*/  IMAD.MOV.U32 R6, RZ, RZ, R72 ;  /* 0x000000ffff067224 */ /* 0x000fce00078e0048 */
.L_x_10154:
[----:B------:R-:W-:Y:S05]  /*1f910*/  BSYNC.RECONVERGENT B1 ;  /* 0x0000000000017941 */ /* 0x000fea0003800200 */
.L_x_10152:
        /* <DEDUP_REMOVED lines=11> */
.L_x_10156:
[----:B------:R-:W-:Y:S01]  /*1f9d0*/  MOV R73, R7 ;  /* 0x0000000700497202 */ /* 0x000fe20000000f00 */
[----:B------:R-:W-:Y:S02]  /*1f9e0*/  IMAD.MOV.U32 R24, RZ, RZ, R26 ;  /* 0x000000ffff187224 */ /* 0x000fe400078e001a */
[----:B------:R-:W-:Y:S02]  /*1f9f0*/  IMAD.MOV.U32 R72, RZ, RZ, R6 ;  /* 0x000000ffff487224 */ /* 0x000fe400078e0006 */
[----:B------:R-:W-:-:S07]  /*1fa00*/  IMAD.MOV.U32 R23, RZ, RZ, R25 ;  /* 0x000000ffff177224 */ /* 0x000fce00078e0019 */
.L_x_10157:
[----:B------:R-:W-:Y:S05]  /*1fa10*/  BSYNC.RECONVERGENT B1 ;  /* 0x0000000000017941 */ /* 0x000fea0003800200 */
.L_x_10155:
        /* <DEDUP_REMOVED lines=11> */
.L_x_10159:
[----:B------:R-:W-:Y:S01]  /*1fad0*/  IMAD.MOV.U32 R7, RZ, RZ, R73 ;  /* 0x000000ffff077224 */ /* 0x000fe200078e0049 */
[----:B------:R-:W-:Y:S01]  /*1fae0*/  MOV R6, R72 ;  /* 0x0000004800067202 */ /* 0x000fe20000000f00 */
[----:B------:R-:W-:Y:S02]  /*1faf0*/  IMAD.MOV.U32 R26, RZ, RZ, R28 ;  /* 0x000000ffff1a7224 */ /* 0x000fe400078e001c */
[----:B------:R-:W-:-:S07]  /*1fb00*/  IMAD.MOV.U32 R25, RZ, RZ, R27 ;  /* 0x000000ffff197224 */ /* 0x000fce00078e001b */
.L_x_10160:
[----:B------:R-:W-:Y:S05]  /*1fb10*/  BSYNC.RECONVERGENT B1 ;  /* 0x0000000000017941 */ /* 0x000fea0003800200 */
.L_x_10158:
        /* <DEDUP_REMOVED lines=11> */
.L_x_10162:
[----:B------:R-:W-:Y:S02]  /*1fbd0*/  IMAD.MOV.U32 R73, RZ, RZ, R7 ;  /* 0x000000ffff497224 */ /* 0x000fe400078e0007 */
[----:B------:R-:W-:Y:S02]  /*1fbe0*/  IMAD.MOV.U32 R28, RZ, RZ, R30 ;  /* 0x000000ffff1c7224 */ /* 0x000fe400078e001e */
[----:B------:R-:W-:Y:S02]  /*1fbf0*/  IMAD.MOV.U32 R72, RZ, RZ, R6 ;  /* 0x000000ffff487224 */ /* 0x000fe400078e0006 */
[----:B------:R-:W-:-:S07]  /*1fc00*/  IMAD.MOV.U32 R27, RZ, RZ, R29 ;  /* 0x000000ffff1b7224 */ /* 0x000fce00078e001d */
.L_x_10163:
[----:B------:R-:W-:Y:S05]  /*1fc10*/  BSYNC.RECONVERGENT B1 ;  /* 0x0000000000017941 */ /* 0x000fea0003800200 */
.L_x_10161:
        /* <DEDUP_REMOVED lines=11> */
.L_x_10165:
[----:B------:R-:W-:Y:S01]  /*1fcd0*/  IMAD.MOV.U32 R7, RZ, RZ, R73 ;  /* 0x000000ffff077224 */ /* 0x000fe200078e0049 */
[----:B------:R-:W-:Y:S01]  /*1fce0*/  MOV R30, R32 ;  /* 0x00000020001e7202 */ /* 0x000fe20000000f00 */
[----:B------:R-:W-:Y:S02]  /*1fcf0*/  IMAD.MOV.U32 R6, RZ, RZ, R72 ;  /* 0x000000ffff067224 */ /* 0x000fe400078e0048 */
[----:B------:R-:W-:-:S07]  /*1fd00*/  IMAD.MOV.U32 R29, RZ, RZ, R31 ;  /* 0x000000ffff1d7224 */ /* 0x000fce00078e001f */
.L_x_10166:
[----:B------:R-:W-:Y:S05]  /*1fd10*/  BSYNC.RECONVERGENT B1 ;  /* 0x0000000000017941 */ /* 0x000fea0003800200 */
.L_x_10164:
        /* <DEDUP_REMOVED lines=11> */
.L_x_10168:
[----:B------:R-:W-:Y:S01]  /*1fdd0*/  IMAD.MOV.U32 R73, RZ, RZ, R7 ;  /* 0x000000ffff497224 */ /* 0x000fe200078e0007 */
[----:B------:R-:W-:Y:S01]  /*1fde0*/  MOV R31, R33 ;  /* 0x00000021001f7202 */ /* 0x000fe20000000f00 */
[----:B------:R-:W-:Y:S02]  /*1fdf0*/  IMAD.MOV.U32 R32, RZ, RZ, R34 ;  /* 0x000000ffff207224 */ /* 0x000fe400078e0022 */
[----:B------:R-:W-:-:S07]  /*1fe00*/  IMAD.MOV.U32 R72, RZ, RZ, R6 ;  /* 0x000000ffff487224 */ /* 0x000fce00078e0006 */
.L_x_10169:
[----:B------:R-:W-:Y:S05]  /*1fe10*/  BSYNC.RECONVERGENT B1 ;  /* 0x0000000000017941 */ /* 0x000fea0003800200 */
.L_x_10167:
        /* <DEDUP_REMOVED lines=11> */
.L_x_10171:
[----:B------:R-:W-:Y:S01]  /*1fed0*/  MOV R7, R73 ;  /* 0x0000004900077202 */ /* 0x000fe20000000f00 */
[----:B------:R-:W-:Y:S02]  /*1fee0*/  IMAD.MOV.U32 R34, RZ, RZ, R36 ;  /* 0x000000ffff227224 */ /* 0x000fe400078e0024 */
[----:B------:R-:W-:Y:S02]  /*1fef0*/  IMAD.MOV.U32 R6, RZ, RZ, R72 ;  /* 0x000000ffff067224 */ /* 0x000fe400078e0048 */
[----:B------:R-:W-:-:S07]  /*1ff00*/  IMAD.MOV.U32 R33, RZ, RZ, R35 ;  /* 0x000000ffff217224 */ /* 0x000fce00078e0023 */
.L_x_10172:
[----:B------:R-:W-:Y:S05]  /*1ff10*/  BSYNC.RECONVERGENT B1 ;  /* 0x0000000000017941 */ /* 0x000fea0003800200 */
.L_x_10170:
        /* <DEDUP_REMOVED lines=11> */
.L_x_10174:
[----:B------:R-:W-:Y:S01]  /*1ffd0*/  IMAD.MOV.U32 R73, RZ, RZ, R7 ;  /* 0x000000ffff497224 */ /* 0x000fe200078e0007 */
[----:B------:R-:W-:Y:S01]  /*1ffe0*/  MOV R72, R6 ;  /* 0x0000000600487202 */ /* 0x000fe20000000f00 */
[----:B------:R-:W-:Y:S02]  /*1fff0*/  IMAD.MOV.U32 R36, RZ, RZ, R38 ;  /* 0x000000ffff247224 */ /* 0x000fe400078e0026 */
[----:B------:R-:W-:-:S07]  /*20000*/  IMAD.MOV.U32 R35, RZ, RZ, R37 ;  /* 0x000000ffff237224 */ /* 0x000fce00078e0025 */
.L_x_10175:
[----:B------:R-:W-:Y:S05]  /*20010*/  BSYNC.RECONVERGENT B1 ;  /* 0x0000000000017941 */ /* 0x000fea0003800200 */
.L_x_10173:
        /* <DEDUP_REMOVED lines=11> */
.L_x_10177:
[----:B------:R-:W-:Y:S02]  /*200d0*/  IMAD.MOV.U32 R7, RZ, RZ, R73 ;  /* 0x000000ffff077224 */ /* 0x000fe400078e0049 */
[----:B------:R-:W-:Y:S02]  /*200e0*/  IMAD.MOV.U32 R38, RZ, RZ, R40 ;  /* 0x000000ffff267224 */ /* 0x000fe400078e0028 */
[----:B------:R-:W-:Y:S02]  /*200f0*/  IMAD.MOV.U32 R6, RZ, RZ, R72 ;  /* 0x000000ffff067224 */ /* 0x000fe400078e0048 */
[----:B------:R-:W-:-:S07]  /*20100*/  IMAD.MOV.U32 R37, RZ, RZ, R39 ;  /* 0x000000ffff257224 */ /* 0x000fce00078e0027 */
.L_x_10178:
[----:B------:R-:W-:Y:S05]  /*20110*/  BSYNC.RECONVERGENT B1 ;  /* 0x0000000000017941 */ /* 0x000fea0003800200 */
.L_x_10176:
        /* <DEDUP_REMOVED lines=11> */
.L_x_10180:
[----:B------:R-:W-:Y:S01]  /*201d0*/  IMAD.MOV.U32 R74, RZ, RZ, R7 ;  /* 0x000000ffff4a7224 */ /* 0x000fe200078e0007 */
[----:B------:R-:W-:Y:S01]  /*201e0*/  MOV R40, R42 ;  /* 0x0000002a00287202 */ /* 0x000fe20000000f00 */
[----:B------:R-:W-:Y:S02]  /*201f0*/  IMAD.MOV.U32 R75, RZ, RZ, R6 ;  /* 0x000000ffff4b7224 */ /* 0x000fe400078e0006 */
[----:B------:R-:W-:-:S07]  /*20200*/  IMAD.MOV.U32 R39, RZ, RZ, R41 ;  /* 0x000000ffff277224 */ /* 0x000fce00078e0029 */
.L_x_10181:
[----:B------:R-:W-:Y:S05]  /*20210*/  BSYNC.RECONVERGENT B1 ;  /* 0x0000000000017941 */ /* 0x000fea0003800200 */
.L_x_10179:
        /* <DEDUP_REMOVED lines=11> */
.L_x_10183:
[----:B------:R-:W-:Y:S01]  /*202d0*/  IMAD.MOV.U32 R42, RZ, RZ, R5 ;  /* 0x000000ffff2a7224 */ /* 0x000fe200078e0005 */
[----:B------:R-:W-:Y:S01]  /*202e0*/  MOV R5, R74 ;  /* 0x0000004a00057202 */ /* 0x000fe20000000f00 */
[----:B------:R-:W-:Y:S02]  /*202f0*/  IMAD.MOV.U32 R41, RZ, RZ, R4 ;  /* 0x000000ffff297224 */ /* 0x000fe400078e0004 */
[----:B------:R-:W-:Y:S02]  /*20300*/  IMAD.MOV.U32 R72, RZ, RZ, R74 ;  /* 0x000000ffff487224 */ /* 0x000fe400078e004a */
[--C-:B------:R-:W-:Y:S02]  /*20310*/  IMAD.MOV.U32 R73, RZ, RZ, R75.reuse ;  /* 0x000000ffff497224 */ /* 0x100fe400078e004b */
[----:B------:R-:W-:-:S07]  /*20320*/  IMAD.MOV.U32 R4, RZ, RZ, R75 ;  /* 0x000000ffff047224 */ /* 0x000fce00078e004b */
.L_x_10184:
[----:B------:R-:W-:Y:S05]  /*20330*/  BSYNC.RECONVERGENT B1 ;  /* 0x0000000000017941 */ /* 0x000fea0003800200 */
.L_x_10182:
[----:B------:R-:W-:Y:S01]  /*20340*/  VIADD R2, R2, 0x4 ;  /* 0x0000000402027836 */ /* 0x000fe20000000000 */
[----:B------:R-:W-:Y:S06]  /*20350*/  @P2 BRA `(.L_x_10185) ;  /* 0xffffffe0000c2947 */ /* 0x000fec000383ffff */
.L_x_10091:
[----:B------:R-:W-:Y:S05]  /*20360*/  BSYNC.RECONVERGENT B0 ;  /* 0x0000000000007941 */ /* 0x000fea0003800200 */
.L_x_10090:
[----:B--2---:R-:W-:Y:S01]  /*20370*/  SHFL.DOWN PT, R2, R72, 0x4, 0x1f ;  /* 0x08801f0048027f89 */ /* 0x004fe200000e0000 */
        /* <DEDUP_REMOVED lines=98> */
[----:B--2---:R-:W-:Y:S01]  /*209a0*/  IMAD.MOV.U32 R5, RZ, RZ, R72 ;  /* 0x000000ffff057224 */ /* 0x004fe200078e0048 */
[----:B------:R-:W-:Y:S01]  /*209b0*/  MOV R4, R73 ;  /* 0x0000004900047202 */ /* 0x000fe20000000f00 */
[----:B------:R-:W-:Y:S02]  /*209c0*/  IMAD.MOV.U32 R3, RZ, RZ, RZ ;  /* 0x000000ffff037224 */ /* 0x000fe400078e00ff */
[----:B------:R-:W-:-:S07]  /*209d0*/  IMAD.MOV.U32 R2, RZ, RZ, R9 ;  /* 0x000000ffff027224 */ /* 0x000fce00078e0009 */
.L_x_10281:
        /* <DEDUP_REMOVED lines=20> */
.L_x_10189:
[----:B------:R-:W-:Y:S01]  /*20b20*/  IMAD.MOV.U32 R7, RZ, RZ, R70 ;  /* 0x000000ffff077224 */ /* 0x000fe200078e0046 */
[----:B------:R-:W-:Y:S01]  /*20b30*/  MOV R70, R68 ;  /* 0x0000004400467202 */ /* 0x000fe20000000f00 */
[----:B------:R-:W-:Y:S02]  /*20b40*/  IMAD.MOV.U32 R6, RZ, RZ, R71 ;  /* 0x000000ffff067224 */ /* 0x000fe400078e0047 */
[----:B------:R-:W-:-:S07]  /*20b50*/  IMAD.MOV.U32 R71, RZ, RZ, R69 ;  /* 0x000000ffff477224 */ /* 0x000fce00078e0045 */
.L_x_10190:
[----:B------:R-:W-:Y:S05]  /*20b60*/  BSYNC.RECONVERGENT B1 ;  /* 0x0000000000017941 */ /* 0x000fea0003800200 */
.L_x_10188:
        /* <DEDUP_REMOVED lines=11> */
.L_x_10192:
[----:B------:R-:W-:Y:S02]  /*20c20*/  IMAD.MOV.U32 R73, RZ, RZ, R7 ;  /* 0x000000ffff497224 */ /* 0x000fe400078e0007 */
[----:B------:R-:W-:Y:S02]  /*20c30*/  IMAD.MOV.U32 R68, RZ, RZ, R66 ;  /* 0x000000ffff447224 */ /* 0x000fe400078e0042 */
[----:B------:R-:W-:Y:S02]  /*20c40*/  IMAD.MOV.U32 R72, RZ, RZ, R6 ;  /* 0x000000ffff487224 */ /* 0x000fe400078e0006 */
[----:B------:R-:W-:-:S07]  /*20c50*/  IMAD.MOV.U32 R69, RZ, RZ, R67 ;  /* 0x000000ffff457224 */ /* 0x000fce00078e0043 */
.L_x_10193:
[----:B------:R-:W-:Y:S05]  /*20c60*/  BSYNC.RECONVERGENT B1 ;  /* 0x0000000000017941 */ /* 0x000fea0003800200 */
.L_x_10191:
        /* <DEDUP_REMOVED lines=11> */
.L_x_10195:
[----:B------:R-:W-:Y:S01]  /*20d20*/  IMAD.MOV.U32 R7, RZ, RZ, R73 ;  /* 0x000000ffff077224 */ /* 0x000fe200078e0049 */
[----:B------:R-:W-:Y:S01]  /*20d30*/  MOV R66, R64 ;  /* 0x0000004000427202 */ /* 0x000fe20000000f00 */
[----:B------:R-:W-:Y:S02]  /*20d40*/  IMAD.MOV.U32 R6, RZ, RZ, R72 ;  /* 0x000000ffff067224 */ /* 0x000fe400078e0048 */
[----:B------:R-:W-:-:S07]  /*20d50*/  IMAD.MOV.U32 R67, RZ, RZ, R65 ;  /* 0x000000ffff437224 */ /* 0x000fce00078e0041 */
.L_x_10196:
[----:B------:R-:W-:Y:S05]  /*20d60*/  BSYNC.RECONVERGENT B1 ;  /* 0x0000000000017941 */ /* 0x000fea0003800200 */
.L_x_10194:
        /* <DEDUP_REMOVED lines=11> */
.L_x_10198:
[----:B------:R-:W-:Y:S01]  /*20e20*/  IMAD.MOV.U32 R73, RZ, RZ, R7 ;  /* 0x000000ffff497224 */ /* 0x000fe200078e0007 */
[----:B------:R-:W-:Y:S01]  /*20e30*/  MOV R65, R63 ;  /* 0x0000003f00417202 */ /* 0x000fe20000000f00 */
[----:B------:R-:W-:Y:S02]  /*20e40*/  IMAD.MOV.U32 R64, RZ, RZ, R62 ;  /* 0x000000ffff407224 */ /* 0x000fe400078e003e */
[----:B------:R-:W-:-:S07]  /*20e50*/  IMAD.MOV.U32 R72, RZ, RZ, R6 ;  /* 0x000000ffff487224 */ /* 0x000fce00078e0006 */
.L_x_10199:
[----:B------:R-:W-:Y:S05]  /*20e60*/  BSYNC.RECONVERGENT B1 ;  /* 0x0000000000017941 */ /* 0x000fea0003800200 */
.L_x_10197:
        /* <DEDUP_REMOVED lines=11> */
.L_x_10201:
[----:B------:R-:W-:Y:S01]  /*20f20*/  MOV R7, R73 ;  /* 0x0000004900077202 */ /* 0x000fe20000000f00 */
[----:B------:R-:W-:Y:S02]  /*20f30*/  IMAD.MOV.U32 R62, RZ, RZ, R60 ;  /* 0x000000ffff3e7224 */ /* 0x000fe400078e003c */
[----:B------:R-:W-:Y:S02]  /*20f40*/  IMAD.MOV.U32 R6, RZ, RZ, R72 ;  /* 0x000000ffff067224 */ /* 0x000fe400078e0048 */
[----:B------:R-:W-:-:S07]  /*20f50*/  IMAD.MOV.U32 R63, RZ, RZ, R61 ;  /* 0x000000ffff3f7224 */ /* 0x000fce00078e003d */
.L_x_10202:
[----:B------:R-:W-:Y:S05]  /*20f60*/  BSYNC.RECONVERGENT B1 ;  /* 0x0000000000017941 */ /* 0x000fea0003800200 */
.L_x_10200:
        /* <DEDUP_REMOVED lines=11> */
.L_x_10204:
[----:B------:R-:W-:Y:S01]  /*21020*/  IMAD.MOV.U32 R73, RZ, RZ, R7 ;  /* 0x000000ffff497224 */ /* 0x000fe200078e0007 */
[----:B------:R-:W-:Y:S01]  /*21030*/  MOV R72, R6 ;  /* 0x0000000600487202 */ /* 0x000fe20000000f00 */
[----:B------:R-:W-:Y:S02]  /*21040*/  IMAD.MOV.U32 R60, RZ, RZ, R58 ;  /* 0x000000ffff3c7224 */ /* 0x000fe400078e003a */
[----:B------:R-:W-:-:S07]  /*21050*/  IMAD.MOV.U32 R61, RZ, RZ, R59 ;  /* 0x000000ffff3d7224 */ /* 0x000fce00078e003b */
.L_x_10205:
[----:B------:R-:W-:Y:S05]  /*21060*/  BSYNC.RECONVERGENT B1 ;  /* 0x0000000000017941 */ /* 0x000fea0003800200 */
.L_x_10203:
        /* <DEDUP_REMOVED lines=11> */
.L_x_10207:
[----:B------:R-:W-:Y:S02]  /*21120*/  IMAD.MOV.U32 R7, RZ, RZ, R73 ;  /* 0x000000ffff077224 */ /* 0x000fe400078e0049 */
[----:B------:R-:W-:Y:S02]  /*21130*/  IMAD.MOV.U32 R58, RZ, RZ, R56 ;  /* 0x000000ffff3a7224 */ /* 0x000fe400078e0038 */
[----:B------:R-:W-:Y:S02]  /*21140*/  IMAD.MOV.U32 R6, RZ, RZ, R72 ;  /* 0x000000ffff067224 */ /* 0x000fe400078e0048 */
[----:B------:R-:W-:-:S07]  /*21150*/  IMAD.MOV.U32 R59, RZ, RZ, R57 ;  /* 0x000000ffff3b7224 */ /* 0x000fce00078e0039 */
.L_x_10208:
[----:B------:R-:W-:Y:S05]  /*21160*/  BSYNC.RECONVERGENT B1 ;  /* 0x0000000000017941 */ /* 0x000fea0003800200 */
.L_x_10206:
        /* <DEDUP_REMOVED lines=11> */
.L_x_10210:
[----:B------:R-:W-:Y:S01]  /*21220*/  IMAD.MOV.U32 R73, RZ, RZ, R7 ;  /* 0x000000ffff497224 */ /* 0x000fe200078e0007 */
[----:B------:R-:W-:Y:S01]  /*21230*/  MOV R56, R54 ;  /* 0x0000003600387202 */ /* 0x000fe20000000f00 */
[----:B------:R-:W-:Y:S02]  /*21240*/  IMAD.MOV.U32 R72, RZ, RZ, R6 ;  /* 0x000000ffff487224 */ /* 0x000fe400078e0006 */
[----:B------:R-:W-:-:S07]  /*21250*/  IMAD.MOV.U32 R57, RZ, RZ, R55 ;  /* 0x000000ffff397224 */ /* 0x000fce00078e0037 */
.L_x_10211:
[----:B------:R-:W-:Y:S05]  /*21260*/  BSYNC.RECONVERGENT B1 ;  /* 0x0000000000017941 */ /* 0x000fea0003800200 */
.L_x_10209:
        /* <DEDUP_REMOVED lines=11> */
.L_x_10213:
[----:B------:R-:W-:Y:S01]  /*21320*/  IMAD.MOV.U32 R7, RZ, RZ, R73 ;  /* 0x000000ffff077224 */ /* 0x000fe200078e0049 */
[----:B------:R-:W-:Y:S01]  /*21330*/  MOV R55, R53 ;  /* 0x0000003500377202 */ /* 0x000fe20000000f00 */
[----:B------:R-:W-:Y:S02]  /*21340*/  IMAD.MOV.U32 R54, RZ, RZ, R52 ;  /* 0x000000ffff367224 */ /* 0x000fe400078e0034 */
[----:B------:R-:W-:-:S07]  /*21350*/  IMAD.MOV.U32 R6, RZ, RZ, R72 ;  /* 0x000000ffff067224 */ /* 0x000fce00078e0048 */
.L_x_10214:
[----:B------:R-:W-:Y:S05]  /*21360*/  BSYNC.RECONVERGENT B1 ;  /* 0x0000000000017941 */ /* 0x000fea0003800200 */
.L_x_10212:
        /* <DEDUP_REMOVED lines=11> */
.L_x_10216:
[----:B------:R-:W-:Y:S01]  /*21420*/  MOV R73, R7 ;  /* 0x0000000700497202 */ /* 0x000fe20000000f00 */
[----:B------:R-:W-:Y:S02]  /*21430*/  IMAD.MOV.U32 R52, RZ, RZ, R50 ;  /* 0x000000ffff347224 */ /* 0x000fe400078e0032 */
[----:B------:R-:W-:Y:S02]  /*21440*/  IMAD.MOV.U32 R72, RZ, RZ, R6 ;  /* 0x000000ffff487224 */ /* 0x000fe400078e0006 */
[----:B------:R-:W-:-:S07]  /*21450*/  IMAD.MOV.U32 R53, RZ, RZ, R51 ;  /* 0x000000ffff357224 */ /* 0x000fce00078e0033 */
.L_x_10217:
[----:B------:R-:W-:Y:S05]  /*21460*/  BSYNC.RECONVERGENT B1 ;  /* 0x0000000000017941 */ /* 0x000fea0003800200 */
.L_x_10215:
        /* <DEDUP_REMOVED lines=11> */
.L_x_10219:
[----:B------:R-:W-:Y:S01]  /*21520*/  IMAD.MOV.U32 R7, RZ, RZ, R73 ;  /* 0x000000ffff077224 */ /* 0x000fe200078e0049 */
[----:B------:R-:W-:Y:S01]  /*21530*/  MOV R6, R72 ;  /* 0x0000004800067202 */ /* 0x000fe20000000f00 */
[----:B------:R-:W-:Y:S02]  /*21540*/  IMAD.MOV.U32 R50, RZ, RZ, R48 ;  /* 0x000000ffff327224 */ /* 0x000fe400078e0030 */
[----:B------:R-:W-:-:S07]  /*21550*/  IMAD.MOV.U32 R51, RZ, RZ, R49 ;  /* 0x000000ffff337224 */ /* 0x000fce00078e0031 */
.L_x_10220:
[----:B------:R-:W-:Y:S05]  /*21560*/  BSYNC.RECONVERGENT B1 ;  /* 0x0000000000017941 */ /* 0x000fea0003800200 */
.L_x_10218:
        /* <DEDUP_REMOVED lines=11> */
.L_x_10222:
[----:B------:R-:W-:Y:S02]  /*21620*/  IMAD.MOV.U32 R73, RZ, RZ, R7 ;  /* 0x000000ffff497224 */ /* 0x000fe400078e0007 */
[----:B------:R-:W-:Y:S02]  /*21630*/  IMAD.MOV.U32 R48, RZ, RZ, R46 ;  /* 0x000000ffff307224 */ /* 0x000fe400078e002e */
[----:B------:R-:W-:Y:S02]  /*21640*/  IMAD.MOV.U32 R72, RZ, RZ, R6 ;  /* 0x000000ffff487224 */ /* 0x000fe400078e0006 */
[----:B------:R-:W-:-:S07]  /*21650*/  IMAD.MOV.U32 R49, RZ, RZ, R47 ;  /* 0x000000ffff317224 */ /* 0x000fce00078e002f */
.L_x_10223:
[----:B------:R-:W-:Y:S05]  /*21660*/  BSYNC.RECONVERGENT B1 ;  /* 0x0000000000017941 */ /* 0x000fea0003800200 */
.L_x_10221:
        /* <DEDUP_REMOVED lines=11> */
.L_x_10225:
[----:B------:R-:W-:Y:S01]  /*21720*/  IMAD.MOV.U32 R7, RZ, RZ, R73 ;  /* 0x000000ffff077224 */ /* 0x000fe200078e0049 */
[----:B------:R-:W-:Y:S01]  /*21730*/  MOV R46, R44 ;  /* 0x0000002c002e7202 */ /* 0x000fe20000000f00 */
[----:B------:R-:W-:Y:S02]  /*21740*/  IMAD.MOV.U32 R6, RZ, RZ, R72 ;  /* 0x000000ffff067224 */ /* 0x000fe400078e0048 */
[----:B------:R-:W-:-:S07]  /*21750*/  IMAD.MOV.U32 R47, RZ, RZ, R45 ;  /* 0x000000ffff2f7224 */ /* 0x000fce00078e002d */
.L_x_10226:
[----:B------:R-:W-:Y:S05]  /*21760*/  BSYNC.RECONVERGENT B1 ;  /* 0x0000000000017941 */ /* 0x000fea0003800200 */
.L_x_10224:
        /* <DEDUP_REMOVED lines=11> */
.L_x_10228:
[----:B------:R-:W-:Y:S01]  /*21820*/  IMAD.MOV.U32 R73, RZ, RZ, R7 ;  /* 0x000000ffff497224 */ /* 0x000fe200078e0007 */
[----:B------:R-:W-:Y:S01]  /*21830*/  MOV R45, R43 ;  /* 0x0000002b002d7202 */ /* 0x000fe20000000f00 */
[----:B------:R-:W-:Y:S02]  /*21840*/  IMAD.MOV.U32 R44, RZ, RZ, R10 ;  /* 0x000000ffff2c7224 */ /* 0x000fe400078e000a */
[----:B------:R-:W-:-:S07]  /*21850*/  IMAD.MOV.U32 R72, RZ, RZ, R6 ;  /* 0x000000ffff487224 */ /* 0x000fce00078e0006 */
.L_x_10229:
[----:B------:R-:W-:Y:S05]  /*21860*/  BSYNC.RECONVERGENT B1 ;  /* 0x0000000000017941 */ /* 0x000fea0003800200 */
.L_x_10227:
        /* <DEDUP_REMOVED lines=11> */
.L_x_10231:
[----:B------:R-:W-:Y:S01]  /*21920*/  MOV R7, R73 ;  /* 0x0000004900077202 */ /* 0x000fe20000000f00 */
[----:B------:R-:W-:Y:S02]  /*21930*/  IMAD.MOV.U32 R10, RZ, RZ, R12 ;  /* 0x000000ffff0a7224 */ /* 0x000fe400078e000c */
[----:B------:R-:W-:Y:S02]  /*21940*/  IMAD.MOV.U32 R6, RZ, RZ, R72 ;  /* 0x000000ffff067224 */ /* 0x000fe400078e0048 */
[----:B------:R-:W-:-:S07]  /*21950*/  IMAD.MOV.U32 R43, RZ, RZ, R11 ;  /* 0x000000ffff2b7224 */ /* 0x000fce00078e000b */
.L_x_10232:
[----:B------:R-:W-:Y:S05]  /*21960*/  BSYNC.RECONVERGENT B1 ;  /* 0x0000000000017941 */ /* 0x000fea0003800200 */
.L_x_10230:
        /* <DEDUP_REMOVED lines=11> */
.L_x_10234:
[----:B------:R-:W-:Y:S01]  /*21a20*/  IMAD.MOV.U32 R73, RZ, RZ, R7 ;  /* 0x000000ffff497224 */ /* 0x000fe200078e0007 */
[----:B------:R-:W-:Y:S01]  /*21a30*/  MOV R72, R6 ;  /* 0x0000000600487202 */ /* 0x000fe20000000f00 */
[----:B------:R-:W-:Y:S02]  /*21a40*/  IMAD.MOV.U32 R12, RZ, RZ, R14 ;  /* 0x000000ffff0c7224 */ /* 0x000fe400078e000e */
[----:B------:R-:W-:-:S07]  /*21a50*/  IMAD.MOV.U32 R11, RZ, RZ, R13 ;  /* 0x000000ffff0b7224 */ /* 0x000fce00078e000d */
.L_x_10235:
[----:B------:R-:W-:Y:S05]  /*21a60*/  BSYNC.RECONVERGENT B1 ;  /* 0x0000000000017941 */ /* 0x000fea0003800200 */
.L_x_10233:
        /* <DEDUP_REMOVED lines=11> */
.L_x_10237:
[----:B------:R-:W-:Y:S02]  /*21b20*/  IMAD.MOV.U32 R7, RZ, RZ, R73 ;  /* 0x000000ffff077224 */ /* 0x000fe400078e0049 */
[----:B------:R-:W-:Y:S02]  /*21b30*/  IMAD.MOV.U32 R14, RZ, RZ, R16 ;  /* 0x000000ffff0e7224 */ /* 0x000fe400078e0010 */
[----:B------:R-:W-:Y:S02]  /*21b40*/  IMAD.MOV.U32 R6, RZ, RZ, R72 ;  /* 0x000000ffff067224 */ /* 0x000fe400078e0048 */
[----:B------:R-:W-:-:S07]  /*21b50*/  IMAD.MOV.U32 R13, RZ, RZ, R15 ;  /* 0x000000ffff0d7224 */ /* 0x000fce00078e000f */
.L_x_10238:
[----:B------:R-:W-:Y:S05]  /*21b60*/  BSYNC.RECONVERGENT B1 ;  /* 0x0000000000017941 */ /* 0x000fea0003800200 */
.L_x_10236:
        /* <DEDUP_REMOVED lines=11> */
.L_x_10240:
[----:B------:R-:W-:Y:S01]  /*21c20*/  IMAD.MOV.U32 R73, RZ, RZ, R7 ;  /* 0x000000ffff497224 */ /* 0x000fe200078e0007 */
[----:B------:R-:W-:Y:S01]  /*21c30*/  MOV R16, R18 ;  /* 0x0000001200107202 */ /* 0x000fe20000000f00 */
[----:B------:R-:W-:Y:S02]  /*21c40*/  IMAD.MOV.U32 R72, RZ, RZ, R6 ;  /* 0x000000ffff487224 */ /* 0x000fe400078e0006 */
[----:B------:R-:W-:-:S07]  /*21c50*/  IMAD.MOV.U32 R15, RZ, RZ, R17 ;  /* 0x000000ffff0f7224 */ /* 0x000fce00078e0011 */
.L_x_10241:
[----:B------:R-:W-:Y:S05]  /*21c60*/  BSYNC.RECONVERGENT B1 ;  /* 0x0000000000017941 */ /* 0x000fea0003800200 */
.L_x_10239:
        /* <DEDUP_REMOVED lines=11> */
.L_x_10243:
[----:B------:R-:W-:Y:S01]  /*21d20*/  IMAD.MOV.U32 R7, RZ, RZ, R73 ;  /* 0x000000ffff077224 */ /* 0x000fe200078e0049 */
[----:B------:R-:W-:Y:S01]  /*21d30*/  MOV R17, R19 ;  /* 0x0000001300117202 */ /* 0x000fe20000000f00 */
[----:B------:R-:W-:Y:S02]  /*21d40*/  IMAD.MOV.U32 R18, RZ, RZ, R20 ;  /* 0x000000ffff127224 */ /* 0x000fe400078e0014 */
[----:B------:R-:W-:-:S07]  /*21d50*/  IMAD.MOV.U32 R6, RZ, RZ, R72 ;  /* 0x000000ffff067224 */ /* 0x000fce00078e0048 */
.L_x_10244:
[----:B------:R-:W-:Y:S05]  /*21d60*/  BSYNC.RECONVERGENT B1 ;  /* 0x0000000000017941 */ /* 0x000fea0003800200 */
.L_x_10242:
        /* <DEDUP_REMOVED lines=11> */
.L_x_10246:
[----:B------:R-:W-:Y:S01]  /*21e20*/  MOV R73, R7 ;  /* 0x0000000700497202 */ /* 0x000fe20000000f00 */
[----:B------:R-:W-:Y:S02]  /*21e30*/  IMAD.MOV.U32 R20, RZ, RZ, R22 ;  /* 0x000000ffff147224 */ /* 0x000fe400078e0016 */
[----:B------:R-:W-:Y:S02]  /*21e40*/  IMAD.MOV.U32 R72, RZ, RZ, R6 ;  /* 0x000000ffff487224 */ /* 0x000fe400078e0006 */
[----:B------:R-:W-:-:S07]  /*21e50*/  IMAD.MOV.U32 R19, RZ, RZ, R21 ;  /* 0x000000ffff137224 */ /* 0x000fce00078e0015 */
.L_x_10247:
[----:B------:R-:W-:Y:S05]  /*21e60*/  BSYNC.RECONVERGENT B1 ;  /* 0x0000000000017941 */ /* 0x000fea0003800200 */
.L_x_10245:
        /* <DEDUP_REMOVED lines=11> */
.L_x_10249:
[----:B------:R-:W-:Y:S01]  /*21f20*/  IMAD.MOV.U32 R7, RZ, RZ, R73 ;  /* 0x000000ffff077224 */ /* 0x000fe200078e0049 */
[----:B------:R-:W-:Y:S01]  /*21f30*/  MOV R6, R72 ;  /* 0x0000004800067202 */ /* 0x000fe20000000f00 */
[----:B------:R-:W-:Y:S02]  /*21f40*/  IMAD.MOV.U32 R22, RZ, RZ, R24 ;  /* 0x000000ffff167224 */ /* 0x000fe400078e0018 */
[----:B------:R-:W-:-:S07]  /*21f50*/  IMAD.MOV.U32 R21, RZ, RZ, R23 ;  /* 0x000000ffff157224 */ /* 0x000fce00078e0017 */
.L_x_10250:
[----:B------:R-:W-:Y:S05]  /*21f60*/  BSYNC.RECONVERGENT B1 ;  /* 0x0000000000017941 */ /* 0x000fea0003800200 */
.L_x_10248:
        /* <DEDUP_REMOVED lines=11> */
.L_x_10252:
[----:B------:R-:W-:Y:S02]  /*22020*/  IMAD.MOV.U32 R73, RZ, RZ, R7 ;  /* 0x000000ffff497224 */ /* 0x000fe400078e0007 */
[----:B------:R-:W-:Y:S02]  /*22030*/  IMAD.MOV.U32 R24, RZ, RZ, R26 ;  /* 0x000000ffff187224 */ /* 0x000fe400078e001a */
[----:B------:R-:W-:Y:S02]  /*22040*/  IMAD.MOV.U32 R72, RZ, RZ, R6 ;  /* 0x000000ffff487224 */ /* 0x000fe400078e0006 */
[----:B------:R-:W-:-:S07]  /*22050*/  IMAD.MOV.U32 R23, RZ, RZ, R25 ;  /* 0x000000ffff177224 */ /* 0x000fce00078e0019 */
.L_x_10253:
[----:B------:R-:W-:Y:S05]  /*22060*/  BSYNC.RECONVERGENT B1 ;  /* 0x0000000000017941 */ /* 0x000fea0003800200 */
.L_x_10251:
        /* <DEDUP_REMOVED lines=11> */
.L_x_10255:
[----:B------:R-:W-:Y:S01]  /*22120*/  IMAD.MOV.U32 R7, RZ, RZ, R73 ;  /* 0x000000ffff077224 */ /* 0x000fe200078e0049 */
[----:B------:R-:W-:Y:S01]  /*22130*/  MOV R26, R28 ;  /* 0x0000001c001a7202 */ /* 0x000fe20000000f00 */
[----:B------:R-:W-:Y:S02]  /*22140*/  IMAD.MOV.U32 R6, RZ, RZ, R72 ;  /* 0x000000ffff067224 */ /* 0x000fe400078e0048 */
[----:B------:R-:W-:-:S07]  /*22150*/  IMAD.MOV.U32 R25, RZ, RZ, R27 ;  /* 0x000000ffff197224 */ /* 0x000fce00078e001b */
.L_x_10256:
[----:B------:R-:W-:Y:S05]  /*22160*/  BSYNC.RECONVERGENT B1 ;  /* 0x0000000000017941 */ /* 0x000fea0003800200 */
.L_x_10254:
        /* <DEDUP_REMOVED lines=11> */
.L_x_10258:
[----:B------:R-:W-:Y:S01]  /*22220*/  IMAD.MOV.U32 R73, RZ, RZ, R7 ;  /* 0x000000ffff497224 */ /* 0x000fe200078e0007 */
[----:B------:R-:W-:Y:S01]  /*22230*/  MOV R27, R29 ;  /* 0x0000001d001b7202 */ /* 0x000fe20000000f00 */
[----:B------:R-:W-:Y:S02]  /*22240*/  IMAD.MOV.U32 R28, RZ, RZ, R30 ;  /* 0x000000ffff1c7224 */ /* 0x000fe400078e001e */
[----:B------:R-:W-:-:S07]  /*22250*/  IMAD.MOV.U32 R72, RZ, RZ, R6 ;  /* 0x000000ffff487224 */ /* 0x000fce00078e0006 */
.L_x_10259:
[----:B------:R-:W-:Y:S05]  /*22260*/  BSYNC.RECONVERGENT B1 ;  /* 0x0000000000017941 */ /* 0x000fea0003800200 */
.L_x_10257:
        /* <DEDUP_REMOVED lines=11> */
.L_x_10261:
[----:B------:R-:W-:Y:S01]  /*22320*/  MOV R7, R73 ;  /* 0x0000004900077202 */ /* 0x000fe20000000f00 */
[----:B------:R-:W-:Y:S02]  /*22330*/  IMAD.MOV.U32 R30, RZ, RZ, R32 ;  /* 0x000000ffff1e7224 */ /* 0x000fe400078e0020 */
[----:B------:R-:W-:Y:S02]  /*22340*/  IMAD.MOV.U32 R6, RZ, RZ, R72 ;  /* 0x000000ffff067224 */ /* 0x000fe400078e0048 */
[----:B------:R-:W-:-:S07]  /*22350*/  IMAD.MOV.U32 R29, RZ, RZ, R31 ;  /* 0x000000ffff1d7224 */ /* 0x000fce00078e001f */
.L_x_10262:
[----:B------:R-:W-:Y:S05]  /*22360*/  BSYNC.RECONVERGENT B1 ;  /* 0x0000000000017941 */ /* 0x000fea0003800200 */
.L_x_10260:
        /* <DEDUP_REMOVED lines=11> */
.L_x_10264:
[----:B------:R-:W-:Y:S01]  /*22420*/  IMAD.MOV.U32 R73, RZ, RZ, R7 ;  /* 0x000000ffff497224 */ /* 0x000fe200078e0007 */
[----:B------:R-:W-:Y:S01]  /*22430*/  MOV R72, R6 ;  /* 0x0000000600487202 */ /* 0x000fe20000000f00 */
[----:B------:R-:W-:Y:S02]  /*22440*/  IMAD.MOV.U32 R32, RZ, RZ, R34 ;  /* 0x000000ffff207224 */ /* 0x000fe400078e0022 */
[----:B------:R-:W-:-:S07]  /*22450*/  IMAD.MOV.U32 R31, RZ, RZ, R33 ;  /* 0x000000ffff1f7224 */ /* 0x000fce00078e0021 */
.L_x_10265:
[----:B------:R-:W-:Y:S05]  /*22460*/  BSYNC.RECONVERGENT B1 ;  /* 0x0000000000017941 */ /* 0x000fea0003800200 */
.L_x_10263:
        /* <DEDUP_REMOVED lines=11> */
.L_x_10267:
[----:B------:R-:W-:Y:S02]  /*22520*/  IMAD.MOV.U32 R7, RZ, RZ, R73 ;  /* 0x000000ffff077224 */ /* 0x000fe400078e0049 */
[----:B------:R-:W-:Y:S02]  /*22530*/  IMAD.MOV.U32 R34, RZ, RZ, R36 ;  /* 0x000000ffff227224 */ /* 0x000fe400078e0024 */
[----:B------:R-:W-:Y:S02]  /*22540*/  IMAD.MOV.U32 R6, RZ, RZ, R72 ;  /* 0x000000ffff067224 */ /* 0x000fe400078e0048 */
[----:B------:R-:W-:-:S07]  /*22550*/  IMAD.MOV.U32 R33, RZ, RZ, R35 ;  /* 0x000000ffff217224 */ /* 0x000fce00078e0023 */
.L_x_10268:
[----:B------:R-:W-:Y:S05]  /*22560*/  BSYNC.RECONVERGENT B1 ;  /* 0x0000000000017941 */ /* 0x000fea0003800200 */
.L_x_10266:
        /* <DEDUP_REMOVED lines=11> */
.L_x_10270:
[----:B------:R-:W-:Y:S01]  /*22620*/  IMAD.MOV.U32 R73, RZ, RZ, R7 ;  /* 0x000000ffff497224 */ /* 0x000fe200078e0007 */
[----:B------:R-:W-:Y:S01]  /*22630*/  MOV R36, R38 ;  /* 0x0000002600247202 */ /* 0x000fe20000000f00 */
[----:B------:R-:W-:Y:S02]  /*22640*/  IMAD.MOV.U32 R72, RZ, RZ, R6 ;  /* 0x000000ffff487224 */ /* 0x000fe400078e0006 */
[----:B------:R-:W-:-:S07]  /*22650*/  IMAD.MOV.U32 R35, RZ, RZ, R37 ;  /* 0x000000ffff237224 */ /* 0x000fce00078e0025 */
.L_x_10271:
[----:B------:R-:W-:Y:S05]  /*22660*/  BSYNC.RECONVERGENT B1 ;  /* 0x0000000000017941 */ /* 0x000fea0003800200 */
.L_x_10269:
        /* <DEDUP_REMOVED lines=11> */
.L_x_10273:
[----:B------:R-:W-:Y:S01]  /*22720*/  IMAD.MOV.U32 R7, RZ, RZ, R73 ;  /* 0x000000ffff077224 */ /* 0x000fe200078e0049 */
[----:B------:R-:W-:Y:S01]  /*22730*/  MOV R37, R39 ;  /* 0x0000002700257202 */ /* 0x000fe20000000f00 */
[----:B------:R-:W-:Y:S02]  /*22740*/  IMAD.MOV.U32 R38, RZ, RZ, R40 ;  /* 0x000000ffff267224 */ /* 0x000fe400078e0028 */
[----:B------:R-:W-:-:S07]  /*22750*/  IMAD.MOV.U32 R6, RZ, RZ, R72 ;  /* 0x000000ffff067224 */ /* 0x000fce00078e0048 */
.L_x_10274:
[----:B------:R-:W-:Y:S05]  /*22760*/  BSYNC.RECONVERGENT B1 ;  /* 0x0000000000017941 */ /* 0x000fea0003800200 */
.L_x_10272:
        /* <DEDUP_REMOVED lines=11> */
.L_x_10276:
[----:B------:R-:W-:Y:S01]  /*22820*/  MOV R74, R7 ;  /* 0x00000007004a7202 */ /* 0x000fe20000000f00 */
[----:B------:R-:W-:Y:S02]  /*22830*/  IMAD.MOV.U32 R40, RZ, RZ, R42 ;  /* 0x000000ffff287224 */ /* 0x000fe400078e002a */
[----:B------:R-:W-:Y:S02]  /*22840*/  IMAD.MOV.U32 R75, RZ, RZ, R6 ;  /* 0x000000ffff4b7224 */ /* 0x000fe400078e0006 */
[----:B------:R-:W-:-:S07]  /*22850*/  IMAD.MOV.U32 R39, RZ, RZ, R41 ;  /* 0x000000ffff277224 */ /* 0x000fce00078e0029 */
.L_x_10277:
[----:B------:R-:W-:Y:S05]  /*22860*/  BSYNC.RECONVERGENT B1 ;  /* 0x0000000000017941 */ /* 0x000fea0003800200 */
.L_x_10275:
        /* <DEDUP_REMOVED lines=11> */
.L_x_10279:
[----:B------:R-:W-:Y:S01]  /*22920*/  IMAD.MOV.U32 R42, RZ, RZ, R5 ;  /* 0x000000ffff2a7224 */ /* 0x000fe200078e0005 */
[----:B------:R-:W-:Y:S01]  /*22930*/  MOV R72, R74 ;  /* 0x0000004a00487202 */ /* 0x000fe20000000f00 */
[----:B------:R-:W-:Y:S02]  /*22940*/  IMAD.MOV.U32 R41, RZ, RZ, R4 ;  /* 0x000000ffff297224 */ /* 0x000fe400078e0004 */
[----:B------:R-:W-:Y:S02]  /*22950*/  IMAD.MOV.U32 R5, RZ, RZ, R74 ;  /* 0x000000ffff057224 */ /* 0x000fe400078e004a */
[--C-:B------:R-:W-:Y:S02]  /*22960*/  IMAD.MOV.U32 R73, RZ, RZ, R75.reuse ;  /* 0x000000ffff497224 */ /* 0x100fe400078e004b */
[----:B------:R-:W-:-:S07]  /*22970*/  IMAD.MOV.U32 R4, RZ, RZ, R75 ;  /* 0x000000ffff047224 */ /* 0x000fce00078e004b */
.L_x_10280:
[----:B------:R-:W-:Y:S05]  /*22980*/  BSYNC.RECONVERGENT B1 ;  /* 0x0000000000017941 */ /* 0x000fea0003800200 */
.L_x_10278:
[----:B------:R-:W-:Y:S01]  /*22990*/  VIADD R2, R2, 0x4 ;  /* 0x0000000402027836 */ /* 0x000fe20000000000 */
[----:B------:R-:W-:Y:S06]  /*229a0*/  @P2 BRA `(.L_x_10281) ;  /* 0xffffffe0000c2947 */ /* 0x000fec000383ffff */
.L_x_10187:
[----:B------:R-:W-:Y:S05]  /*229b0*/  BSYNC.RECONVERGENT B0 ;  /* 0x0000000000007941 */ /* 0x000fea0003800200 */
.L_x_10186:
        /* <DEDUP_REMOVED lines=99> */
[----:B--2---:R-:W-:Y:S01]  /*22ff0*/  MOV R5, R72 ;  /* 0x0000004800057202 */ /* 0x004fe20000000f00 */
[----:B------:R-:W-:Y:S02]  /*23000*/  IMAD.MOV.U32 R4, RZ, RZ, R73 ;  /* 0x000000ffff047224 */ /* 0x000fe400078e0049 */
[----:B------:R-:W-:Y:S02]  /*23010*/  IMAD.MOV.U32 R3, RZ, RZ, RZ ;  /* 0x000000ffff037224 */ /* 0x000fe400078e00ff */
[----:B------:R-:W-:-:S07]  /*23020*/  IMAD.MOV.U32 R2, RZ, RZ, R9 ;  /* 0x000000ffff027224 */ /* 0x000fce00078e0009 */
.L_x_10377:
        /* <DEDUP_REMOVED lines=20> */
.L_x_10285:
[----:B------:R-:W-:Y:S01]  /*23170*/  IMAD.MOV.U32 R7, RZ, RZ, R70 ;  /* 0x000000ffff077224 */ /* 0x000fe200078e0046 */
[----:B------:R-:W-:Y:S01]  /*23180*/  MOV R6, R71 ;  /* 0x0000004700067202 */ /* 0x000fe20000000f00 */
[----:B------:R-:W-:Y:S02]  /*23190*/  IMAD.MOV.U32 R70, RZ, RZ, R68 ;  /* 0x000000ffff467224 */ /* 0x000fe400078e0044 */
[----:B------:R-:W-:-:S07]  /*231a0*/  IMAD.MOV.U32 R71, RZ, RZ, R69 ;  /* 0x000000ffff477224 */ /* 0x000fce00078e0045 */
.L_x_10286:
[----:B------:R-:W-:Y:S05]  /*231b0*/  BSYNC.RECONVERGENT B1 ;  /* 0x0000000000017941 */ /* 0x000fea0003800200 */
.L_x_10284:
        /* <DEDUP_REMOVED lines=11> */
.L_x_10288:
[----:B------:R-:W-:Y:S01]  /*23270*/  IMAD.MOV.U32 R73, RZ, RZ, R7 ;  /* 0x000000ffff497224 */ /* 0x000fe200078e0007 */
[----:B------:R-:W-:Y:S01]  /*23280*/  MOV R69, R67 ;  /* 0x0000004300457202 */ /* 0x000fe20000000f00 */
[----:B------:R-:W-:Y:S02]  /*23290*/  IMAD.MOV.U32 R68, RZ, RZ, R66 ;  /* 0x000000ffff447224 */ /* 0x000fe400078e0042 */
[----:B------:R-:W-:-:S07]  /*232a0*/  IMAD.MOV.U32 R72, RZ, RZ, R6 ;  /* 0x000000ffff487224 */ /* 0x000fce00078e0006 */
.L_x_10289:
[----:B------:R-:W-:Y:S05]  /*232b0*/  BSYNC.RECONVERGENT B1 ;  /* 0x0000000000017941 */ /* 0x000fea0003800200 */
.L_x_10287:
        /* <DEDUP_REMOVED lines=11> */
.L_x_10291:
[----:B------:R-:W-:Y:S01]  /*23370*/  MOV R7, R73 ;  /* 0x0000004900077202 */ /* 0x000fe20000000f00 */
[----:B------:R-:W-:Y:S02]  /*23380*/  IMAD.MOV.U32 R66, RZ, RZ, R64 ;  /* 0x000000ffff427224 */ /* 0x000fe400078e0040 */
[----:B------:R-:W-:Y:S02]  /*23390*/  IMAD.MOV.U32 R6, RZ, RZ, R72 ;  /* 0x000000ffff067224 */ /* 0x000fe400078e0048 */
[----:B------:R-:W-:-:S07]  /*233a0*/  IMAD.MOV.U32 R67, RZ, RZ, R65 ;  /* 0x000000ffff437224 */ /* 0x000fce00078e0041 */
.L_x_10292:
[----:B------:R-:W-:Y:S05]  /*233b0*/  BSYNC.RECONVERGENT B1 ;  /* 0x0000000000017941 */ /* 0x000fea0003800200 */
.L_x_10290:
        /* <DEDUP_REMOVED lines=11> */
.L_x_10294:
[----:B------:R-:W-:Y:S01]  /*23470*/  IMAD.MOV.U32 R73, RZ, RZ, R7 ;  /* 0x000000ffff497224 */ /* 0x000fe200078e0007 */
[----:B------:R-:W-:Y:S01]  /*23480*/  MOV R72, R6 ;  /* 0x0000000600487202 */ /* 0x000fe20000000f00 */
[----:B------:R-:W-:Y:S02]  /*23490*/  IMAD.MOV.U32 R64, RZ, RZ, R62 ;  /* 0x000000ffff407224 */ /* 0x000fe400078e003e */
[----:B------:R-:W-:-:S07]  /*234a0*/  IMAD.MOV.U32 R65, RZ, RZ, R63 ;  /* 0x000000ffff417224 */ /* 0x000fce00078e003f */
.L_x_10295:
[----:B------:R-:W-:Y:S05]  /*234b0*/  BSYNC.RECONVERGENT B1 ;  /* 0x0000000000017941 */ /* 0x000fea0003800200 */
.L_x_10293:
        /* <DEDUP_REMOVED lines=11> */
.L_x_10297:
[----:B------:R-:W-:Y:S02]  /*23570*/  IMAD.MOV.U32 R7, RZ, RZ, R73 ;  /* 0x000000ffff077224 */ /* 0x000fe400078e0049 */
[----:B------:R-:W-:Y:S02]  /*23580*/  IMAD.MOV.U32 R62, RZ, RZ, R60 ;  /* 0x000000ffff3e7224 */ /* 0x000fe400078e003c */
[----:B------:R-:W-:Y:S02]  /*23590*/  IMAD.MOV.U32 R6, RZ, RZ, R72 ;  /* 0x000000ffff067224 */ /* 0x000fe400078e0048 */
[----:B------:R-:W-:-:S07]  /*235a0*/  IMAD.MOV.U32 R63, RZ, RZ, R61 ;  /* 0x000000ffff3f7224 */ /* 0x000fce00078e003d */
.L_x_10298:
[----:B------:R-:W-:Y:S05]  /*235b0*/  BSYNC.RECONVERGENT B1 ;  /* 0x0000000000017941 */ /* 0x000fea0003800200 */
.L_x_10296:
        /* <DEDUP_REMOVED lines=11> */
.L_x_10300:
[----:B------:R-:W-:Y:S01]  /*23670*/  IMAD.MOV.U32 R73, RZ, RZ, R7 ;  /* 0x000000ffff497224 */ /* 0x000fe200078e0007 */
[----:B------:R-:W-:Y:S01]  /*23680*/  MOV R60, R58 ;  /* 0x0000003a003c7202 */ /* 0x000fe20000000f00 */
[----:B------:R-:W-:Y:S02]  /*23690*/  IMAD.MOV.U32 R72, RZ, RZ, R6 ;  /* 0x000000ffff487224 */ /* 0x000fe400078e0006 */
[----:B------:R-:W-:-:S07]  /*236a0*/  IMAD.MOV.U32 R61, RZ, RZ, R59 ;  /* 0x000000ffff3d7224 */ /* 0x000fce00078e003b */
.L_x_10301:
[----:B------:R-:W-:Y:S05]  /*236b0*/  BSYNC.RECONVERGENT B1 ;  /* 0x0000000000017941 */ /* 0x000fea0003800200 */
.L_x_10299:
        /* <DEDUP_REMOVED lines=11> */
.L_x_10303:
[----:B------:R-:W-:Y:S01]  /*23770*/  IMAD.MOV.U32 R7, RZ, RZ, R73 ;  /* 0x000000ffff077224 */ /* 0x000fe200078e0049 */
[----:B------:R-:W-:Y:S01]  /*23780*/  MOV R59, R57 ;  /* 0x00000039003b7202 */ /* 0x000fe20000000f00 */
[----:B------:R-:W-:Y:S02]  /*23790*/  IMAD.MOV.U32 R58, RZ, RZ, R56 ;  /* 0x000000ffff3a7224 */ /* 0x000fe400078e0038 */
[----:B------:R-:W-:-:S07]  /*237a0*/  IMAD.MOV.U32 R6, RZ, RZ, R72 ;  /* 0x000000ffff067224 */ /* 0x000fce00078e0048 */
.L_x_10304:
[----:B------:R-:W-:Y:S05]  /*237b0*/  BSYNC.RECONVERGENT B1 ;  /* 0x0000000000017941 */ /* 0x000fea0003800200 */
.L_x_10302:
        /* <DEDUP_REMOVED lines=11> */
.L_x_10306:
[----:B------:R-:W-:Y:S01]  /*23870*/  MOV R73, R7 ;  /* 0x0000000700497202 */ /* 0x000fe20000000f00 */
[----:B------:R-:W-:Y:S02]  /*23880*/  IMAD.MOV.U32 R56, RZ, RZ, R54 ;  /* 0x000000ffff387224 */ /* 0x000fe400078e0036 */
[----:B------:R-:W-:Y:S02]  /*23890*/  IMAD.MOV.U32 R72, RZ, RZ, R6 ;  /* 0x000000ffff487224 */ /* 0x000fe400078e0006 */
[----:B------:R-:W-:-:S07]  /*238a0*/  IMAD.MOV.U32 R57, RZ, RZ, R55 ;  /* 0x000000ffff397224 */ /* 0x000fce00078e0037 */
.L_x_10307:
[----:B------:R-:W-:Y:S05]  /*238b0*/  BSYNC.RECONVERGENT B1 ;  /* 0x0000000000017941 */ /* 0x000fea0003800200 */
.L_x_10305:
        /* <DEDUP_REMOVED lines=11> */
.L_x_10309:
[----:B------:R-:W-:Y:S01]  /*23970*/  IMAD.MOV.U32 R7, RZ, RZ, R73 ;  /* 0x000000ffff077224 */ /* 0x000fe200078e0049 */
[----:B------:R-:W-:Y:S01]  /*23980*/  MOV R6, R72 ;  /* 0x0000004800067202 */ /* 0x000fe20000000f00 */
[----:B------:R-:W-:Y:S02]  /*23990*/  IMAD.MOV.U32 R54, RZ, RZ, R52 ;  /* 0x000000ffff367224 */ /* 0x000fe400078e0034 */
[----:B------:R-:W-:-:S07]  /*239a0*/  IMAD.MOV.U32 R55, RZ, RZ, R53 ;  /* 0x000000ffff377224 */ /* 0x000fce00078e0035 */
.L_x_10310:
[----:B------:R-:W-:Y:S05]  /*239b0*/  BSYNC.RECONVERGENT B1 ;  /* 0x0000000000017941 */ /* 0x000fea0003800200 */
.L_x_10308:
        /* <DEDUP_REMOVED lines=11> */
.L_x_10312:
[----:B------:R-:W-:Y:S02]  /*23a70*/  IMAD.MOV.U32 R73, RZ, RZ, R7 ;  /* 0x000000ffff497224 */ /* 0x000fe400078e0007 */
[----:B------:R-:W-:Y:S02]  /*23a80*/  IMAD.MOV.U32 R52, RZ, RZ, R50 ;  /* 0x000000ffff347224 */ /* 0x000fe400078e0032 */
[----:B------:R-:W-:Y:S02]  /*23a90*/  IMAD.MOV.U32 R72, RZ, RZ, R6 ;  /* 0x000000ffff487224 */ /* 0x000fe400078e0006 */
[----:B------:R-:W-:-:S07]  /*23aa0*/  IMAD.MOV.U32 R53, RZ, RZ, R51 ;  /* 0x000000ffff357224 */ /* 0x000fce00078e0033 */
.L_x_10313:
[----:B------:R-:W-:Y:S05]  /*23ab0*/  BSYNC.RECONVERGENT B1 ;  /* 0x0000000000017941 */ /* 0x000fea0003800200 */
.L_x_10311:
        /* <DEDUP_REMOVED lines=11> */
.L_x_10315:
[----:B------:R-:W-:Y:S01]  /*23b70*/  IMAD.MOV.U32 R7, RZ, RZ, R73 ;  /* 0x000000ffff077224 */ /* 0x000fe200078e0049 */
[----:B------:R-:W-:Y:S01]  /*23b80*/  MOV R50, R48 ;  /* 0x0000003000327202 */ /* 0x000fe20000000f00 */
[----:B------:R-:W-:Y:S02]  /*23b90*/  IMAD.MOV.U32 R6, RZ, RZ, R72 ;  /* 0x000000ffff067224 */ /* 0x000fe400078e0048 */
[----:B------:R-:W-:-:S07]  /*23ba0*/  IMAD.MOV.U32 R51, RZ, RZ, R49 ;  /* 0x000000ffff337224 */ /* 0x000fce00078e0031 */
.L_x_10316:
[----:B------:R-:W-:Y:S05]  /*23bb0*/  BSYNC.RECONVERGENT B1 ;  /* 0x0000000000017941 */ /* 0x000fea0003800200 */
.L_x_10314:
        /* <DEDUP_REMOVED lines=11> */
.L_x_10318:
[----:B------:R-:W-:Y:S01]  /*23c70*/  IMAD.MOV.U32 R73, RZ, RZ, R7 ;  /* 0x000000ffff497224 */ /* 0x000fe200078e0007 */
[----:B------:R-:W-:Y:S01]  /*23c80*/  MOV R49, R47 ;  /* 0x0000002f00317202 */ /* 0x000fe20000000f00 */
[----:B------:R-:W-:Y:S02]  /*23c90*/  IMAD.MOV.U32 R48, RZ, RZ, R46 ;  /* 0x000000ffff307224 */ /* 0x000fe400078e002e */
[----:B------:R-:W-:-:S07]  /*23ca0*/  IMAD.MOV.U32 R72, RZ, RZ, R6 ;  /* 0x000000ffff487224 */ /* 0x000fce00078e0006 */
.L_x_10319:
[----:B------:R-:W-:Y:S05]  /*23cb0*/  BSYNC.RECONVERGENT B1 ;  /* 0x0000000000017941 */ /* 0x000fea0003800200 */
.L_x_10317:
        /* <DEDUP_REMOVED lines=11> */
.L_x_10321:
[----:B------:R-:W-:Y:S01]  /*23d70*/  MOV R7, R73 ;  /* 0x0000004900077202 */ /* 0x000fe20000000f00 */
[----:B------:R-:W-:Y:S02]  /*23d80*/  IMAD.MOV.U32 R46, RZ, RZ, R44 ;  /* 0x000000ffff2e7224 */ /* 0x000fe400078e002c */
[----:B------:R-:W-:Y:S02]  /*23d90*/  IMAD.MOV.U32 R6, RZ, RZ, R72 ;  /* 0x000000ffff067224 */ /* 0x000fe400078e0048 */
[----:B------:R-:W-:-:S07]  /*23da0*/  IMAD.MOV.U32 R47, RZ, RZ, R45 ;  /* 0x000000ffff2f7224 */ /* 0x000fce00078e002d */
.L_x_10322:
[----:B------:R-:W-:Y:S05]  /*23db0*/  BSYNC.RECONVERGENT B1 ;  /* 0x0000000000017941 */ /* 0x000fea0003800200 */
.L_x_10320:
        /* <DEDUP_REMOVED lines=11> */
.L_x_10324:
[----:B------:R-:W-:Y:S01]  /*23e70*/  IMAD.MOV.U32 R73, RZ, RZ, R7 ;  /* 0x000000ffff497224 */ /* 0x000fe200078e0007 */
[----:B------:R-:W-:Y:S01]  /*23e80*/  MOV R72, R6 ;  /* 0x0000000600487202 */ /* 0x000fe20000000f00 */
[----:B------:R-:W-:Y:S02]  /*23e90*/  IMAD.MOV.U32 R44, RZ, RZ, R10 ;  /* 0x000000ffff2c7224 */ /* 0x000fe400078e000a */
[----:B------:R-:W-:-:S07]  /*23ea0*/  IMAD.MOV.U32 R45, RZ, RZ, R43 ;  /* 0x000000ffff2d7224 */ /* 0x000fce00078e002b */
.L_x_10325:
[----:B------:R-:W-:Y:S05]  /*23eb0*/  BSYNC.RECONVERGENT B1 ;  /* 0x0000000000017941 */ /* 0x000fea0003800200 */
.L_x_10323:
        /* <DEDUP_REMOVED lines=11> */
.L_x_10327:
[----:B------:R-:W-:Y:S02]  /*23f70*/  IMAD.MOV.U32 R7, RZ, RZ, R73 ;  /* 0x000000ffff077224 */ /* 0x000fe400078e0049 */
[----:B------:R-:W-:Y:S02]  /*23f80*/  IMAD.MOV.U32 R10, RZ, RZ, R12 ;  /* 0x000000ffff0a7224 */ /* 0x000fe400078e000c */
[----:B------:R-:W-:Y:S02]  /*23f90*/  IMAD.MOV.U32 R6, RZ, RZ, R72 ;  /* 0x000000ffff067224 */ /* 0x000fe400078e0048 */
[----:B------:R-:W-:-:S07]  /*23fa0*/  IMAD.MOV.U32 R43, RZ, RZ, R11 ;  /* 0x000000ffff2b7224 */ /* 0x000fce00078e000b */
.L_x_10328:
[----:B------:R-:W-:Y:S05]  /*23fb0*/  BSYNC.RECONVERGENT B1 ;  /* 0x0000000000017941 */ /* 0x000fea0003800200 */
.L_x_10326:
        /* <DEDUP_REMOVED lines=11> */
.L_x_10330:
[----:B------:R-:W-:Y:S01]  /*24070*/  IMAD.MOV.U32 R73, RZ, RZ, R7 ;  /* 0x000000ffff497224 */ /* 0x000fe200078e0007 */
[----:B------:R-:W-:Y:S01]  /*24080*/  MOV R12, R14 ;  /* 0x0000000e000c7202 */ /* 0x000fe20000000f00 */
[----:B------:R-:W-:Y:S02]  /*24090*/  IMAD.MOV.U32 R72, RZ, RZ, R6 ;  /* 0x000000ffff487224 */ /* 0x000fe400078e0006 */
[----:B------:R-:W-:-:S07]  /*240a0*/  IMAD.MOV.U32 R11, RZ, RZ, R13 ;  /* 0x000000ffff0b7224 */ /* 0x000fce00078e000d */
.L_x_10331:
[----:B------:R-:W-:Y:S05]  /*240b0*/  BSYNC.RECONVERGENT B1 ;  /* 0x0000000000017941 */ /* 0x000fea0003800200 */
.L_x_10329:
        /* <DEDUP_REMOVED lines=11> */
.L_x_10333:
[----:B------:R-:W-:Y:S01]  /*24170*/  IMAD.MOV.U32 R7, RZ, RZ, R73 ;  /* 0x000000ffff077224 */ /* 0x000fe200078e0049 */
[----:B------:R-:W-:Y:S01]  /*24180*/  MOV R13, R15 ;  /* 0x0000000f000d7202 */ /* 0x000fe20000000f00 */
[----:B------:R-:W-:Y:S02]  /*24190*/  IMAD.MOV.U32 R14, RZ, RZ, R16 ;  /* 0x000000ffff0e7224 */ /* 0x000fe400078e0010 */
[----:B------:R-:W-:-:S07]  /*241a0*/  IMAD.MOV.U32 R6, RZ, RZ, R72 ;  /* 0x000000ffff067224 */ /* 0x000fce00078e0048 */
.L_x_10334:
[----:B------:R-:W-:Y:S05]  /*241b0*/  BSYNC.RECONVERGENT B1 ;  /* 0x0000000000017941 */ /* 0x000fea0003800200 */
.L_x_10332:
        /* <DEDUP_REMOVED lines=11> */
.L_x_10336:
[----:B------:R-:W-:Y:S01]  /*24270*/  MOV R73, R7 ;  /* 0x0000000700497202 */ /* 0x000fe20000000f00 */
[----:B------:R-:W-:Y:S02]  /*24280*/  IMAD.MOV.U32 R16, RZ, RZ, R18 ;  /* 0x000000ffff107224 */ /* 0x000fe400078e0012 */
[----:B------:R-:W-:Y:S02]  /*24290*/  IMAD.MOV.U32 R72, RZ, RZ, R6 ;  /* 0x000000ffff487224 */ /* 0x000fe400078e0006 */
[----:B------:R-:W-:-:S07]  /*242a0*/  IMAD.MOV.U32 R15, RZ, RZ, R17 ;  /* 0x000000ffff0f7224 */ /* 0x000fce00078e0011 */
.L_x_10337:
[----:B------:R-:W-:Y:S05]  /*242b0*/  BSYNC.RECONVERGENT B1 ;  /* 0x0000000000017941 */ /* 0x000fea0003800200 */
.L_x_10335:
        /* <DEDUP_REMOVED lines=11> */
.L_x_10339:
[----:B------:R-:W-:Y:S01]  /*24370*/  IMAD.MOV.U32 R7, RZ, RZ, R73 ;  /* 0x000000ffff077224 */ /* 0x000fe200078e0049 */
[----:B------:R-:W-:Y:S01]  /*24380*/  MOV R6, R72 ;  /* 0x0000004800067202 */ /* 0x000fe20000000f00 */
[----:B------:R-:W-:Y:S02]  /*24390*/  IMAD.MOV.U32 R18, RZ, RZ, R20 ;  /* 0x000000ffff127224 */ /* 0x000fe400078e0014 */
[----:B------:R-:W-:-:S07]  /*243a0*/  IMAD.MOV.U32 R17, RZ, RZ, R19 ;  /* 0x000000ffff117224 */ /* 0x000fce00078e0013 */
.L_x_10340:
[----:B------:R-:W-:Y:S05]  /*243b0*/  BSYNC.RECONVERGENT B1 ;  /* 0x0000000000017941 */ /* 0x000fea0003800200 */
.L_x_10338:
        /* <DEDUP_REMOVED lines=11> */
.L_x_10342:
[----:B------:R-:W-:Y:S02]  /*24470*/  IMAD.MOV.U32 R73, RZ, RZ, R7 ;  /* 0x000000ffff497224 */ /* 0x000fe400078e0007 */
[----:B------:R-:W-:Y:S02]  /*24480*/  IMAD.MOV.U32 R20, RZ, RZ, R22 ;  /* 0x000000ffff147224 */ /* 0x000fe400078e0016 */
[----:B------:R-:W-:Y:S02]  /*24490*/  IMAD.MOV.U32 R72, RZ, RZ, R6 ;  /* 0x000000ffff487224 */ /* 0x000fe400078e0006 */
[----:B------:R-:W-:-:S07]  /*244a0*/  IMAD.MOV.U32 R19, RZ, RZ, R21 ;  /* 0x000000ffff137224 */ /* 0x000fce00078e0015 */
.L_x_10343:
[----:B------:R-:W-:Y:S05]  /*244b0*/  BSYNC.RECONVERGENT B1 ;  /* 0x0000000000017941 */ /* 0x000fea0003800200 */
.L_x_10341:
        /* <DEDUP_REMOVED lines=11> */
.L_x_10345:
[----:B------:R-:W-:Y:S01]  /*24570*/  IMAD.MOV.U32 R7, RZ, RZ, R73 ;  /* 0x000000ffff077224 */ /* 0x000fe200078e0049 */
[----:B------:R-:W-:Y:S01]  /*24580*/  MOV R22, R24 ;  /* 0x0000001800167202 */ /* 0x000fe20000000f00 */
[----:B------:R-:W-:Y:S02]  /*24590*/  IMAD.MOV.U32 R6, RZ, RZ, R72 ;  /* 0x000000ffff067224 */ /* 0x000fe400078e0048 */
[----:B------:R-:W-:-:S07]  /*245a0*/  IMAD.MOV.U32 R21, RZ, RZ, R23 ;  /* 0x000000ffff157224 */ /* 0x000fce00078e0017 */
.L_x_10346:
[----:B------:R-:W-:Y:S05]  /*245b0*/  BSYNC.RECONVERGENT B1 ;  /* 0x0000000000017941 */ /* 0x000fea0003800200 */
.L_x_10344:
        /* <DEDUP_REMOVED lines=11> */
.L_x_10348:
[----:B------:R-:W-:Y:S01]  /*24670*/  IMAD.MOV.U32 R73, RZ, RZ, R7 ;  /* 0x000000ffff497224 */ /* 0x000fe200078e0007 */
[----:B------:R-:W-:Y:S01]  /*24680*/  MOV R23, R25 ;  /* 0x0000001900177202 */ /* 0x000fe20000000f00 */
[----:B------:R-:W-:Y:S02]  /*24690*/  IMAD.MOV.U32 R24, RZ, RZ, R26 ;  /* 0x000000ffff187224 */ /* 0x000fe400078e001a */
[----:B------:R-:W-:-:S07]  /*246a0*/  IMAD.MOV.U32 R72, RZ, RZ, R6 ;  /* 0x000000ffff487224 */ /* 0x000fce00078e0006 */
.L_x_10349:
[----:B------:R-:W-:Y:S05]  /*246b0*/  BSYNC.RECONVERGENT B1 ;  /* 0x0000000000017941 */ /* 0x000fea0003800200 */
.L_x_10347:
        /* <DEDUP_REMOVED lines=11> */
.L_x_10351:
[----:B------:R-:W-:Y:S01]  /*24770*/  MOV R7, R73 ;  /* 0x0000004900077202 */ /* 0x000fe20000000f00 */
[----:B------:R-:W-:Y:S02]  /*24780*/  IMAD.MOV.U32 R26, RZ, RZ, R28 ;  /* 0x000000ffff1a7224 */ /* 0x000fe400078e001c */
[----:B------:R-:W-:Y:S02]  /*24790*/  IMAD.MOV.U32 R6, RZ, RZ, R72 ;  /* 0x000000ffff067224 */ /* 0x000fe400078e0048 */
[----:B------:R-:W-:-:S07]  /*247a0*/  IMAD.MOV.U32 R25, RZ, RZ, R27 ;  /* 0x000000ffff197224 */ /* 0x000fce00078e001b */
.L_x_10352:
[----:B------:R-:W-:Y:S05]  /*247b0*/  BSYNC.RECONVERGENT B1 ;  /* 0x0000000000017941 */ /* 0x000fea0003800200 */
.L_x_10350:
        /* <DEDUP_REMOVED lines=11> */
.L_x_10354:
[----:B------:R-:W-:Y:S01]  /*24870*/  IMAD.MOV.U32 R73, RZ, RZ, R7 ;  /* 0x000000ffff497224 */ /* 0x000fe200078e0007 */
[----:B------:R-:W-:Y:S01]  /*24880*/  MOV R72, R6 ;  /* 0x0000000600487202 */ /* 0x000fe20000000f00 */
[----:B------:R-:W-:Y:S02]  /*24890*/  IMAD.MOV.U32 R28, RZ, RZ, R30 ;  /* 0x000000ffff1c7224 */ /* 0x000fe400078e001e */
[----:B------:R-:W-:-:S07]  /*248a0*/  IMAD.MOV.U32 R27, RZ, RZ, R29 ;  /* 0x000000ffff1b7224 */ /* 0x000fce00078e001d */
.L_x_10355:
[----:B------:R-:W-:Y:S05]  /*248b0*/  BSYNC.RECONVERGENT B1 ;  /* 0x0000000000017941 */ /* 0x000fea0003800200 */
.L_x_10353:
        /* <DEDUP_REMOVED lines=11> */
.L_x_10357:
[----:B------:R-:W-:Y:S02]  /*24970*/  IMAD.MOV.U32 R7, RZ, RZ, R73 ;  /* 0x000000ffff077224 */ /* 0x000fe400078e0049 */
[----:B------:R-:W-:Y:S02]  /*24980*/  IMAD.MOV.U32 R30, RZ, RZ, R32 ;  /* 0x000000ffff1e7224 */ /* 0x000fe400078e0020 */
[----:B------:R-:W-:Y:S02]  /*24990*/  IMAD.MOV.U32 R6, RZ, RZ, R72 ;  /* 0x000000ffff067224 */ /* 0x000fe400078e0048 */
[----:B------:R-:W-:-:S07]  /*249a0*/  IMAD.MOV.U32 R29, RZ, RZ, R31 ;  /* 0x000000ffff1d7224 */ /* 0x000fce00078e001f */
.L_x_10358:
[----:B------:R-:W-:Y:S05]  /*249b0*/  BSYNC.RECONVERGENT B1 ;  /* 0x0000000000017941 */ /* 0x000fea0003800200 */
.L_x_10356:
        /* <DEDUP_REMOVED lines=11> */
.L_x_10360:
[----:B------:R-:W-:Y:S01]  /*24a70*/  IMAD.MOV.U32 R73, RZ, RZ, R7 ;  /* 0x000000ffff497224 */ /* 0x000fe200078e0007 */
[----:B------:R-:W-:Y:S01]  /*24a80*/  MOV R32, R34 ;  /* 0x0000002200207202 */ /* 0x000fe20000000f00 */
[----:B------:R-:W-:Y:S02]  /*24a90*/  IMAD.MOV.U32 R72, RZ, RZ, R6 ;  /* 0x000000ffff487224 */ /* 0x000fe400078e0006 */
[----:B------:R-:W-:-:S07]  /*24aa0*/  IMAD.MOV.U32 R31, RZ, RZ, R33 ;  /* 0x000000ffff1f7224 */ /* 0x000fce00078e0021 */
.L_x_10361:
[----:B------:R-:W-:Y:S05]  /*24ab0*/  BSYNC.RECONVERGENT B1 ;  /* 0x0000000000017941 */ /* 0x000fea0003800200 */
.L_x_10359:
        /* <DEDUP_REMOVED lines=11> */
.L_x_10363:
[----:B------:R-:W-:Y:S01]  /*24b70*/  IMAD.MOV.U32 R7, RZ, RZ, R73 ;  /* 0x000000ffff077224 */ /* 0x000fe200078e0049 */
[----:B------:R-:W-:Y:S01]  /*24b80*/  MOV R33, R35 ;  /* 0x0000002300217202 */ /* 0x000fe20000000f00 */
[----:B------:R-:W-:Y:S02]  /*24b90*/  IMAD.MOV.U32 R34, RZ, RZ, R36 ;  /* 0x000000ffff227224 */ /* 0x000fe400078e0024 */
[----:B------:R-:W-:-:S07]  /*24ba0*/  IMAD.MOV.U32 R6, RZ, RZ, R72 ;  /* 0x000000ffff067224 */ /* 0x000fce00078e0048 */
.L_x_10364:
[----:B------:R-:W-:Y:S05]  /*24bb0*/  BSYNC.RECONVERGENT B1 ;  /* 0x0000000000017941 */ /* 0x000fea0003800200 */
.L_x_10362:
        /* <DEDUP_REMOVED lines=11> */
.L_x_10366:
[----:B------:R-:W-:Y:S01]  /*24c70*/  MOV R73, R7 ;  /* 0x0000000700497202 */ /* 0x000fe20000000f00 */
[----:B------:R-:W-:Y:S02]  /*24c80*/  IMAD.MOV.U32 R36, RZ, RZ, R38 ;  /* 0x000000ffff247224 */ /* 0x000fe400078e0026 */
[----:B------:R-:W-:Y:S02]  /*24c90*/  IMAD.MOV.U32 R72, RZ, RZ, R6 ;  /* 0x000000ffff487224 */ /* 0x000fe400078e0006 */
[----:B------:R-:W-:-:S07]  /*24ca0*/  IMAD.MOV.U32 R35, RZ, RZ, R37 ;  /* 0x000000ffff237224 */ /* 0x000fce00078e0025 */
.L_x_10367:
[----:B------:R-:W-:Y:S05]  /*24cb0*/  BSYNC.RECONVERGENT B1 ;  /* 0x0000000000017941 */ /* 0x000fea0003800200 */
.L_x_10365:
        /* <DEDUP_REMOVED lines=11> */
.L_x_10369:
[----:B------:R-:W-:Y:S01]  /*24d70*/  IMAD.MOV.U32 R7, RZ, RZ, R73 ;  /* 0x000000ffff077224 */ /* 0x000fe200078e0049 */
[----:B------:R-:W-:Y:S01]  /*24d80*/  MOV R6, R72 ;  /* 0x0000004800067202 */ /* 0x000fe20000000f00 */
[----:B------:R-:W-:Y:S02]  /*24d90*/  IMAD.MOV.U32 R38, RZ, RZ, R40 ;  /* 0x000000ffff267224 */ /* 0x000fe400078e0028 */
[----:B------:R-:W-:-:S07]  /*24da0*/  IMAD.MOV.U32 R37, RZ, RZ, R39 ;  /* 0x000000ffff257224 */ /* 0x000fce00078e0027 */
.L_x_10370:
[----:B------:R-:W-:Y:S05]  /*24db0*/  BSYNC.RECONVERGENT B1 ;  /* 0x0000000000017941 */ /* 0x000fea0003800200 */
.L_x_10368:
        /* <DEDUP_REMOVED lines=11> */
.L_x_10372:
[----:B------:R-:W-:Y:S02]  /*24e70*/  IMAD.MOV.U32 R74, RZ, RZ, R7 ;  /* 0x000000ffff4a7224 */ /* 0x000fe400078e0007 */
[----:B------:R-:W-:Y:S02]  /*24e80*/  IMAD.MOV.U32 R40, RZ, RZ, R42 ;  /* 0x000000ffff287224 */ /* 0x000fe400078e002a */
[----:B------:R-:W-:Y:S02]  /*24e90*/  IMAD.MOV.U32 R75, RZ, RZ, R6 ;  /* 0x000000ffff4b7224 */ /* 0x000fe400078e0006 */
[----:B------:R-:W-:-:S07]  /*24ea0*/  IMAD.MOV.U32 R39, RZ, RZ, R41 ;  /* 0x000000ffff277224 */ /* 0x000fce00078e0029 */
.L_x_10373:
[----:B------:R-:W-:Y:S05]  /*24eb0*/  BSYNC.RECONVERGENT B1 ;  /* 0x0000000000017941 */ /* 0x000fea0003800200 */
.L_x_10371:
        /* <DEDUP_REMOVED lines=11> */
.L_x_10375:
[----:B------:R-:W-:Y:S01]  /*24f70*/  IMAD.MOV.U32 R42, RZ, RZ, R5 ;  /* 0x000000ffff2a7224 */ /* 0x000fe200078e0005 */
[----:B------:R-:W-:Y:S01]  /*24f80*/  MOV R41, R4 ;  /* 0x0000000400297202 */ /* 0x000fe20000000f00 */
[--C-:B------:R-:W-:Y:S02]  /*24f90*/  IMAD.MOV.U32 R72, RZ, RZ, R74.reuse ;  /* 0x000000ffff487224 */ /* 0x100fe400078e004a */
[----:B------:R-:W-:Y:S02]  /*24fa0*/  IMAD.MOV.U32 R5, RZ, RZ, R74 ;  /* 0x000000ffff057224 */ /* 0x000fe400078e004a */
[--C-:B------:R-:W-:Y:S02]  /*24fb0*/  IMAD.MOV.U32 R73, RZ, RZ, R75.reuse ;  /* 0x000000ffff497224 */ /* 0x100fe400078e004b */
[----:B------:R-:W-:-:S07]  /*24fc0*/  IMAD.MOV.U32 R4, RZ, RZ, R75 ;  /* 0x000000ffff047224 */ /* 0x000fce00078e004b */
.L_x_10376:
[----:B------:R-:W-:Y:S05]  /*24fd0*/  BSYNC.RECONVERGENT B1 ;  /* 0x0000000000017941 */ /* 0x000fea0003800200 */
.L_x_10374:
[----:B------:R-:W-:Y:S01]  /*24fe0*/  IADD3 R2, PT, PT, R2, 0x4, RZ ;  /* 0x0000000402027810 */ /* 0x000fe20007ffe0ff */
[----:B------:R-:W-:Y:S06]  /*24ff0*/  @P2 BRA `(.L_x_10377) ;  /* 0xffffffe0000c2947 */ /* 0x000fec000383ffff */
.L_x_10283:
[----:B------:R-:W-:Y:S05]  /*25000*/  BSYNC.RECONVERGENT B0 ;  /* 0x0000000000007941 */ /* 0x000fea0003800200 */
.L_x_10282:
        /* <DEDUP_REMOVED lines=99> */
[----:B--2---:R-:W-:Y:S02]  /*25640*/  IMAD.MOV.U32 R3, RZ, RZ, R72 ;  /* 0x000000ffff037224 */ /* 0x004fe400078e0048 */
[----:B------:R-:W-:-:S07]  /*25650*/  IMAD.MOV.U32 R2, RZ, RZ, RZ ;  /* 0x000000ffff027224 */ /* 0x000fce00078e00ff */
.L_x_10473:
        /* <DEDUP_REMOVED lines=20> */
.L_x_10381:
[----:B------:R-:W-:Y:S01]  /*257a0*/  IMAD.MOV.U32 R5, RZ, RZ, R70 ;  /* 0x000000ffff057224 */ /* 0x000fe200078e0046 */
[----:B------:R-:W-:Y:S01]  /*257b0*/  MOV R70, R68 ;  /* 0x0000004400467202 */ /* 0x000fe20000000f00 */
[----:B------:R-:W-:Y:S02]  /*257c0*/  IMAD.MOV.U32 R4, RZ, RZ, R71 ;  /* 0x000000ffff047224 */ /* 0x000fe400078e0047 */
[----:B------:R-:W-:-:S07]  /*257d0*/  IMAD.MOV.U32 R71, RZ, RZ, R69 ;  /* 0x000000ffff477224 */ /* 0x000fce00078e0045 */
.L_x_10382:
[----:B------:R-:W-:Y:S05]  /*257e0*/  BSYNC.RECONVERGENT B1 ;  /* 0x0000000000017941 */ /* 0x000fea0003800200 */
.L_x_10380:
        /* <DEDUP_REMOVED lines=11> */
.L_x_10384:
[----:B------:R-:W-:Y:S02]  /*258a0*/  IMAD.MOV.U32 R7, RZ, RZ, R5 ;  /* 0x000000ffff077224 */ /* 0x000fe400078e0005 */
[----:B------:R-:W-:Y:S02]  /*258b0*/  IMAD.MOV.U32 R68, RZ, RZ, R66 ;  /* 0x000000ffff447224 */ /* 0x000fe400078e0042 */
[----:B------:R-:W-:Y:S02]  /*258c0*/  IMAD.MOV.U32 R6, RZ, RZ, R4 ;  /* 0x000000ffff067224 */ /* 0x000fe400078e0004 */
[----:B------:R-:W-:-:S07]  /*258d0*/  IMAD.MOV.U32 R69, RZ, RZ, R67 ;  /* 0x000000ffff457224 */ /* 0x000fce00078e0043 */
.L_x_10385:
[----:B------:R-:W-:Y:S05]  /*258e0*/  BSYNC.RECONVERGENT B1 ;  /* 0x0000000000017941 */ /* 0x000fea0003800200 */
.L_x_10383:
        /* <DEDUP_REMOVED lines=11> */
.L_x_10387:
[----:B------:R-:W-:Y:S01]  /*259a0*/  IMAD.MOV.U32 R5, RZ, RZ, R7 ;  /* 0x000000ffff057224 */ /* 0x000fe200078e0007 */
[----:B------:R-:W-:Y:S01]  /*259b0*/  MOV R66, R64 ;  /* 0x0000004000427202 */ /* 0x000fe20000000f00 */
[----:B------:R-:W-:Y:S02]  /*259c0*/  IMAD.MOV.U32 R4, RZ, RZ, R6 ;  /* 0x000000ffff047224 */ /* 0x000fe400078e0006 */
[----:B------:R-:W-:-:S07]  /*259d0*/  IMAD.MOV.U32 R67, RZ, RZ, R65 ;  /* 0x000000ffff437224 */ /* 0x000fce00078e0041 */
.L_x_10388:
[----:B------:R-:W-:Y:S05]  /*259e0*/  BSYNC.RECONVERGENT B1 ;  /* 0x0000000000017941 */ /* 0x000fea0003800200 */
.L_x_10386:
        /* <DEDUP_REMOVED lines=11> */
.L_x_10390:
[----:B------:R-:W-:Y:S01]  /*25aa0*/  IMAD.MOV.U32 R7, RZ, RZ, R5 ;  /* 0x000000ffff077224 */ /* 0x000fe200078e0005 */
[----:B------:R-:W-:Y:S01]  /*25ab0*/  MOV R65, R63 ;  /* 0x0000003f00417202 */ /* 0x000fe20000000f00 */
[----:B------:R-:W-:Y:S02]  /*25ac0*/  IMAD.MOV.U32 R64, RZ, RZ, R62 ;  /* 0x000000ffff407224 */ /* 0x000fe400078e003e */
[----:B------:R-:W-:-:S07]  /*25ad0*/  IMAD.MOV.U32 R6, RZ, RZ, R4 ;  /* 0x000000ffff067224 */ /* 0x000fce00078e0004 */
.L_x_10391:
[----:B------:R-:W-:Y:S05]  /*25ae0*/  BSYNC.RECONVERGENT B1 ;  /* 0x0000000000017941 */ /* 0x000fea0003800200 */
.L_x_10389:
        /* <DEDUP_REMOVED lines=11> */
.L_x_10393:
[----:B------:R-:W-:Y:S01]  /*25ba0*/  MOV R5, R7 ;  /* 0x0000000700057202 */ /* 0x000fe20000000f00 */
[----:B------:R-:W-:Y:S02]  /*25bb0*/  IMAD.MOV.U32 R62, RZ, RZ, R60 ;  /* 0x000000ffff3e7224 */ /* 0x000fe400078e003c */
[----:B------:R-:W-:Y:S02]  /*25bc0*/  IMAD.MOV.U32 R4, RZ, RZ, R6 ;  /* 0x000000ffff047224 */ /* 0x000fe400078e0006 */
[----:B------:R-:W-:-:S07]  /*25bd0*/  IMAD.MOV.U32 R63, RZ, RZ, R61 ;  /* 0x000000ffff3f7224 */ /* 0x000fce00078e003d */
.L_x_10394:
[----:B------:R-:W-:Y:S05]  /*25be0*/  BSYNC.RECONVERGENT B1 ;  /* 0x0000000000017941 */ /* 0x000fea0003800200 */
.L_x_10392:
        /* <DEDUP_REMOVED lines=11> */
.L_x_10396:
[----:B------:R-:W-:Y:S01]  /*25ca0*/  IMAD.MOV.U32 R7, RZ, RZ, R5 ;  /* 0x000000ffff077224 */ /* 0x000fe200078e0005 */
[----:B------:R-:W-:Y:S01]  /*25cb0*/  MOV R6, R4 ;  /* 0x0000000400067202 */ /* 0x000fe20000000f00 */
[----:B------:R-:W-:Y:S02]  /*25cc0*/  IMAD.MOV.U32 R60, RZ, RZ, R58 ;  /* 0x000000ffff3c7224 */ /* 0x000fe400078e003a */
[----:B------:R-:W-:-:S07]  /*25cd0*/  IMAD.MOV.U32 R61, RZ, RZ, R59 ;  /* 0x000000ffff3d7224 */ /* 0x000fce00078e003b */
.L_x_10397:
[----:B------:R-:W-:Y:S05]  /*25ce0*/  BSYNC.RECONVERGENT B1 ;  /* 0x0000000000017941 */ /* 0x000fea0003800200 */
.L_x_10395:
        /* <DEDUP_REMOVED lines=11> */
.L_x_10399:
[----:B------:R-:W-:Y:S02]  /*25da0*/  IMAD.MOV.U32 R5, RZ, RZ, R7 ;  /* 0x000000ffff057224 */ /* 0x000fe400078e0007 */
[----:B------:R-:W-:Y:S02]  /*25db0*/  IMAD.MOV.U32 R58, RZ, RZ, R56 ;  /* 0x000000ffff3a7224 */ /* 0x000fe400078e0038 */
[----:B------:R-:W-:Y:S02]  /*25dc0*/  IMAD.MOV.U32 R4, RZ, RZ, R6 ;  /* 0x000000ffff047224 */ /* 0x000fe400078e0006 */
[----:B------:R-:W-:-:S07]  /*25dd0*/  IMAD.MOV.U32 R59, RZ, RZ, R57 ;  /* 0x000000ffff3b7224 */ /* 0x000fce00078e0039 */
.L_x_10400:
[----:B------:R-:W-:Y:S05]  /*25de0*/  BSYNC.RECONVERGENT B1 ;  /* 0x0000000000017941 */ /* 0x000fea0003800200 */
.L_x_10398:
        /* <DEDUP_REMOVED lines=11> */
.L_x_10402:
[----:B------:R-:W-:Y:S01]  /*25ea0*/  IMAD.MOV.U32 R7, RZ, RZ, R5 ;  /* 0x000000ffff077224 */ /* 0x000fe200078e0005 */
[----:B------:R-:W-:Y:S01]  /*25eb0*/  MOV R56, R54 ;  /* 0x0000003600387202 */ /* 0x000fe20000000f00 */
[----:B------:R-:W-:Y:S02]  /*25ec0*/  IMAD.MOV.U32 R6, RZ, RZ, R4 ;  /* 0x000000ffff067224 */ /* 0x000fe400078e0004 */
[----:B------:R-:W-:-:S07]  /*25ed0*/  IMAD.MOV.U32 R57, RZ, RZ, R55 ;  /* 0x000000ffff397224 */ /* 0x000fce00078e0037 */
.L_x_10403:
[----:B------:R-:W-:Y:S05]  /*25ee0*/  BSYNC.RECONVERGENT B1 ;  /* 0x0000000000017941 */ /* 0x000fea0003800200 */
.L_x_10401:
        /* <DEDUP_REMOVED lines=11> */
.L_x_10405:
[----:B------:R-:W-:Y:S01]  /*25fa0*/  IMAD.MOV.U32 R5, RZ, RZ, R7 ;  /* 0x000000ffff057224 */ /* 0x000fe200078e0007 */
[----:B------:R-:W-:Y:S01]  /*25fb0*/  MOV R55, R53 ;  /* 0x0000003500377202 */ /* 0x000fe20000000f00 */
[----:B------:R-:W-:Y:S02]  /*25fc0*/  IMAD.MOV.U32 R54, RZ, RZ, R52 ;  /* 0x000000ffff367224 */ /* 0x000fe400078e0034 */
[----:B------:R-:W-:-:S07]  /*25fd0*/  IMAD.MOV.U32 R4, RZ, RZ, R6 ;  /* 0x000000ffff047224 */ /* 0x000fce00078e0006 */
.L_x_10406:
[----:B------:R-:W-:Y:S05]  /*25fe0*/  BSYNC.RECONVERGENT B1 ;  /* 0x0000000000017941 */ /* 0x000fea0003800200 */
.L_x_10404:
        /* <DEDUP_REMOVED lines=11> */
.L_x_10408:
[----:B------:R-:W-:Y:S01]  /*260a0*/  MOV R7, R5 ;  /* 0x0000000500077202 */ /* 0x000fe20000000f00 */
[----:B------:R-:W-:Y:S02]  /*260b0*/  IMAD.MOV.U32 R52, RZ, RZ, R50 ;  /* 0x000000ffff347224 */ /* 0x000fe400078e0032 */
[----:B------:R-:W-:Y:S02]  /*260c0*/  IMAD.MOV.U32 R6, RZ, RZ, R4 ;  /* 0x000000ffff067224 */ /* 0x000fe400078e0004 */
[----:B------:R-:W-:-:S07]  /*260d0*/  IMAD.MOV.U32 R53, RZ, RZ, R51 ;  /* 0x000000ffff357224 */ /* 0x000fce00078e0033 */
.L_x_10409:
[----:B------:R-:W-:Y:S05]  /*260e0*/  BSYNC.RECONVERGENT B1 ;  /* 0x0000000000017941 */ /* 0x000fea0003800200 */
.L_x_10407:
        /* <DEDUP_REMOVED lines=11> */
.L_x_10411:
[----:B------:R-:W-:Y:S01]  /*261a0*/  IMAD.MOV.U32 R5, RZ, RZ, R7 ;  /* 0x000000ffff057224 */ /* 0x000fe200078e0007 */
[----:B------:R-:W-:Y:S01]  /*261b0*/  MOV R4, R6 ;  /* 0x0000000600047202 */ /* 0x000fe20000000f00 */
[----:B------:R-:W-:Y:S02]  /*261c0*/  IMAD.MOV.U32 R50, RZ, RZ, R48 ;  /* 0x000000ffff327224 */ /* 0x000fe400078e0030 */
[----:B------:R-:W-:-:S07]  /*261d0*/  IMAD.MOV.U32 R51, RZ, RZ, R49 ;  /* 0x000000ffff337224 */ /* 0x000fce00078e0031 */
.L_x_10412:
[----:B------:R-:W-:Y:S05]  /*261e0*/  BSYNC.RECONVERGENT B1 ;  /* 0x0000000000017941 */ /* 0x000fea0003800200 */
.L_x_10410:
        /* <DEDUP_REMOVED lines=11> */
.L_x_10414:
[----:B------:R-:W-:Y:S02]  /*262a0*/  IMAD.MOV.U32 R7, RZ, RZ, R5 ;  /* 0x000000ffff077224 */ /* 0x000fe400078e0005 */
[----:B------:R-:W-:Y:S02]  /*262b0*/  IMAD.MOV.U32 R48, RZ, RZ, R46 ;  /* 0x000000ffff307224 */ /* 0x000fe400078e002e */
[----:B------:R-:W-:Y:S02]  /*262c0*/  IMAD.MOV.U32 R6, RZ, RZ, R4 ;  /* 0x000000ffff067224 */ /* 0x000fe400078e0004 */
[----:B------:R-:W-:-:S07]  /*262d0*/  IMAD.MOV.U32 R49, RZ, RZ, R47 ;  /* 0x000000ffff317224 */ /* 0x000fce00078e002f */
.L_x_10415:
[----:B------:R-:W-:Y:S05]  /*262e0*/  BSYNC.RECONVERGENT B1 ;  /* 0x0000000000017941 */ /* 0x000fea0003800200 */
.L_x_10413:
        /* <DEDUP_REMOVED lines=11> */
.L_x_10417:
[----:B------:R-:W-:Y:S01]  /*263a0*/  IMAD.MOV.U32 R5, RZ, RZ, R7 ;  /* 0x000000ffff057224 */ /* 0x000fe200078e0007 */
[----:B------:R-:W-:Y:S01]  /*263b0*/  MOV R46, R44 ;  /* 0x0000002c002e7202 */ /* 0x000fe20000000f00 */
[----:B------:R-:W-:Y:S02]  /*263c0*/  IMAD.MOV.U32 R4, RZ, RZ, R6 ;  /* 0x000000ffff047224 */ /* 0x000fe400078e0006 */
[----:B------:R-:W-:-:S07]  /*263d0*/  IMAD.MOV.U32 R47, RZ, RZ, R45 ;  /* 0x000000ffff2f7224 */ /* 0x000fce00078e002d */
.L_x_10418:
[----:B------:R-:W-:Y:S05]  /*263e0*/  BSYNC.RECONVERGENT B1 ;  /* 0x0000000000017941 */ /* 0x000fea0003800200 */
.L_x_10416:
        /* <DEDUP_REMOVED lines=11> */
.L_x_10420:
[----:B------:R-:W-:Y:S01]  /*264a0*/  IMAD.MOV.U32 R7, RZ, RZ, R5 ;  /* 0x000000ffff077224 */ /* 0x000fe200078e0005 */
[----:B------:R-:W-:Y:S01]  /*264b0*/  MOV R45, R43 ;  /* 0x0000002b002d7202 */ /* 0x000fe20000000f00 */
[----:B------:R-:W-:Y:S02]  /*264c0*/  IMAD.MOV.U32 R44, RZ, RZ, R10 ;  /* 0x000000ffff2c7224 */ /* 0x000fe400078e000a */
[----:B------:R-:W-:-:S07]  /*264d0*/  IMAD.MOV.U32 R6, RZ, RZ, R4 ;  /* 0x000000ffff067224 */ /* 0x000fce00078e0004 */
.L_x_10421:
[----:B------:R-:W-:Y:S05]  /*264e0*/  BSYNC.RECONVERGENT B1 ;  /* 0x0000000000017941 */ /* 0x000fea0003800200 */
.L_x_10419:
        /* <DEDUP_REMOVED lines=11> */
.L_x_10423:
[----:B------:R-:W-:Y:S01]  /*265a0*/  MOV R5, R7 ;  /* 0x0000000700057202 */ /* 0x000fe20000000f00 */
[----:B------:R-:W-:Y:S02]  /*265b0*/  IMAD.MOV.U32 R10, RZ, RZ, R12 ;  /* 0x000000ffff0a7224 */ /* 0x000fe400078e000c */
[----:B------:R-:W-:Y:S02]  /*265c0*/  IMAD.MOV.U32 R4, RZ, RZ, R6 ;  /* 0x000000ffff047224 */ /* 0x000fe400078e0006 */
[----:B------:R-:W-:-:S07]  /*265d0*/  IMAD.MOV.U32 R43, RZ, RZ, R11 ;  /* 0x000000ffff2b7224 */ /* 0x000fce00078e000b */
.L_x_10424:
[----:B------:R-:W-:Y:S05]  /*265e0*/  BSYNC.RECONVERGENT B1 ;  /* 0x0000000000017941 */ /* 0x000fea0003800200 */
.L_x_10422:
        /* <DEDUP_REMOVED lines=11> */
.L_x_10426:
[----:B------:R-:W-:Y:S01]  /*266a0*/  IMAD.MOV.U32 R7, RZ, RZ, R5 ;  /* 0x000000ffff077224 */ /* 0x000fe200078e0005 */
[----:B------:R-:W-:Y:S01]  /*266b0*/  MOV R6, R4 ;  /* 0x0000000400067202 */ /* 0x000fe20000000f00 */
[----:B------:R-:W-:Y:S02]  /*266c0*/  IMAD.MOV.U32 R12, RZ, RZ, R14 ;  /* 0x000000ffff0c7224 */ /* 0x000fe400078e000e */
[----:B------:R-:W-:-:S07]  /*266d0*/  IMAD.MOV.U32 R11, RZ, RZ, R13 ;  /* 0x000000ffff0b7224 */ /* 0x000fce00078e000d */
.L_x_10427:
[----:B------:R-:W-:Y:S05]  /*266e0*/  BSYNC.RECONVERGENT B1 ;  /* 0x0000000000017941 */ /* 0x000fea0003800200 */
.L_x_10425:
        /* <DEDUP_REMOVED lines=11> */
.L_x_10429:
[----:B------:R-:W-:Y:S02]  /*267a0*/  IMAD.MOV.U32 R5, RZ, RZ, R7 ;  /* 0x000000ffff057224 */ /* 0x000fe400078e0007 */
[----:B------:R-:W-:Y:S02]  /*267b0*/  IMAD.MOV.U32 R14, RZ, RZ, R16 ;  /* 0x000000ffff0e7224 */ /* 0x000fe400078e0010 */
[----:B------:R-:W-:Y:S02]  /*267c0*/  IMAD.MOV.U32 R4, RZ, RZ, R6 ;  /* 0x000000ffff047224 */ /* 0x000fe400078e0006 */
[----:B------:R-:W-:-:S07]  /*267d0*/  IMAD.MOV.U32 R13, RZ, RZ, R15 ;  /* 0x000000ffff0d7224 */ /* 0x000fce00078e000f */
.L_x_10430:
[----:B------:R-:W-:Y:S05]  /*267e0*/  BSYNC.RECONVERGENT B1 ;  /* 0x0000000000017941 */ /* 0x000fea0003800200 */
.L_x_10428:
        /* <DEDUP_REMOVED lines=11> */
.L_x_10432:
[----:B------:R-:W-:Y:S01]  /*268a0*/  IMAD.MOV.U32 R7, RZ, RZ, R5 ;  /* 0x000000ffff077224 */ /* 0x000fe200078e0005 */
[----:B------:R-:W-:Y:S01]  /*268b0*/  MOV R16, R18 ;  /* 0x0000001200107202 */ /* 0x000fe20000000f00 */
[----:B------:R-:W-:Y:S02]  /*268c0*/  IMAD.MOV.U32 R6, RZ, RZ, R4 ;  /* 0x000000ffff067224 */ /* 0x000fe400078e0004 */
[----:B------:R-:W-:-:S07]  /*268d0*/  IMAD.MOV.U32 R15, RZ, RZ, R17 ;  /* 0x000000ffff0f7224 */ /* 0x000fce00078e0011 */
.L_x_10433:
[----:B------:R-:W-:Y:S05]  /*268e0*/  BSYNC.RECONVERGENT B1 ;  /* 0x0000000000017941 */ /* 0x000fea0003800200 */
.L_x_10431:
        /* <DEDUP_REMOVED lines=11> */
.L_x_10435:
[----:B------:R-:W-:Y:S01]  /*269a0*/  IMAD.MOV.U32 R5, RZ, RZ, R7 ;  /* 0x000000ffff057224 */ /* 0x000fe200078e0007 */
[----:B------:R-:W-:Y:S01]  /*269b0*/  MOV R17, R19 ;  /* 0x0000001300117202 */ /* 0x000fe20000000f00 */
[----:B------:R-:W-:Y:S02]  /*269c0*/  IMAD.MOV.U32 R18, RZ, RZ, R20 ;  /* 0x000000ffff127224 */ /* 0x000fe400078e0014 */
[----:B------:R-:W-:-:S07]  /*269d0*/  IMAD.MOV.U32 R4, RZ, RZ, R6 ;  /* 0x000000ffff047224 */ /* 0x000fce00078e0006 */
.L_x_10436:
[----:B------:R-:W-:Y:S05]  /*269e0*/  BSYNC.RECONVERGENT B1 ;  /* 0x0000000000017941 */ /* 0x000fea0003800200 */
.L_x_10434:
        /* <DEDUP_REMOVED lines=11> */
.L_x_10438:
[----:B------:R-:W-:Y:S01]  /*26aa0*/  MOV R7, R5 ;  /* 0x0000000500077202 */ /* 0x000fe20000000f00 */
[----:B------:R-:W-:Y:S02]  /*26ab0*/  IMAD.MOV.U32 R20, RZ, RZ, R22 ;  /* 0x000000ffff147224 */ /* 0x000fe400078e0016 */
[----:B------:R-:W-:Y:S02]  /*26ac0*/  IMAD.MOV.U32 R6, RZ, RZ, R4 ;  /* 0x000000ffff067224 */ /* 0x000fe400078e0004 */
[----:B------:R-:W-:-:S07]  /*26ad0*/  IMAD.MOV.U32 R19, RZ, RZ, R21 ;  /* 0x000000ffff137224 */ /* 0x000fce00078e0015 */
.L_x_10439:
[----:B------:R-:W-:Y:S05]  /*26ae0*/  BSYNC.RECONVERGENT B1 ;  /* 0x0000000000017941 */ /* 0x000fea0003800200 */
.L_x_10437:
        /* <DEDUP_REMOVED lines=11> */
.L_x_10441:
[----:B------:R-:W-:Y:S01]  /*26ba0*/  IMAD.MOV.U32 R5, RZ, RZ, R7 ;  /* 0x000000ffff057224 */ /* 0x000fe200078e0007 */
[----:B------:R-:W-:Y:S01]  /*26bb0*/  MOV R4, R6 ;  /* 0x0000000600047202 */ /* 0x000fe20000000f00 */
[----:B------:R-:W-:Y:S02]  /*26bc0*/  IMAD.MOV.U32 R22, RZ, RZ, R24 ;  /* 0x000000ffff167224 */ /* 0x000fe400078e0018 */
[----:B------:R-:W-:-:S07]  /*26bd0*/  IMAD.MOV.U32 R21, RZ, RZ, R23 ;  /* 0x000000ffff157224 */ /* 0x000fce00078e0017 */
.L_x_10442:
[----:B------:R-:W-:Y:S05]  /*26be0*/  BSYNC.RECONVERGENT B1 ;  /* 0x0000000000017941 */ /* 0x000fea0003800200 */
.L_x_10440:
        /* <DEDUP_REMOVED lines=11> */
.L_x_10444:
[----:B------:R-:W-:Y:S02]  /*26ca0*/  IMAD.MOV.U32 R7, RZ, RZ, R5 ;  /* 0x000000ffff077224 */ /* 0x000fe400078e0005 */
[----:B------:R-:W-:Y:S02]  /*26cb0*/  IMAD.MOV.U32 R24, RZ, RZ, R26 ;  /* 0x000000ffff187224 */ /* 0x000fe400078e001a */
[----:B------:R-:W-:Y:S02]  /*26cc0*/  IMAD.MOV.U32 R6, RZ, RZ, R4 ;  /* 0x000000ffff067224 */ /* 0x000fe400078e0004 */
[----:B------:R-:W-:-:S07]  /*26cd0*/  IMAD.MOV.U32 R23, RZ, RZ, R25 ;  /* 0x000000ffff177224 */ /* 0x000fce00078e0019 */
.L_x_10445:
[----:B------:R-:W-:Y:S05]  /*26ce0*/  BSYNC.RECONVERGENT B1 ;  /* 0x0000000000017941 */ /* 0x000fea0003800200 */
.L_x_10443:
        /* <DEDUP_REMOVED lines=11> */
.L_x_10447:
[----:B------:R-:W-:Y:S01]  /*26da0*/  IMAD.MOV.U32 R5, RZ, RZ, R7 ;  /* 0x000000ffff057224 */ /* 0x000fe200078e0007 */
[----:B------:R-:W-:Y:S01]  /*26db0*/  MOV R26, R28 ;  /* 0x0000001c001a7202 */ /* 0x000fe20000000f00 */
[----:B------:R-:W-:Y:S02]  /*26dc0*/  IMAD.MOV.U32 R4, RZ, RZ, R6 ;  /* 0x000000ffff047224 */ /* 0x000fe400078e0006 */
[----:B------:R-:W-:-:S07]  /*26dd0*/  IMAD.MOV.U32 R25, RZ, RZ, R27 ;  /* 0x000000ffff197224 */ /* 0x000fce00078e001b */
.L_x_10448:
[----:B------:R-:W-:Y:S05]  /*26de0*/  BSYNC.RECONVERGENT B1 ;  /* 0x0000000000017941 */ /* 0x000fea0003800200 */
.L_x_10446:
        /* <DEDUP_REMOVED lines=11> */
.L_x_10450:
[----:B------:R-:W-:Y:S01]  /*26ea0*/  IMAD.MOV.U32 R7, RZ, RZ, R5 ;  /* 0x000000ffff077224 */ /* 0x000fe200078e0005 */
[----:B------:R-:W-:Y:S01]  /*26eb0*/  MOV R27, R29 ;  /* 0x0000001d001b7202 */ /* 0x000fe20000000f00 */
[----:B------:R-:W-:Y:S02]  /*26ec0*/  IMAD.MOV.U32 R28, RZ, RZ, R30 ;  /* 0x000000ffff1c7224 */ /* 0x000fe400078e001e */
[----:B------:R-:W-:-:S07]  /*26ed0*/  IMAD.MOV.U32 R6, RZ, RZ, R4 ;  /* 0x000000ffff067224 */ /* 0x000fce00078e0004 */
.L_x_10451:
[----:B------:R-:W-:Y:S05]  /*26ee0*/  BSYNC.RECONVERGENT B1 ;  /* 0x0000000000017941 */ /* 0x000fea0003800200 */
.L_x_10449:
        /* <DEDUP_REMOVED lines=11> */
.L_x_10453:
[----:B------:R-:W-:Y:S01]  /*26fa0*/  MOV R5, R7 ;  /* 0x0000000700057202 */ /* 0x000fe20000000f00 */
[----:B------:R-:W-:Y:S02]  /*26fb0*/  IMAD.MOV.U32 R30, RZ, RZ, R32 ;  /* 0x000000ffff1e7224 */ /* 0x000fe400078e0020 */
[----:B------:R-:W-:Y:S02]  /*26fc0*/  IMAD.MOV.U32 R4, RZ, RZ, R6 ;  /* 0x000000ffff047224 */ /* 0x000fe400078e0006 */
[----:B------:R-:W-:-:S07]  /*26fd0*/  IMAD.MOV.U32 R29, RZ, RZ, R31 ;  /* 0x000000ffff1d7224 */ /* 0x000fce00078e001f */
.L_x_10454:
[----:B------:R-:W-:Y:S05]  /*26fe0*/  BSYNC.RECONVERGENT B1 ;  /* 0x0000000000017941 */ /* 0x000fea0003800200 */
.L_x_10452:
        /* <DEDUP_REMOVED lines=11> */
.L_x_10456:
[----:B------:R-:W-:Y:S01]  /*270a0*/  IMAD.MOV.U32 R7, RZ, RZ, R5 ;  /* 0x000000ffff077224 */ /* 0x000fe200078e0005 */
[----:B------:R-:W-:Y:S01]  /*270b0*/  MOV R6, R4 ;  /* 0x0000000400067202 */ /* 0x000fe20000000f00 */
[----:B------:R-:W-:Y:S02]  /*270c0*/  IMAD.MOV.U32 R32, RZ, RZ, R34 ;  /* 0x000000ffff207224 */ /* 0x000fe400078e0022 */
[----:B------:R-:W-:-:S07]  /*270d0*/  IMAD.MOV.U32 R31, RZ, RZ, R33 ;  /* 0x000000ffff1f7224 */ /* 0x000fce00078e0021 */
.L_x_10457:
[----:B------:R-:W-:Y:S05]  /*270e0*/  BSYNC.RECONVERGENT B1 ;  /* 0x0000000000017941 */ /* 0x000fea0003800200 */
.L_x_10455:
        /* <DEDUP_REMOVED lines=11> */
.L_x_10459:
[----:B------:R-:W-:Y:S02]  /*271a0*/  IMAD.MOV.U32 R5, RZ, RZ, R7 ;  /* 0x000000ffff057224 */ /* 0x000fe400078e0007 */
[----:B------:R-:W-:Y:S02]  /*271b0*/  IMAD.MOV.U32 R34, RZ, RZ, R36 ;  /* 0x000000ffff227224 */ /* 0x000fe400078e0024 */
[----:B------:R-:W-:Y:S02]  /*271c0*/  IMAD.MOV.U32 R4, RZ, RZ, R6 ;  /* 0x000000ffff047224 */ /* 0x000fe400078e0006 */
[----:B------:R-:W-:-:S07]  /*271d0*/  IMAD.MOV.U32 R33, RZ, RZ, R35 ;  /* 0x000000ffff217224 */ /* 0x000fce00078e0023 */
.L_x_10460:
[----:B------:R-:W-:Y:S05]  /*271e0*/  BSYNC.RECONVERGENT B1 ;  /* 0x0000000000017941 */ /* 0x000fea0003800200 */
.L_x_10458:
        /* <DEDUP_REMOVED lines=11> */
.L_x_10462:
[----:B------:R-:W-:Y:S01]  /*272a0*/  IMAD.MOV.U32 R7, RZ, RZ, R5 ;  /* 0x000000ffff077224 */ /* 0x000fe200078e0005 */
[----:B------:R-:W-:Y:S01]  /*272b0*/  MOV R36, R38 ;  /* 0x0000002600247202 */ /* 0x000fe20000000f00 */
[----:B------:R-:W-:Y:S02]  /*272c0*/  IMAD.MOV.U32 R6, RZ, RZ, R4 ;  /* 0x000000ffff067224 */ /* 0x000fe400078e0004 */
[----:B------:R-:W-:-:S07]  /*272d0*/  IMAD.MOV.U32 R35, RZ, RZ, R37 ;  /* 0x000000ffff237224 */ /* 0x000fce00078e0025 */
.L_x_10463:
[----:B------:R-:W-:Y:S05]  /*272e0*/  BSYNC.RECONVERGENT B1 ;  /* 0x0000000000017941 */ /* 0x000fea0003800200 */
.L_x_10461:
        /* <DEDUP_REMOVED lines=11> */
.L_x_10465:
[----:B------:R-:W-:Y:S01]  /*273a0*/  IMAD.MOV.U32 R5, RZ, RZ, R7 ;  /* 0x000000ffff057224 */ /* 0x000fe200078e0007 */
[----:B------:R-:W-:Y:S01]  /*273b0*/  MOV R37, R39 ;  /* 0x0000002700257202 */ /* 0x000fe20000000f00 */
[----:B------:R-:W-:Y:S02]  /*273c0*/  IMAD.MOV.U32 R38, RZ, RZ, R40 ;  /* 0x000000ffff267224 */ /* 0x000fe400078e0028 */
[----:B------:R-:W-:-:S07]  /*273d0*/  IMAD.MOV.U32 R4, RZ, RZ, R6 ;  /* 0x000000ffff047224 */ /* 0x000fce00078e0006 */
.L_x_10466:
[----:B------:R-:W-:Y:S05]  /*273e0*/  BSYNC.RECONVERGENT B1 ;  /* 0x0000000000017941 */ /* 0x000fea0003800200 */
.L_x_10464:
        /* <DEDUP_REMOVED lines=11> */
.L_x_10468:
[----:B------:R-:W-:Y:S01]  /*274a0*/  MOV R6, R5 ;  /* 0x0000000500067202 */ /* 0x000fe20000000f00 */
[----:B------:R-:W-:Y:S02]  /*274b0*/  IMAD.MOV.U32 R40, RZ, RZ, R42 ;  /* 0x000000ffff287224 */ /* 0x000fe400078e002a */
[----:B------:R-:W-:Y:S02]  /*274c0*/  IMAD.MOV.U32 R8, RZ, RZ, R4 ;  /* 0x000000ffff087224 */ /* 0x000fe400078e0004 */
[----:B------:R-:W-:-:S07]  /*274d0*/  IMAD.MOV.U32 R39, RZ, RZ, R41 ;  /* 0x000000ffff277224 */ /* 0x000fce00078e0029 */
.L_x_10469:
[----:B------:R-:W-:Y:S05]  /*274e0*/  BSYNC.RECONVERGENT B1 ;  /* 0x0000000000017941 */ /* 0x000fea0003800200 */
.L_x_10467:
        /* <DEDUP_REMOVED lines=10> */
.L_x_10471:
[----:B------:R-:W-:Y:S02]  /*27590*/  IMAD.MOV.U32 R42, RZ, RZ, R3 ;  /* 0x000000ffff2a7224 */ /* 0x000fe400078e0003 */
[----:B------:R-:W-:Y:S01]  /*275a0*/  IMAD.MOV.U32 R41, RZ, RZ, R73 ;  /* 0x000000ffff297224 */ /* 0x000fe200078e0049 */
[----:B------:R-:W-:Y:S01]  /*275b0*/  MOV R73, R8 ;  /* 0x0000000800497202 */ /* 0x000fe20000000f00 */
[--C-:B------:R-:W-:Y:S02]  /*275c0*/  IMAD.MOV.U32 R72, RZ, RZ, R6.reuse ;  /* 0x000000ffff487224 */ /* 0x100fe400078e0006 */
[----:B------:R-:W-:-:S07]  /*275d0*/  IMAD.MOV.U32 R3, RZ, RZ, R6 ;  /* 0x000000ffff037224 */ /* 0x000fce00078e0006 */
.L_x_10472:
[----:B------:R-:W-:Y:S05]  /*275e0*/  BSYNC.RECONVERGENT B1 ;  /* 0x0000000000017941 */ /* 0x000fea0003800200 */
.L_x_10470:
[----:B------:R-:W-:Y:S01]  /*275f0*/  VIADD R9, R9, 0x4 ;  /* 0x0000000409097836 */ /* 0x000fe20000000000 */
[----:B------:R-:W-:Y:S06]  /*27600*/  @P2 BRA `(.L_x_10473) ;  /* 0xffffffe000142947 */ /* 0x000fec000383ffff */
.L_x_10379:
[----:B------:R-:W-:Y:S05]  /*27610*/  BSYNC.RECONVERGENT B0 ;  /* 0x0000000000007941 */ /* 0x000fea0003800200 */
.L_x_10378:
[----:B--2---:R-:W0:Y:S01]  /*27620*/  S2R R2, SR_TID.X ;  /* 0x0000000000027919 */ /* 0x004e220000002100 */
[----:B------:R-:W-:Y:S01]  /*27630*/  BAR.SYNC.DEFER_BLOCKING 0x0 ;  /* 0x0000000000007b1d */ /* 0x000fe20000010000 */
[----:B0-----:R-:W-:-:S13]  /*27640*/  ISETP.NE.AND P0, PT, R2, RZ, PT ;  /* 0x000000ff0200720c */ /* 0x001fda0003f05270 */
[----:B------:R-:W-:Y:S05]  /*27650*/  @P0 EXIT ;  /* 0x000000000000094d */ /* 0x000fea0003800000 */
[----:B------:R-:W0:Y:S01]  /*27660*/  LDC.64 R2, c[0x0][0x390] ;  /* 0x0000e400ff027b82 */ /* 0x000e220000000a00 */
[----:B------:R-:W-:-:S04]  /*27670*/  IMAD.SHL.U32 R5, R0, 0x20, RZ ;  /* 0x0000002000057824 */ /* 0x000fc800078e00ff */
[----:B0-----:R-:W-:-:S05]  /*27680*/  IMAD.WIDE.U32 R2, R5, 0x4, R2 ;  /* 0x0000000405027825 */ /* 0x001fca00078e0002 */
        /* <DEDUP_REMOVED lines=33> */
.L_x_10474:
        /* <DEDUP_REMOVED lines=14> */
.L_x_12925:


//--------------------- .text._ZN17fastertransformer17batch_topK_kernelIfLi32ELi256EEEvPiPT_S1_ --------------------------
	.section	.text._ZN17fastertransformer17batch_topK_kernelIfLi32ELi256EEEvPiPT_S1_,"ax",@progbits
	.align	128
        .global         _ZN17fastertransformer17batch_topK_kernelIfLi32ELi256EEEvPiPT_S1_
        .type           _ZN17fastertransformer17batch_topK_kernelIfLi32ELi256EEEvPiPT_S1_,@function
        .size           _ZN17fastertransformer17batch_topK_kernelIfLi32ELi256EEEvPiPT_S1_,(.L_x_12926 - _ZN17fastertransformer17batch_topK_kernelIfLi32ELi256EEEvPiPT_S1_)
        .other          _ZN17fastertransformer17batch_topK_kernelIfLi32ELi256EEEvPiPT_S1_,@"STO_CUDA_ENTRY STV_DEFAULT"
_ZN17fastertransformer17batch_topK_kernelIfLi32ELi256EEEvPiPT_S1_:
.text._ZN17fastertransformer17batch_topK_kernelIfLi32ELi256EEEvPiPT_S1_:
        /* <DEDUP_REMOVED lines=23> */
[----:B------:R-:W-:Y:S01]  /*0170*/  UMOV UR4, URZ ;  /* 0x000000ff00047c82 */ /* 0x000fe20008000000 */
[----:B------:R-:W-:Y:S01]  /*0180*/  IMAD.MOV.U32 R28, RZ, RZ, -0x800001 ;  /* 0xff7fffffff1c7424 */ /* 0x000fe200078e00ff */
[----:B------:R-:W-:Y:S01]  /*0190*/  UMOV UR12, 0xff7fffff ;  /* 0xff7fffff000c7882 */ /* 0x000fe20000000000 */
[----:B------:R-:W-:Y:S01]  /*01a0*/  IMAD.MOV.U32 R26, RZ, RZ, -0x800001 ;  /* 0xff7fffffff1a7424 */ /* 0x000fe200078e00ff */
[----:B------:R-:W-:Y:S01]  /*01b0*/  UMOV UR13, 0xff7fffff ;  /* 0xff7fffff000d7882 */ /* 0x000fe20000000000 */
[----:B0-----:R-:W-:Y:S01]  /*01c0*/  USHF.L.U32 UR5, UR5, 0xa, URZ ;  /* 0x0000000a05057899 */ /* 0x001fe200080006ff */
[----:B------:R-:W-:Y:S01]  /*01d0*/  IMAD.MOV.U32 R25, RZ, RZ, -0x1 ;  /* 0xffffffffff197424 */ /* 0x000fe200078e00ff */
[----:B------:R-:W-:Y:S01]  /*01e0*/  UMOV UR14, 0xff7fffff ;  /* 0xff7fffff000e7882 */ /* 0x000fe20000000000 */
[----:B------:R-:W-:Y:S01]  /*01f0*/  IMAD.MOV.U32 R24, RZ, RZ, -0x1 ;  /* 0xffffffffff187424 */ /* 0x000fe200078e00ff */
[----:B-1----:R-:W-:Y:S01]  /*0200*/  UIMAD.WIDE.U32 UR6, UR5, 0x4, UR8 ;  /* 0x00000004050678a5 */ /* 0x002fe2000f8e0008 */
[----:B------:R-:W-:Y:S01]  /*0210*/  IMAD.MOV.U32 R22, RZ, RZ, -0x1 ;  /* 0xffffffffff167424 */ /* 0x000fe200078e00ff */
[----:B------:R-:W-:Y:S01]  /*0220*/  UIMAD.WIDE.U32 UR8, UR5, 0x4, UR10 ;  /* 0x00000004050878a5 */ /* 0x000fe2000f8e000a */
        /* <DEDUP_REMOVED lines=39> */
[----:B------:R-:W0:Y:S01]  /*04a0*/  LDCU.64 UR38, c[0x0][0x358] ;  /* 0x00006b00ff2677ac */ /* 0x000e220008000a00 */
[----:B------:R-:W-:Y:S01]  /*04b0*/  UMOV UR40, UR6 ;  /* 0x0000000600287c82 */ /* 0x000fe20008000000 */
[----:B------:R-:W-:-:S05]  /*04c0*/  UMOV UR41, UR7 ;  /* 0x0000000700297c82 */ /* 0x000fca0008000000 */
.L_x_10539:
[----:B------:R-:W-:Y:S01]  /*04d0*/  IMAD.U32 R2, RZ, RZ, UR8 ;  /* 0x00000008ff027e24 */ /* 0x000fe2000f8e00ff */
[----:B------:R-:W-:-:S05]  /*04e0*/  MOV R3, UR9 ;  /* 0x0000000900037c02 */ /* 0x000fca0008000f00 */
[----:B0-----:R-:W2:Y:S01]  /*04f0*/  LDG.E R2, desc[UR38][R2.64] ;  /* 0x0000002602027981 */ /* 0x001ea2000c1e1900 */
        /* <DEDUP_REMOVED lines=9> */
[----:B------:R-:W-:Y:S01]  /*0590*/  FSETP.NEU.FTZ.AND P0, PT, R2, R39, PT ;  /* 0x000000270200720b */ /* 0x000fe20003f1d000 */
[----:B------:R-:W-:Y:S01]  /*05a0*/  UMOV UR6, UR5 ;  /* 0x0000000500067c82 */ /* 0x000fe20008000000 */
[----:B------:R-:W-:Y:S02]  /*05b0*/  IMAD.MOV.U32 R3, RZ, RZ, R39 ;  /* 0x000000ffff037224 */ /* 0x000fe400078e0027 */
[----:B-----5:R-:W-:-:S13]  /*05c0*/  ISETP.GE.OR P0, PT, R4, UR5, P0 ;  /* 0x0000000504007c0c */ /* 0x020fda0008706670 */
[----:B------:R-:W-:Y:S05]  /*05d0*/  @P0 BRA `(.L_x_10476) ;  /* 0x0000000000080947 */ /* 0x000fea0003800000 */
.L_x_10475:
[----:B-----5:R-:W-:Y:S02]  /*05e0*/  R2UR UR6, R4 ;  /* 0x00000000040672ca */ /* 0x020fe400000e0000 */
[----:B------:R-:W-:-:S13]  /*05f0*/  MOV R3, R2 ;  /* 0x0000000200037202 */ /* 0x000fda0000000f00 */
.L_x_10476:
        /* <DEDUP_REMOVED lines=12> */
.L_x_10477:
[----:B------:R-:W-:Y:S01]  /*06c0*/  IMAD.MOV.U32 R39, RZ, RZ, R38 ;  /* 0x000000ffff277224 */ /* 0x000fe200078e0026 */
[----:B------:R-:W-:Y:S01]  /*06d0*/  MOV R2, R3 ;  /* 0x0000000300027202 */ /* 0x000fe20000000f00 */
[----:B------:R-:W-:Y:S01]  /*06e0*/  UMOV UR5, UR28 ;  /* 0x0000001c00057c82 */ /* 0x000fe20008000000 */
[----:B------:R-:W-:-:S05]  /*06f0*/  UMOV UR7, UR6 ;  /* 0x0000000600077c82 */ /* 0x000fca0008000000 */
.L_x_10478:
        /* <DEDUP_REMOVED lines=12> */
.L_x_10479:
[----:B------:R-:W-:Y:S01]  /*07c0*/  IMAD.MOV.U32 R38, RZ, RZ, R37 ;  /* 0x000000ffff267224 */ /* 0x000fe200078e0025 */
[----:B------:R-:W-:Y:S01]  /*07d0*/  MOV R3, R2 ;  /* 0x0000000200037202 */ /* 0x000fe20000000f00 */
[----:B------:R-:W-:Y:S01]  /*07e0*/  UMOV UR28, UR29 ;  /* 0x0000001d001c7c82 */ /* 0x000fe20008000000 */
[----:B------:R-:W-:-:S05]  /*07f0*/  UMOV UR6, UR7 ;  /* 0x0000000700067c82 */ /* 0x000fca0008000000 */
.L_x_10480:
        /* <DEDUP_REMOVED lines=12> */
.L_x_10481:
[----:B------:R-:W-:Y:S01]  /*08c0*/  IMAD.MOV.U32 R37, RZ, RZ, R36 ;  /* 0x000000ffff257224 */ /* 0x000fe200078e0024 */
[----:B------:R-:W-:Y:S01]  /*08d0*/  MOV R2, R3 ;  /* 0x0000000300027202 */ /* 0x000fe20000000f00 */
[----:B------:R-:W-:Y:S01]  /*08e0*/  UMOV UR29, UR30 ;  /* 0x0000001e001d7c82 */ /* 0x000fe20008000000 */
[----:B------:R-:W-:-:S05]  /*08f0*/  UMOV UR7, UR6 ;  /* 0x0000000600077c82 */ /* 0x000fca0008000000 */
.L_x_10482:
        /* <DEDUP_REMOVED lines=12> */
.L_x_10483:
[----:B------:R-:W-:Y:S01]  /*09c0*/  IMAD.MOV.U32 R36, RZ, RZ, R35 ;  /* 0x000000ffff247224 */ /* 0x000fe200078e0023 */
[----:B------:R-:W-:Y:S01]  /*09d0*/  MOV R3, R2 ;  /* 0x0000000200037202 */ /* 0x000fe20000000f00 */
[----:B------:R-:W-:Y:S01]  /*09e0*/  UMOV UR30, UR31 ;  /* 0x0000001f001e7c82 */ /* 0x000fe20008000000 */
[----:B------:R-:W-:-:S05]  /*09f0*/  UMOV UR6, UR7 ;  /* 0x0000000700067c82 */ /* 0x000fca0008000000 */
.L_x_10484:
        /* <DEDUP_REMOVED lines=12> */
.L_x_10485:
[----:B------:R-:W-:Y:S01]  /*0ac0*/  IMAD.MOV.U32 R35, RZ, RZ, R34 ;  /* 0x000000ffff237224 */ /* 0x000fe200078e0022 */
[----:B------:R-:W-:Y:S01]  /*0ad0*/  MOV R2, R3 ;  /* 0x0000000300027202 */ /* 0x000fe20000000f00 */
[----:B------:R-:W-:Y:S01]  /*0ae0*/  UMOV UR31, UR32 ;  /* 0x00000020001f7c82 */ /* 0x000fe20008000000 */
[----:B------:R-:W-:-:S05]  /*0af0*/  UMOV UR7, UR6 ;  /* 0x0000000600077c82 */ /* 0x000fca0008000000 */
.L_x_10486:
        /* <DEDUP_REMOVED lines=12> */
.L_x_10487:
[----:B------:R-:W-:Y:S01]  /*0bc0*/  IMAD.MOV.U32 R34, RZ, RZ, R33 ;  /* 0x000000ffff227224 */ /* 0x000fe200078e0021 */
[----:B------:R-:W-:Y:S01]  /*0bd0*/  MOV R3, R2 ;  /* 0x0000000200037202 */ /* 0x000fe20000000f00 */
[----:B------:R-:W-:Y:S01]  /*0be0*/  UMOV UR32, UR33 ;  /* 0x0000002100207c82 */ /* 0x000fe20008000000 */
[----:B------:R-:W-:-:S05]  /*0bf0*/  UMOV UR6, UR7 ;  /* 0x0000000700067c82 */ /* 0x000fca0008000000 */
.L_x_10488:
        /* <DEDUP_REMOVED lines=12> */
.L_x_10489:
[----:B------:R-:W-:Y:S01]  /*0cc0*/  IMAD.MOV.U32 R33, RZ, RZ, R32 ;  /* 0x000000ffff217224 */ /* 0x000fe200078e0020 */
[----:B------:R-:W-:Y:S01]  /*0cd0*/  MOV R2, R3 ;  /* 0x0000000300027202 */ /* 0x000fe20000000f00 */
[----:B------:R-:W-:Y:S01]  /*0ce0*/  UMOV UR33, UR34 ;  /* 0x0000002200217c82 */ /* 0x000fe20008000000 */
[----:B------:R-:W-:-:S05]  /*0cf0*/  UMOV UR7, UR6 ;  /* 0x0000000600077c82 */ /* 0x000fca0008000000 */
.L_x_10490:
        /* <DEDUP_REMOVED lines=12> */
.L_x_10491:
[----:B------:R-:W-:Y:S01]  /*0dc0*/  IMAD.MOV.U32 R32, RZ, RZ, R31 ;  /* 0x000000ffff207224 */ /* 0x000fe200078e001f */
[----:B------:R-:W-:Y:S01]  /*0dd0*/  MOV R3, R2 ;  /* 0x0000000200037202 */ /* 0x000fe20000000f00 */
[----:B------:R-:W-:Y:S01]  /*0de0*/  UMOV UR34, UR35 ;  /* 0x0000002300227c82 */ /* 0x000fe20008000000 */
[----:B------:R-:W-:-:S05]  /*0df0*/  UMOV UR6, UR7 ;  /* 0x0000000700067c82 */ /* 0x000fca0008000000 */
.L_x_10492:
        /* <DEDUP_REMOVED lines=11> */
.L_x_10493:
[----:B------:R-:W-:Y:S01]  /*0eb0*/  IMAD.MOV.U32 R31, RZ, RZ, R30 ;  /* 0x000000ffff1f7224 */ /* 0x000fe200078e001e */
[----:B------:R-:W-:Y:S01]  /*0ec0*/  MOV R2, R3 ;  /* 0x0000000300027202 */ /* 0x000fe20000000f00 */
[----:B------:R-:W-:Y:S01]  /*0ed0*/  UMOV UR35, UR36 ;  /* 0x0000002400237c82 */ /* 0x000fe20008000000 */
[----:B------:R-:W-:-:S05]  /*0ee0*/  UMOV UR36, UR6 ;  /* 0x0000000600247c82 */ /* 0x000fca0008000000 */
.L_x_10494:
[----:B------:R-:W-:Y:S01]  /*0ef0*/  IMAD.U32 R3, RZ, RZ, UR37 ;  /* 0x00000025ff037e24 */ /* 0x000fe2000f8e00ff */
[----:B------:R-:W-:-:S04]  /*0f00*/  FSETP.GT.FTZ.AND P0, PT, R2, R29, PT ;  /* 0x0000001d0200720b */ /* 0x000fc80003f14000 */
[----:B------:R-:W-:-:S13]  /*0f10*/  ISETP.EQ.OR P0, PT, R3, -0x1, P0 ;  /* 0xffffffff0300780c */ /* 0x000fda0000702670 */
[----:B------:R-:W-:Y:S05]  /*0f20*/  @P0 BRA `(.L_x_10495) ;  /* 0x00000000001c0947 */ /* 0x000fea0003800000 */
[----:B------:R-:W-:Y:S01]  /*0f30*/  IMAD.U32 R3, RZ, RZ, UR36 ;  /* 0x00000024ff037e24 */ /* 0x000fe2000f8e00ff */
[-C--:B------:R-:W-:Y:S01]  /*0f40*/  FSETP.NEU.FTZ.AND P0, PT, R2, R29.reuse, PT ;  /* 0x0000001d0200720b */ /* 0x080fe20003f1d000 */
[----:B------:R-:W-:Y:S02]  /*0f50*/  IMAD.U32 R4, RZ, RZ, UR37 ;  /* 0x00000025ff047e24 */ /* 0x000fe4000f8e00ff */
[----:B------:R-:W-:Y:S01]  /*0f60*/  IMAD.MOV.U32 R30, RZ, RZ, R2 ;  /* 0x000000ffff1e7224 */ /* 0x000fe200078e0002 */
[----:B------:R-:W-:Y:S02]  /*0f70*/  ISETP.GE.OR P0, PT, R3, UR37, P0 ;  /* 0x0000002503007c0c */ /* 0x000fe40008706670 */
[----:B------:R-:W-:-:S11]  /*0f80*/  MOV R3, R29 ;  /* 0x0000001d00037202 */ /* 0x000fd60000000f00 */
[----:B------:R-:W-:Y:S05]  /*0f90*/  @P0 BRA `(.L_x_10496) ;  /* 0x0000000000100947 */ /* 0x000fea0003800000 */
.L_x_10495:
[----:B------:R-:W-:Y:S01]  /*0fa0*/  IMAD.MOV.U32 R30, RZ, RZ, R29 ;  /* 0x000000ffff1e7224 */ /* 0x000fe200078e001d */
[----:B------:R-:W-:Y:S01]  /*0fb0*/  MOV R4, UR36 ;  /* 0x0000002400047c02 */ /* 0x000fe20008000f00 */
[----:B------:R-:W-:Y:S01]  /*0fc0*/  IMAD.MOV.U32 R3, RZ, RZ, R2 ;  /* 0x000000ffff037224 */ /* 0x000fe200078e0002 */
[----:B------:R-:W-:-:S06]  /*0fd0*/  UMOV UR36, UR37 ;  /* 0x0000002500247c82 */ /* 0x000fcc0008000000 */
.L_x_10496:
[----:B------:R-:W-:-:S04]  /*0fe0*/  FSETP.GT.FTZ.AND P0, PT, R3, R28, PT ;  /* 0x0000001c0300720b */ /* 0x000fc80003f14000 */
[----:B------:R-:W-:-:S13]  /*0ff0*/  ISETP.EQ.OR P0, PT, R25, -0x1, P0 ;  /* 0xffffffff1900780c */ /* 0x000fda0000702670 */
[----:B------:R-:W-:Y:S05]  /*1000*/  @P0 BRA `(.L_x_10497) ;  /* 0x00000000001c0947 */ /* 0x000fea0003800000 */
[----:B------:R-:W-:Y:S01]  /*1010*/  FSETP.NEU.FTZ.AND P0, PT, R3, R28, PT ;  /* 0x0000001c0300720b */ /* 0x000fe20003f1d000 */
[----:B------:R-:W-:Y:S01]  /*1020*/  IMAD.MOV.U32 R29, RZ, RZ, R3 ;  /* 0x000000ffff1d7224 */ /* 0x000fe200078e0003 */
[C---:B------:R-:W-:Y:S01]  /*1030*/  R2UR UR37, R4.reuse ;  /* 0x00000000042572ca */ /* 0x040fe200000e0000 */
[----:B------:R-:W-:Y:S01]  /*1040*/  IMAD.MOV.U32 R2, RZ, RZ, R28 ;  /* 0x000000ffff027224 */ /* 0x000fe200078e001c */
[----:B------:R-:W-:Y:S01]  /*1050*/  ISETP.GE.OR P0, PT, R4, R25, P0 ;  /* 0x000000190400720c */ /* 0x000fe20000706670 */
[----:B------:R-:W-:-:S12]  /*1060*/  IMAD.MOV.U32 R5, RZ, RZ, R25 ;  /* 0x000000ffff057224 */ /* 0x000fd800078e0019 */
[----:B------:R-:W-:Y:S05]  /*1070*/  @P0 BRA `(.L_x_10498) ;  /* 0x0000000000100947 */ /* 0x000fea0003800000 */
.L_x_10497:
[----:B------:R-:W-:Y:S01]  /*1080*/  R2UR UR37, R25 ;  /* 0x00000000192572ca */ /* 0x000fe200000e0000 */
[----:B------:R-:W-:Y:S01]  /*1090*/  IMAD.MOV.U32 R2, RZ, RZ, R3 ;  /* 0x000000ffff027224 */ /* 0x000fe200078e0003 */
[----:B------:R-:W-:Y:S01]  /*10a0*/  MOV R29, R28 ;  /* 0x0000001c001d7202 */ /* 0x000fe20000000f00 */
[----:B------:R-:W-:-:S12]  /*10b0*/  IMAD.MOV.U32 R5, RZ, RZ, R4 ;  /* 0x000000ffff057224 */ /* 0x000fd800078e0004 */
.L_x_10498:
[----:B------:R-:W-:-:S04]  /*10c0*/  FSETP.GT.FTZ.AND P0, PT, R2, R27, PT ;  /* 0x0000001b0200720b */ /* 0x000fc80003f14000 */
        /* <DEDUP_REMOVED lines=8> */
.L_x_10499:
[----:B------:R-:W-:Y:S01]  /*1150*/  IMAD.MOV.U32 R28, RZ, RZ, R27 ;  /* 0x000000ffff1c7224 */ /* 0x000fe200078e001b */
[----:B------:R-:W-:Y:S01]  /*1160*/  MOV R25, R24 ;  /* 0x0000001800197202 */ /* 0x000fe20000000f00 */
[----:B------:R-:W-:Y:S02]  /*1170*/  IMAD.MOV.U32 R27, RZ, RZ, R2 ;  /* 0x000000ffff1b7224 */ /* 0x000fe400078e0002 */
[----:B------:R-:W-:-:S07]  /*1180*/  IMAD.MOV.U32 R4, RZ, RZ, R5 ;  /* 0x000000ffff047224 */ /* 0x000fce00078e0005 */
.L_x_10500:
[----:B------:R-:W-:-:S04]  /*1190*/  FSETP.GT.FTZ.AND P0, PT, R27, R26, PT ;  /* 0x0000001a1b00720b */ /* 0x000fc80003f14000 */
[----:B------:R-:W-:-:S13]  /*11a0*/  ISETP.EQ.OR P0, PT, R23, -0x1, P0 ;  /* 0xffffffff1700780c */ /* 0x000fda0000702670 */
[----:B------:R-:W-:Y:S05]  /*11b0*/  @P0 BRA `(.L_x_10501) ;  /* 0x0000000000180947 */ /* 0x000fea0003800000 */
[----:B------:R-:W-:Y:S01]  /*11c0*/  FSETP.NEU.FTZ.AND P0, PT, R27, R26, PT ;  /* 0x0000001a1b00720b */ /* 0x000fe20003f1d000 */
[----:B------:R-:W-:Y:S01]  /*11d0*/  IMAD.MOV.U32 R24, RZ, RZ, R4 ;  /* 0x000000ffff187224 */ /* 0x000fe200078e0004 */
[----:B------:R-:W-:Y:S01]  /*11e0*/  R2UR UR6, R26 ;  /* 0x000000001a0672ca */ /* 0x000fe200000e0000 */
[----:B------:R-:W-:Y:S01]  /*11f0*/  IMAD.MOV.U32 R3, RZ, RZ, R23 ;  /* 0x000000ffff037224 */ /* 0x000fe200078e0017 */
[----:B------:R-:W-:-:S13]  /*1200*/  ISETP.GE.OR P0, PT, R4, R23, P0 ;  /* 0x000000170400720c */ /* 0x000fda0000706670 */
[----:B------:R-:W-:Y:S05]  /*1210*/  @P0 BRA `(.L_x_10502) ;  /* 0x0000000000100947 */ /* 0x000fea0003800000 */
.L_x_10501:
[----:B------:R-:W-:Y:S01]  /*1220*/  R2UR UR6, R27 ;  /* 0x000000001b0672ca */ /* 0x000fe200000e0000 */
[----:B------:R-:W-:Y:S01]  /*1230*/  IMAD.MOV.U32 R24, RZ, RZ, R23 ;  /* 0x000000ffff187224 */ /* 0x000fe200078e0017 */
[----:B------:R-:W-:Y:S01]  /*1240*/  MOV R27, R26 ;  /* 0x0000001a001b7202 */ /* 0x000fe20000000f00 */
[----:B------:R-:W-:-:S12]  /*1250*/  IMAD.MOV.U32 R3, RZ, RZ, R4 ;  /* 0x000000ffff037224 */ /* 0x000fd800078e0004 */
.L_x_10502:
[----:B------:R-:W-:-:S05]  /*1260*/  IMAD.U32 R2, RZ, RZ, UR6 ;  /* 0x00000006ff027e24 */ /* 0x000fca000f8e00ff */
[----:B------:R-:W-:-:S04]  /*1270*/  FSETP.GT.FTZ.AND P0, PT, R2, UR10, PT ;  /* 0x0000000a02007c0b */ /* 0x000fc8000bf14000 */
[----:B------:R-:W-:-:S13]  /*1280*/  ISETP.EQ.OR P0, PT, R22, -0x1, P0 ;  /* 0xffffffff1600780c */ /* 0x000fda0000702670 */
[----:B------:R-:W-:Y:S05]  /*1290*/  @P0 BRA `(.L_x_10503) ;  /* 0x0000000000200947 */ /* 0x000fea0003800000 */
[----:B------:R-:W-:Y:S01]  /*12a0*/  MOV R2, UR6 ;  /* 0x0000000600027c02 */ /* 0x000fe20008000f00 */
[----:B------:R-:W-:Y:S01]  /*12b0*/  IMAD.U32 R26, RZ, RZ, UR6 ;  /* 0x00000006ff1a7e24 */ /* 0x000fe2000f8e00ff */
[----:B------:R-:W-:Y:S01]  /*12c0*/  UMOV UR7, UR10 ;  /* 0x0000000a00077c82 */ /* 0x000fe20008000000 */
[----:B------:R-:W-:Y:S01]  /*12d0*/  IMAD.MOV.U32 R23, RZ, RZ, R3 ;  /* 0x000000ffff177224 */ /* 0x000fe200078e0003 */
[----:B------:R-:W-:Y:S01]  /*12e0*/  FSETP.NEU.FTZ.AND P0, PT, R2, UR10, PT ;  /* 0x0000000a02007c0b */ /* 0x000fe2000bf1d000 */
[----:B------:R-:W-:-:S03]  /*12f0*/  IMAD.MOV.U32 R2, RZ, RZ, R22 ;  /* 0x000000ffff027224 */ /* 0x000fc600078e0016 */
[----:B------:R-:W-:-:S13]  /*1300*/  ISETP.GE.OR P0, PT, R3, R22, P0 ;  /* 0x000000160300720c */ /* 0x000fda0000706670 */
[----:B------:R-:W-:Y:S05]  /*1310*/  @P0 BRA `(.L_x_10504) ;  /* 0x0000000000100947 */ /* 0x000fea0003800000 */
.L_x_10503:
[----:B------:R-:W-:Y:S01]  /*1320*/  MOV R23, R22 ;  /* 0x0000001600177202 */ /* 0x000fe20000000f00 */
[----:B------:R-:W-:Y:S01]  /*1330*/  IMAD.MOV.U32 R2, RZ, RZ, R3 ;  /* 0x000000ffff027224 */ /* 0x000fe200078e0003 */
[----:B------:R-:W-:Y:S01]  /*1340*/  UMOV UR7, UR6 ;  /* 0x0000000600077c82 */ /* 0x000fe20008000000 */
[----:B------:R-:W-:-:S07]  /*1350*/  IMAD.U32 R26, RZ, RZ, UR10 ;  /* 0x0000000aff1a7e24 */ /* 0x000fce000f8e00ff */
.L_x_10504:
[----:B------:R-:W-:-:S05]  /*1360*/  IMAD.U32 R3, RZ, RZ, UR7 ;  /* 0x00000007ff037e24 */ /* 0x000fca000f8e00ff */
[----:B------:R-:W-:-:S04]  /*1370*/  FSETP.GT.FTZ.AND P0, PT, R3, UR11, PT ;  /* 0x0000000b03007c0b */ /* 0x000fc8000bf14000 */
[----:B------:R-:W-:-:S13]  /*1380*/  ISETP.EQ.OR P0, PT, R21, -0x1, P0 ;  /* 0xffffffff1500780c */ /* 0x000fda0000702670 */
[----:B------:R-:W-:Y:S05]  /*1390*/  @P0 BRA `(.L_x_10505) ;  /* 0x0000000000200947 */ /* 0x000fea0003800000 */
[----:B------:R-:W-:Y:S01]  /*13a0*/  MOV R3, UR7 ;  /* 0x0000000700037c02 */ /* 0x000fe20008000f00 */
[----:B------:R-:W-:Y:S01]  /*13b0*/  UMOV UR10, UR7 ;  /* 0x00000007000a7c82 */ /* 0x000fe20008000000 */
[----:B------:R-:W-:Y:S01]  /*13c0*/  UMOV UR6, UR11 ;  /* 0x0000000b00067c82 */ /* 0x000fe20008000000 */
[----:B------:R-:W-:Y:S01]  /*13d0*/  IMAD.MOV.U32 R22, RZ, RZ, R2 ;  /* 0x000000ffff167224 */ /* 0x000fe200078e0002 */
[----:B------:R-:W-:Y:S01]  /*13e0*/  FSETP.NEU.FTZ.AND P0, PT, R3, UR11, PT ;  /* 0x0000000b03007c0b */ /* 0x000fe2000bf1d000 */
[----:B------:R-:W-:-:S03]  /*13f0*/  IMAD.MOV.U32 R3, RZ, RZ, R21 ;  /* 0x000000ffff037224 */ /* 0x000fc600078e0015 */
[----:B------:R-:W-:-:S13]  /*1400*/  ISETP.GE.OR P0, PT, R2, R21, P0 ;  /* 0x000000150200720c */ /* 0x000fda0000706670 */
[----:B------:R-:W-:Y:S05]  /*1410*/  @P0 BRA `(.L_x_10506) ;  /* 0x0000000000100947 */ /* 0x000fea0003800000 */
.L_x_10505:
[----:B------:R-:W-:Y:S01]  /*1420*/  IMAD.MOV.U32 R22, RZ, RZ, R21 ;  /* 0x000000ffff167224 */ /* 0x000fe200078e0015 */
[----:B------:R-:W-:Y:S01]  /*1430*/  MOV R3, R2 ;  /* 0x0000000200037202 */ /* 0x000fe20000000f00 */
[----:B------:R-:W-:Y:S01]  /*1440*/  UMOV UR10, UR11 ;  /* 0x0000000b000a7c82 */ /* 0x000fe20008000000 */
[----:B------:R-:W-:-:S05]  /*1450*/  UMOV UR6, UR7 ;  /* 0x0000000700067c82 */ /* 0x000fca0008000000 */
.L_x_10506:
[----:B------:R-:W-:-:S05]  /*1460*/  IMAD.U32 R2, RZ, RZ, UR6 ;  /* 0x00000006ff027e24 */ /* 0x000fca000f8e00ff */
        /* <DEDUP_REMOVED lines=11> */
.L_x_10507:
[----:B------:R-:W-:Y:S01]  /*1520*/  IMAD.MOV.U32 R21, RZ, RZ, R20 ;  /* 0x000000ffff157224 */ /* 0x000fe200078e0014 */
[----:B------:R-:W-:Y:S01]  /*1530*/  UMOV UR11, UR12 ;  /* 0x0000000c000b7c82 */ /* 0x000fe20008000000 */
[----:B------:R-:W-:Y:S01]  /*1540*/  IMAD.MOV.U32 R2, RZ, RZ, R3 ;  /* 0x000000ffff027224 */ /* 0x000fe200078e0003 */
[----:B------:R-:W-:-:S06]  /*1550*/  UMOV UR7, UR6 ;  /* 0x0000000600077c82 */ /* 0x000fcc0008000000 */
.L_x_10508:
        /* <DEDUP_REMOVED lines=12> */
.L_x_10509:
[----:B------:R-:W-:Y:S01]  /*1620*/  IMAD.MOV.U32 R20, RZ, RZ, R19 ;  /* 0x000000ffff147224 */ /* 0x000fe200078e0013 */
[----:B------:R-:W-:Y:S01]  /*1630*/  MOV R3, R2 ;  /* 0x0000000200037202 */ /* 0x000fe20000000f00 */
[----:B------:R-:W-:Y:S01]  /*1640*/  UMOV UR12, UR13 ;  /* 0x0000000d000c7c82 */ /* 0x000fe20008000000 */
[----:B------:R-:W-:-:S05]  /*1650*/  UMOV UR6, UR7 ;  /* 0x0000000700067c82 */ /* 0x000fca0008000000 */
.L_x_10510:
        /* <DEDUP_REMOVED lines=12> */
.L_x_10511:
[----:B------:R-:W-:Y:S01]  /*1720*/  IMAD.MOV.U32 R19, RZ, RZ, R18 ;  /* 0x000000ffff137224 */ /* 0x000fe200078e0012 */
[----:B------:R-:W-:Y:S01]  /*1730*/  UMOV UR13, UR14 ;  /* 0x0000000e000d7c82 */ /* 0x000fe20008000000 */
[----:B------:R-:W-:Y:S01]  /*1740*/  IMAD.MOV.U32 R2, RZ, RZ, R3 ;  /* 0x000000ffff027224 */ /* 0x000fe200078e0003 */
[----:B------:R-:W-:-:S06]  /*1750*/  UMOV UR7, UR6 ;  /* 0x0000000600077c82 */ /* 0x000fcc0008000000 */
.L_x_10512:
        /* <DEDUP_REMOVED lines=12> */
.L_x_10513:
[----:B------:R-:W-:Y:S01]  /*1820*/  IMAD.MOV.U32 R18, RZ, RZ, R17 ;  /* 0x000000ffff127224 */ /* 0x000fe200078e0011 */
[----:B------:R-:W-:Y:S01]  /*1830*/  MOV R3, R2 ;  /* 0x0000000200037202 */ /* 0x000fe20000000f00 */
[----:B------:R-:W-:Y:S01]  /*1840*/  UMOV UR14, UR15 ;  /* 0x0000000f000e7c82 */ /* 0x000fe20008000000 */
[----:B------:R-:W-:-:S05]  /*1850*/  UMOV UR6, UR7 ;  /* 0x0000000700067c82 */ /* 0x000fca0008000000 */
.L_x_10514:
        /* <DEDUP_REMOVED lines=12> */
.L_x_10515:
[----:B------:R-:W-:Y:S01]  /*1920*/  IMAD.MOV.U32 R17, RZ, RZ, R16 ;  /* 0x000000ffff117224 */ /* 0x000fe200078e0010 */
[----:B------:R-:W-:Y:S01]  /*1930*/  UMOV UR15, UR16 ;  /* 0x00000010000f7c82 */ /* 0x000fe20008000000 */
[----:B------:R-:W-:Y:S01]  /*1940*/  IMAD.MOV.U32 R2, RZ, RZ, R3 ;  /* 0x000000ffff027224 */ /* 0x000fe200078e0003 */
[----:B------:R-:W-:-:S06]  /*1950*/  UMOV UR7, UR6 ;  /* 0x0000000600077c82 */ /* 0x000fcc0008000000 */
.L_x_10516:
        /* <DEDUP_REMOVED lines=12> */
.L_x_10517:
[----:B------:R-:W-:Y:S01]  /*1a20*/  IMAD.MOV.U32 R16, RZ, RZ, R15 ;  /* 0x000000ffff107224 */ /* 0x000fe200078e000f */
[----:B------:R-:W-:Y:S01]  /*1a30*/  MOV R3, R2 ;  /* 0x0000000200037202 */ /* 0x000fe20000000f00 */
[----:B------:R-:W-:Y:S01]  /*1a40*/  UMOV UR16, UR17 ;  /* 0x0000001100107c82 */ /* 0x000fe20008000000 */
[----:B------:R-:W-:-:S05]  /*1a50*/  UMOV UR6, UR7 ;  /* 0x0000000700067c82 */ /* 0x000fca0008000000 */
.L_x_10518:
        /* <DEDUP_REMOVED lines=12> */
.L_x_10519:
[----:B------:R-:W-:Y:S01]  /*1b20*/  IMAD.MOV.U32 R15, RZ, RZ, R14 ;  /* 0x000000ffff0f7224 */ /* 0x000fe200078e000e */
[----:B------:R-:W-:Y:S01]  /*1b30*/  UMOV UR17, UR18 ;  /* 0x0000001200117c82 */ /* 0x000fe20008000000 */
[----:B------:R-:W-:Y:S01]  /*1b40*/  IMAD.MOV.U32 R2, RZ, RZ, R3 ;  /* 0x000000ffff027224 */ /* 0x000fe200078e0003 */
[----:B------:R-:W-:-:S06]  /*1b50*/  UMOV UR7, UR6 ;  /* 0x0000000600077c82 */ /* 0x000fcc0008000000 */
.L_x_10520:
        /* <DEDUP_REMOVED lines=12> */
.L_x_10521:
[----:B------:R-:W-:Y:S01]  /*1c20*/  IMAD.MOV.U32 R14, RZ, RZ, R13 ;  /* 0x000000ffff0e7224 */ /* 0x000fe200078e000d */
[----:B------:R-:W-:Y:S01]  /*1c30*/  MOV R3, R2 ;  /* 0x0000000200037202 */ /* 0x000fe20000000f00 */
[----:B------:R-:W-:Y:S01]  /*1c40*/  UMOV UR18, UR19 ;  /* 0x0000001300127c82 */ /* 0x000fe20008000000 */
[----:B------:R-:W-:-:S05]  /*1c50*/  UMOV UR6, UR7 ;  /* 0x0000000700067c82 */ /* 0x000fca0008000000 */
.L_x_10522:
        /* <DEDUP_REMOVED lines=12> */
.L_x_10523:
[----:B------:R-:W-:Y:S01]  /*1d20*/  IMAD.MOV.U32 R13, RZ, RZ, R12 ;  /* 0x000000ffff0d7224 */ /* 0x000fe200078e000c */
[----:B------:R-:W-:Y:S01]  /*1d30*/  UMOV UR19, UR20 ;  /* 0x0000001400137c82 */ /* 0x000fe20008000000 */
[----:B------:R-:W-:Y:S01]  /*1d40*/  IMAD.MOV.U32 R2, RZ, RZ, R3 ;  /* 0x000000ffff027224 */ /* 0x000fe200078e0003 */
[----:B------:R-:W-:-:S06]  /*1d50*/  UMOV UR7, UR6 ;  /* 0x0000000600077c82 */ /* 0x000fcc0008000000 */
.L_x_10524:
        /* <DEDUP_REMOVED lines=12> */
.L_x_10525:
[----:B------:R-:W-:Y:S01]  /*1e20*/  IMAD.MOV.U32 R12, RZ, RZ, R11 ;  /* 0x000000ffff0c7224 */ /* 0x000fe200078e000b */
[----:B------:R-:W-:Y:S01]  /*1e30*/  MOV R3, R2 ;  /* 0x0000000200037202 */ /* 0x000fe20000000f00 */
[----:B------:R-:W-:Y:S01]  /*1e40*/  UMOV UR20, UR21 ;  /* 0x0000001500147c82 */ /* 0x000fe20008000000 */
[----:B------:R-:W-:-:S05]  /*1e50*/  UMOV UR6, UR7 ;  /* 0x0000000700067c82 */ /* 0x000fca0008000000 */
.L_x_10526:
        /* <DEDUP_REMOVED lines=12> */
.L_x_10527:
[----:B------:R-:W-:Y:S01]  /*1f20*/  IMAD.MOV.U32 R11, RZ, RZ, R10 ;  /* 0x000000ffff0b7224 */ /* 0x000fe200078e000a */
[----:B------:R-:W-:Y:S01]  /*1f30*/  UMOV UR21, UR22 ;  /* 0x0000001600157c82 */ /* 0x000fe20008000000 */
[----:B------:R-:W-:Y:S01]  /*1f40*/  IMAD.MOV.U32 R2, RZ, RZ, R3 ;  /* 0x000000ffff027224 */ /* 0x000fe200078e0003 */
[----:B------:R-:W-:-:S06]  /*1f50*/  UMOV UR7, UR6 ;  /* 0x0000000600077c82 */ /* 0x000fcc0008000000 */
.L_x_10528:
        /* <DEDUP_REMOVED lines=12> */
.L_x_10529:
[----:B------:R-:W-:Y:S01]  /*2020*/  IMAD.MOV.U32 R10, RZ, RZ, R9 ;  /* 0x000000ffff0a7224 */ /* 0x000fe200078e0009 */
[----:B------:R-:W-:Y:S01]  /*2030*/  MOV R3, R2 ;  /* 0x0000000200037202 */ /* 0x000fe20000000f00 */
[----:B------:R-:W-:Y:S01]  /*2040*/  UMOV UR22, UR23 ;  /* 0x0000001700167c82 */ /* 0x000fe20008000000 */
[----:B------:R-:W-:-:S05]  /*2050*/  UMOV UR6, UR7 ;  /* 0x0000000700067c82 */ /* 0x000fca0008000000 */
.L_x_10530:
        /* <DEDUP_REMOVED lines=12> */
.L_x_10531:
[----:B------:R-:W-:Y:S01]  /*2120*/  IMAD.MOV.U32 R9, RZ, RZ, R8 ;  /* 0x000000ffff097224 */ /* 0x000fe200078e0008 */
[----:B------:R-:W-:Y:S01]  /*2130*/  UMOV UR23, UR24 ;  /* 0x0000001800177c82 */ /* 0x000fe20008000000 */
[----:B------:R-:W-:Y:S01]  /*2140*/  IMAD.MOV.U32 R2, RZ, RZ, R3 ;  /* 0x000000ffff027224 */ /* 0x000fe200078e0003 */
[----:B------:R-:W-:-:S06]  /*2150*/  UMOV UR7, UR6 ;  /* 0x0000000600077c82 */ /* 0x000fcc0008000000 */
.L_x_10532:
        /* <DEDUP_REMOVED lines=12> */
.L_x_10533:
[----:B------:R-:W-:Y:S01]  /*2220*/  IMAD.MOV.U32 R8, RZ, RZ, R7 ;  /* 0x000000ffff087224 */ /* 0x000fe200078e0007 */
[----:B------:R-:W-:Y:S01]  /*2230*/  MOV R3, R2 ;  /* 0x0000000200037202 */ /* 0x000fe20000000f00 */
[----:B------:R-:W-:Y:S01]  /*2240*/  UMOV UR24, UR25 ;  /* 0x0000001900187c82 */ /* 0x000fe20008000000 */
[----:B------:R-:W-:-:S05]  /*2250*/  UMOV UR6, UR7 ;  /* 0x0000000700067c82 */ /* 0x000fca0008000000 */
.L_x_10534:
[----:B------:R-:W-:-:S05]  /*2260*/  IMAD.U32 R2, RZ, RZ, UR6 ;  /* 0x00000006ff027e24 */ /* 0x000fca000f8e00ff */
        /* <DEDUP_REMOVED lines=11> */
.L_x_10535:
[----:B------:R-:W-:Y:S01]  /*2320*/  IMAD.MOV.U32 R7, RZ, RZ, R6 ;  /* 0x000000ffff077224 */ /* 0x000fe200078e0006 */
[----:B------:R-:W-:Y:S01]  /*2330*/  UMOV UR25, UR26 ;  /* 0x0000001a00197c82 */ /* 0x000fe20008000000 */
[----:B------:R-:W-:Y:S01]  /*2340*/  IMAD.MOV.U32 R5, RZ, RZ, R3 ;  /* 0x000000ffff057224 */ /* 0x000fe200078e0003 */
[----:B------:R-:W-:-:S06]  /*2350*/  UMOV UR7, UR6 ;  /* 0x0000000600077c82 */ /* 0x000fcc0008000000 */
.L_x_10536:
[----:B------:R-:W-:-:S05]  /*2360*/  IMAD.U32 R2, RZ, RZ, UR7 ;  /* 0x00000007ff027e24 */ /* 0x000fca000f8e00ff */
[----:B------:R-:W-:-:S04]  /*2370*/  FSETP.GT.FTZ.AND P0, PT, R2, UR27, PT ;  /* 0x0000001b02007c0b */ /* 0x000fc8000bf14000 */
[----:B------:R-:W-:-:S13]  /*2380*/  ISETP.EQ.OR P0, PT, R0, -0x1, P0 ;  /* 0xffffffff0000780c */ /* 0x000fda0000702670 */
[----:B------:R-:W-:Y:S05]  /*2390*/  @P0 BRA `(.L_x_10537) ;  /* 0x0000000000180947 */ /* 0x000fea0003800000 */
[----:B------:R-:W-:Y:S01]  /*23a0*/  MOV R2, UR7 ;  /* 0x0000000700027c02 */ /* 0x000fe20008000f00 */
[----:B------:R-:W-:Y:S01]  /*23b0*/  UMOV UR26, UR7 ;  /* 0x00000007001a7c82 */ /* 0x000fe20008000000 */
[----:B------:R-:W-:Y:S02]  /*23c0*/  IMAD.MOV.U32 R6, RZ, RZ, R5 ;  /* 0x000000ffff067224 */ /* 0x000fe400078e0005 */
[----:B------:R-:W-:-:S04]  /*23d0*/  FSETP.NEU.FTZ.AND P0, PT, R2, UR27, PT ;  /* 0x0000001b02007c0b */ /* 0x000fc8000bf1d000 */
[----:B------:R-:W-:-:S13]  /*23e0*/  ISETP.GE.OR P0, PT, R5, R0, P0 ;  /* 0x000000000500720c */ /* 0x000fda0000706670 */
[----:B------:R-:W-:Y:S05]  /*23f0*/  @P0 BRA `(.L_x_10538) ;  /* 0x0000000000100947 */ /* 0x000fea0003800000 */
.L_x_10537:
[----:B------:R-:W-:Y:S01]  /*2400*/  IMAD.MOV.U32 R6, RZ, RZ, R0 ;  /* 0x000000ffff067224 */ /* 0x000fe200078e0000 */
[----:B------:R-:W-:Y:S01]  /*2410*/  UMOV UR26, UR27 ;  /* 0x0000001b001a7c82 */ /* 0x000fe20008000000 */
[----:B------:R-:W-:Y:S01]  /*2420*/  IMAD.MOV.U32 R0, RZ, RZ, R5 ;  /* 0x000000ffff007224 */ /* 0x000fe200078e0005 */
[----:B------:R-:W-:-:S06]  /*2430*/  UMOV UR27, UR7 ;  /* 0x00000007001b7c82 */ /* 0x000fcc0008000000 */
.L_x_10538:
[----:B------:R-:W-:Y:S02]  /*2440*/  UIADD3 UR40, UP0, UPT, UR40, 0x4, URZ ;  /* 0x0000000428287890 */ /* 0x000fe4000ff1e0ff */
[----:B------:R-:W-:Y:S02]  /*2450*/  UIADD3 UR8, UP2, UPT, UR8, 0x4, URZ ;  /* 0x0000000408087890 */ /* 0x000fe4000ff5e0ff */
[----:B------:R-:W-:Y:S02]  /*2460*/  UIADD3.X UR41, UPT, UPT, URZ, UR41, URZ, UP0, !UPT ;  /* 0x00000029ff297290 */ /* 0x000fe400087fe4ff */
[----:B------:R-:W-:Y:S01]  /*2470*/  UIADD3.X UR9, UPT, UPT, URZ, UR9, URZ, UP2, !UPT ;  /* 0x00000009ff097290 */ /* 0x000fe200097fe4ff */
[----:B------:R-:W-:Y:S11]  /*2480*/  BRA.U UP1, `(.L_x_10539) ;  /* 0xffffffe101107547 */ /* 0x000ff6000b83ffff */
[----:B------:R-:W0:Y:S01]  /*2490*/  S2R R5, SR_CTAID.X ;  /* 0x0000000000057919 */ /* 0x000e220000002500 */
[----:B------:R-:W1:Y:S01]  /*24a0*/  LDC.64 R2, c[0x0][0x390] ;  /* 0x0000e400ff027b82 */ /* 0x000e620000000a00 */
[----:B0-----:R-:W-:-:S05]  /*24b0*/  SHF.L.U32 R5, R5, 0x5, RZ ;  /* 0x0000000505057819 */ /* 0x001fca00000006ff */
[----:B-1----:R-:W-:-:S04]  /*24c0*/  IMAD.WIDE.U32 R2, R5, 0x4, R2 ;  /* 0x0000000405027825 */ /* 0x002fc800078e0002 */
[----:B------:R-:W-:Y:S01]  /*24d0*/  IMAD.U32 R5, RZ, RZ, UR37 ;  /* 0x00000025ff057e24 */ /* 0x000fe2000f8e00ff */
        /* <DEDUP_REMOVED lines=43> */
.L_x_10540:
        /* <DEDUP_REMOVED lines=15> */
.L_x_12926:


//--------------------- .text._ZN17fastertransformer16beam_topK_kernelIfLi32ELi64EEEvPKT_PiPS1_PKbPKiiS1_f --------------------------
	.section	.text._ZN17fastertransformer16beam_topK_kernelIfLi32ELi64EEEvPKT_PiPS1_PKbPKiiS1_f,"ax",@progbits
	.align	128
        .global         _ZN17fastertransformer16beam_topK_kernelIfLi32ELi64EEEvPKT_PiPS1_PKbPKiiS1_f
        .type           _ZN17fastertransformer16beam_topK_kernelIfLi32ELi64EEEvPKT_PiPS1_PKbPKiiS1_f,@function
        .size           _ZN17fastertransformer16beam_topK_kernelIfLi32ELi64EEEvPKT_PiPS1_PKbPKiiS1_f,(.L_x_12927 - _ZN17fastertransformer16beam_topK_kernelIfLi32ELi64EEEvPKT_PiPS1_PKbPKiiS1_f)
        .other          _ZN17fastertransformer16beam_topK_kernelIfLi32ELi64EEEvPKT_PiPS1_PKbPKiiS1_f,@"STO_CUDA_ENTRY STV_DEFAULT"
_ZN17fastertransformer16beam_topK_kernelIfLi32ELi64EEEvPKT_PiPS1_PKbPKiiS1_f:
.text._ZN17fastertransformer16beam_topK_kernelIfLi32ELi64EEEvPKT_PiPS1_PKbPKiiS1_f:
[----:B------:R-:W0:Y:S01]  /*0000*/  LDC R1, c[0x0][0x37c] ;  /* 0x0000df00ff017b82 */ /* 0x000e220000000800 */
[----:B------:R-:W1:Y:S01]  /*0010*/  S2R R88, SR_TID.X ;  /* 0x0000000000587919 */ /* 0x000e620000002100 */
[----:B------:R-:W1:Y:S01]  /*0020*/  LDCU UR5, c[0x0][0x3a8] ;  /* 0x00007500ff0577ac */ /* 0x000e620008000800 */
[----:B0-----:R-:W-:Y:S01]  /*0030*/  VIADD R1, R1, 0xffffff00 ;  /* 0xffffff0001017836 */ /* 0x001fe20000000000 */
[----:B------:R-:W-:Y:S01]  /*0040*/  BSSY.RECONVERGENT B0, `(.L_x_10541) ;  /* 0x000025d000007945 */ /* 0x000fe20003800200 */
[----:B------:R-:W0:Y:S01]  /*0050*/  S2R R0, SR_CTAID.X ;  /* 0x0000000000007919 */ /* 0x000e220000002500 */
[----:B------:R-:W2:Y:S01]  /*0060*/  LDCU UR4, c[0x0][0x2f8] ;  /* 0x00005f00ff0477ac */ /* 0x000ea20008000800 */
[----:B------:R-:W-:Y:S01]  /*0070*/  IMAD.MOV.U32 R92, RZ, RZ, -0x800001 ;  /* 0xff7fffffff5c7424 */ /* 0x000fe200078e00ff */
[----:B------:R-:W-:Y:S01]  /*0080*/  MOV R26, 0xffffffff ;  /* 0xffffffff001a7802 */ /* 0x000fe20000000f00 */
[----:B------:R-:W-:Y:S01]  /*0090*/  IMAD.MOV.U32 R27, RZ, RZ, -0x800001 ;  /* 0xff7fffffff1b7424 */ /* 0x000fe200078e00ff */
[----:B------:R-:W3:Y:S01]  /*00a0*/  LDCU.64 UR6, c[0x0][0x358] ;  /* 0x00006b00ff0677ac */ /* 0x000ee20008000a00 */
[----:B------:R-:W-:Y:S01]  /*00b0*/  IMAD.MOV.U32 R3, RZ, RZ, -0x1 ;  /* 0xffffffffff037424 */ /* 0x000fe200078e00ff */
[----:B------:R-:W-:Y:S01]  /*00c0*/  MOV R31, 0xff7fffff ;  /* 0xff7fffff001f7802 */ /* 0x000fe20000000f00 */
[----:B------:R-:W-:Y:S01]  /*00d0*/  IMAD.MOV.U32 R2, RZ, RZ, -0x1 ;  /* 0xffffffffff027424 */ /* 0x000fe200078e00ff */
[----:B------:R-:W4:Y:S01]  /*00e0*/  LDCU UR10, c[0x0][0x3a8] ;  /* 0x00007500ff0a77ac */ /* 0x000f220008000800 */
        /* <DEDUP_REMOVED lines=10> */
[----:B--2---:R-:W-:Y:S01]  /*0190*/  VIADD R57, R1, UR4 ;  /* 0x0000000401397c36 */ /* 0x004fe20008000000 */
        /* <DEDUP_REMOVED lines=48> */
[----:B------:R-:W-:Y:S01]  /*04a0*/  IMAD.MOV.U32 R84, RZ, RZ, -0x1 ;  /* 0xffffffffff547424 */ /* 0x000fe200078e00ff */
[----:B0--34-:R-:W-:Y:S06]  /*04b0*/  @P0 BRA `(.L_x_10542) ;  /* 0x0000002000540947 */ /* 0x019fec0003800000 */
[----:B------:R-:W0:Y:S01]  /*04c0*/  LDC.64 R6, c[0x0][0x3a0] ;  /* 0x0000e800ff067b82 */ /* 0x000e220000000a00 */
[----:B------:R-:W1:Y:S01]  /*04d0*/  LDCU.64 UR8, c[0x0][0x398] ;  /* 0x00007300ff0877ac */ /* 0x000e620008000a00 */
[C-C-:B------:R-:W-:Y:S01]  /*04e0*/  IMAD R9, R0.reuse, UR5, R88.reuse ;  /* 0x0000000500097c24 */ /* 0x140fe2000f8e0258 */
[----:B------:R-:W-:Y:S01]  /*04f0*/  MOV R92, 0xff7fffff ;  /* 0xff7fffff005c7802 */ /* 0x000fe20000000f00 */
[----:B------:R-:W-:Y:S01]  /*0500*/  IMAD.MOV.U32 R8, RZ, RZ, R88 ;  /* 0x000000ffff087224 */ /* 0x000fe200078e0058 */
[----:B------:R-:W2:Y:S01]  /*0510*/  LDCU UR4, c[0x0][0x3b0] ;  /* 0x00007600ff0477ac */ /* 0x000ea20008000800 */
[----:B------:R-:W-:Y:S01]  /*0520*/  IMAD.MOV.U32 R56, RZ, RZ, -0x1 ;  /* 0xffffffffff387424 */ /* 0x000fe200078e00ff */
[----:B-1----:R-:W-:Y:S02]  /*0530*/  IADD3 R4, P0, PT, R0, UR8, RZ ;  /* 0x0000000800047c10 */ /* 0x002fe4000ff1e0ff */
[----:B--2---:R-:W-:-:S03]  /*0540*/  FSETP.NEU.FTZ.AND P1, PT, RZ, UR4, PT ;  /* 0x00000004ff007c0b */ /* 0x004fc6000bf3d000 */
[----:B------:R-:W-:Y:S02]  /*0550*/  IMAD.X R5, RZ, RZ, UR9, P0 ;  /* 0x00000009ff057e24 */ /* 0x000fe400080e06ff */
[----:B0-----:R-:W-:-:S08]  /*0560*/  IMAD.WIDE.U32 R6, R0, 0x4, R6 ;  /* 0x0000000400067825 */ /* 0x001fd000078e0006 */
.L_x_10640:
        /* <DEDUP_REMOVED lines=9> */
[----:B---3--:R-:W-:-:S04]  /*0600*/  @!P0 IADD3 R12, PT, PT, R12, 0x1, RZ ;  /* 0x000000010c0c8810 */ /* 0x008fc80007ffe0ff */
[----:B------:R-:W-:-:S13]  /*0610*/  ISETP.NE.AND P0, PT, R12, 0x1, PT ;  /* 0x000000010c00780c */ /* 0x000fda0003f05270 */
[----:B------:R-:W1:Y:S01]  /*0620*/  @P0 LDC R15, c[0x0][0x3b0] ;  /* 0x0000ec00ff0f0b82 */ /* 0x000e620000000800 */
[----:B------:R-:W-:-:S06]  /*0630*/  @P0 I2FP.F32.S32 R12, R12 ;  /* 0x0000000c000c0245 */ /* 0x000fcc0000201400 */
[----:B------:R-:W1:Y:S02]  /*0640*/  @P0 MUFU.LG2 R12, R12 ;  /* 0x0000000c000c0308 */ /* 0x000e640000000c00 */
[----:B-1----:R-:W-:-:S06]  /*0650*/  @P0 FMUL.FTZ R14, R12, R15 ;  /* 0x0000000f0c0e0220 */ /* 0x002fcc0000410000 */
[----:B------:R-:W4:Y:S02]  /*0660*/  @P0 MUFU.EX2 R14, -R14 ;  /* 0x8000000e000e0308 */ /* 0x000f240000000800 */
[----:B----4-:R-:W-:-:S07]  /*0670*/  @P0 FMUL.FTZ R13, R13, R14 ;  /* 0x0000000e0d0d0220 */ /* 0x010fce0000410000 */
.L_x_10543:
[----:B-----5:R-:W-:Y:S01]  /*0680*/  FSETP.GT.FTZ.AND P0, PT, R13, R92, PT ;  /* 0x0000005c0d00720b */ /* 0x020fe20003f14000 */
[----:B------:R-:W-:Y:S01]  /*0690*/  BSSY.RECONVERGENT B1, `(.L_x_10544) ;  /* 0x000000a000017945 */ /* 0x000fe20003800200 */
[----:B------:R-:W-:Y:S02]  /*06a0*/  ISETP.GE.AND P2, PT, R8, UR10, PT ;  /* 0x0000000a08007c0c */ /* 0x000fe4000bf46270 */
[----:B------:R-:W-:-:S13]  /*06b0*/  ISETP.EQ.OR P0, PT, R56, -0x1, P0 ;  /* 0xffffffff3800780c */ /* 0x000fda0000702670 */
[----:B------:R-:W-:Y:S05]  /*06c0*/  @P0 BRA `(.L_x_10545) ;  /* 0x0000000000100947 */ /* 0x000fea0003800000 */
[----:B------:R-:W-:Y:S01]  /*06d0*/  FSETP.NEU.FTZ.AND P0, PT, R13, R92, PT ;  /* 0x0000005c0d00720b */ /* 0x000fe20003f1d000 */
[----:B0-----:R-:W-:-:S03]  /*06e0*/  IMAD.MOV.U32 R10, RZ, RZ, R92 ;  /* 0x000000ffff0a7224 */ /* 0x001fc600078e005c */
[----:B------:R-:W-:-:S13]  /*06f0*/  ISETP.GE.OR P0, PT, R9, R56, P0 ;  /* 0x000000380900720c */ /* 0x000fda0000706670 */
[----:B------:R-:W-:Y:S05]  /*0700*/  @P0 BRA `(.L_x_10546) ;  /* 0x0000000000080947 */ /* 0x000fea0003800000 */
.L_x_10545:
[----:B0-----:R-:W-:Y:S02]  /*0710*/  IMAD.MOV.U32 R10, RZ, RZ, R13 ;  /* 0x000000ffff0a7224 */ /* 0x001fe400078e000d */
[----:B------:R-:W-:-:S07]  /*0720*/  IMAD.MOV.U32 R56, RZ, RZ, R9 ;  /* 0x000000ffff387224 */ /* 0x000fce00078e0009 */
.L_x_10546:
[----:B------:R-:W-:Y:S05]  /*0730*/  BSYNC.RECONVERGENT B1 ;  /* 0x0000000000017941 */ /* 0x000fea0003800200 */
.L_x_10544:
        /* <DEDUP_REMOVED lines=9> */
.L_x_10548:
[----:B------:R-:W-:Y:S01]  /*07d0*/  IMAD.MOV.U32 R92, RZ, RZ, R31 ;  /* 0x000000ffff5c7224 */ /* 0x000fe200078e001f */
[----:B------:R-:W-:Y:S01]  /*07e0*/  MOV R11, R56 ;  /* 0x00000038000b7202 */ /* 0x000fe20000000f00 */
[----:B------:R-:W-:Y:S02]  /*07f0*/  IMAD.MOV.U32 R31, RZ, RZ, R10 ;  /* 0x000000ffff1f7224 */ /* 0x000fe400078e000a */
[----:B------:R-:W-:-:S07]  /*0800*/  IMAD.MOV.U32 R56, RZ, RZ, R63 ;  /* 0x000000ffff387224 */ /* 0x000fce00078e003f */
.L_x_10549:
[----:B------:R-:W-:Y:S05]  /*0810*/  BSYNC.RECONVERGENT B1 ;  /* 0x0000000000017941 */ /* 0x000fea0003800200 */
.L_x_10547:
        /* <DEDUP_REMOVED lines=10> */
.L_x_10551:
[----:B------:R-:W-:Y:S01]  /*08c0*/  IMAD.MOV.U32 R10, RZ, RZ, R31 ;  /* 0x000000ffff0a7224 */ /* 0x000fe200078e001f */
[----:B------:R-:W-:Y:S01]  /*08d0*/  MOV R63, R62 ;  /* 0x0000003e003f7202 */ /* 0x000fe20000000f00 */
[----:B------:R-:W-:Y:S02]  /*08e0*/  IMAD.MOV.U32 R12, RZ, RZ, R11 ;  /* 0x000000ffff0c7224 */ /* 0x000fe400078e000b */
[----:B------:R-:W-:-:S07]  /*08f0*/  IMAD.MOV.U32 R31, RZ, RZ, R30 ;  /* 0x000000ffff1f7224 */ /* 0x000fce00078e001e */
.L_x_10552:
[----:B------:R-:W-:Y:S05]  /*0900*/  BSYNC.RECONVERGENT B1 ;  /* 0x0000000000017941 */ /* 0x000fea0003800200 */
.L_x_10550:
        /* <DEDUP_REMOVED lines=11> */
.L_x_10554:
[----:B------:R-:W-:Y:S01]  /*09c0*/  IMAD.MOV.U32 R11, RZ, RZ, R10 ;  /* 0x000000ffff0b7224 */ /* 0x000fe200078e000a */
[----:B------:R-:W-:Y:S01]  /*09d0*/  MOV R62, R61 ;  /* 0x0000003d003e7202 */ /* 0x000fe20000000f00 */
[----:B------:R-:W-:Y:S02]  /*09e0*/  IMAD.MOV.U32 R13, RZ, RZ, R12 ;  /* 0x000000ffff0d7224 */ /* 0x000fe400078e000c */
[----:B------:R-:W-:-:S07]  /*09f0*/  IMAD.MOV.U32 R30, RZ, RZ, R29 ;  /* 0x000000ffff1e7224 */ /* 0x000fce00078e001d */
.L_x_10555:
[----:B------:R-:W-:Y:S05]  /*0a00*/  BSYNC.RECONVERGENT B1 ;  /* 0x0000000000017941 */ /* 0x000fea0003800200 */
.L_x_10553:
        /* <DEDUP_REMOVED lines=11> */
.L_x_10557:
[----:B------:R-:W-:Y:S01]  /*0ac0*/  IMAD.MOV.U32 R10, RZ, RZ, R11 ;  /* 0x000000ffff0a7224 */ /* 0x000fe200078e000b */
[----:B------:R-:W-:Y:S01]  /*0ad0*/  MOV R61, R60 ;  /* 0x0000003c003d7202 */ /* 0x000fe20000000f00 */
[----:B------:R-:W-:Y:S02]  /*0ae0*/  IMAD.MOV.U32 R12, RZ, RZ, R13 ;  /* 0x000000ffff0c7224 */ /* 0x000fe400078e000d */
[----:B------:R-:W-:-:S07]  /*0af0*/  IMAD.MOV.U32 R29, RZ, RZ, R28 ;  /* 0x000000ffff1d7224 */ /* 0x000fce00078e001c */
.L_x_10558:
[----:B------:R-:W-:Y:S05]  /*0b00*/  BSYNC.RECONVERGENT B1 ;  /* 0x0000000000017941 */ /* 0x000fea0003800200 */
.L_x_10556:
        /* <DEDUP_REMOVED lines=11> */
.L_x_10560:
[----:B------:R-:W-:Y:S01]  /*0bc0*/  IMAD.MOV.U32 R11, RZ, RZ, R10 ;  /* 0x000000ffff0b7224 */ /* 0x000fe200078e000a */
[----:B------:R-:W-:Y:S01]  /*0bd0*/  MOV R60, R67 ;  /* 0x00000043003c7202 */ /* 0x000fe20000000f00 */
[----:B------:R-:W-:Y:S02]  /*0be0*/  IMAD.MOV.U32 R13, RZ, RZ, R12 ;  /* 0x000000ffff0d7224 */ /* 0x000fe400078e000c */
[----:B------:R-:W-:-:S07]  /*0bf0*/  IMAD.MOV.U32 R28, RZ, RZ, R35 ;  /* 0x000000ffff1c7224 */ /* 0x000fce00078e0023 */
.L_x_10561:
[----:B------:R-:W-:Y:S05]  /*0c00*/  BSYNC.RECONVERGENT B1 ;  /* 0x0000000000017941 */ /* 0x000fea0003800200 */
.L_x_10559:
        /* <DEDUP_REMOVED lines=11> */
.L_x_10563:
[----:B------:R-:W-:Y:S01]  /*0cc0*/  IMAD.MOV.U32 R10, RZ, RZ, R11 ;  /* 0x000000ffff0a7224 */ /* 0x000fe200078e000b */
[----:B------:R-:W-:Y:S01]  /*0cd0*/  MOV R67, R66 ;  /* 0x0000004200437202 */ /* 0x000fe20000000f00 */
[----:B------:R-:W-:Y:S02]  /*0ce0*/  IMAD.MOV.U32 R12, RZ, RZ, R13 ;  /* 0x000000ffff0c7224 */ /* 0x000fe400078e000d */
[----:B------:R-:W-:-:S07]  /*0cf0*/  IMAD.MOV.U32 R35, RZ, RZ, R34 ;  /* 0x000000ffff237224 */ /* 0x000fce00078e0022 */
.L_x_10564:
[----:B------:R-:W-:Y:S05]  /*0d00*/  BSYNC.RECONVERGENT B1 ;  /* 0x0000000000017941 */ /* 0x000fea0003800200 */
.L_x_10562:
        /* <DEDUP_REMOVED lines=11> */
.L_x_10566:
[----:B------:R-:W-:Y:S01]  /*0dc0*/  IMAD.MOV.U32 R11, RZ, RZ, R10 ;  /* 0x000000ffff0b7224 */ /* 0x000fe200078e000a */
[----:B------:R-:W-:Y:S01]  /*0dd0*/  MOV R66, R65 ;  /* 0x0000004100427202 */ /* 0x000fe20000000f00 */
[----:B------:R-:W-:Y:S02]  /*0de0*/  IMAD.MOV.U32 R13, RZ, RZ, R12 ;  /* 0x000000ffff0d7224 */ /* 0x000fe400078e000c */
[----:B------:R-:W-:-:S07]  /*0df0*/  IMAD.MOV.U32 R34, RZ, RZ, R33 ;  /* 0x000000ffff227224 */ /* 0x000fce00078e0021 */
.L_x_10567:
[----:B------:R-:W-:Y:S05]  /*0e00*/  BSYNC.RECONVERGENT B1 ;  /* 0x0000000000017941 */ /* 0x000fea0003800200 */
.L_x_10565:
        /* <DEDUP_REMOVED lines=11> */
.L_x_10569:
[----:B------:R-:W-:Y:S01]  /*0ec0*/  IMAD.MOV.U32 R10, RZ, RZ, R11 ;  /* 0x000000ffff0a7224 */ /* 0x000fe200078e000b */
[----:B------:R-:W-:Y:S01]  /*0ed0*/  MOV R65, R64 ;  /* 0x0000004000417202 */ /* 0x000fe20000000f00 */
[----:B------:R-:W-:Y:S02]  /*0ee0*/  IMAD.MOV.U32 R12, RZ, RZ, R13 ;  /* 0x000000ffff0c7224 */ /* 0x000fe400078e000d */
[----:B------:R-:W-:-:S07]  /*0ef0*/  IMAD.MOV.U32 R33, RZ, RZ, R32 ;  /* 0x000000ffff217224 */ /* 0x000fce00078e0020 */
.L_x_10570:
[----:B------:R-:W-:Y:S05]  /*0f00*/  BSYNC.RECONVERGENT B1 ;  /* 0x0000000000017941 */ /* 0x000fea0003800200 */
.L_x_10568:
        /* <DEDUP_REMOVED lines=11> */
.L_x_10572:
[----:B------:R-:W-:Y:S01]  /*0fc0*/  IMAD.MOV.U32 R11, RZ, RZ, R10 ;  /* 0x000000ffff0b7224 */ /* 0x000fe200078e000a */
[----:B------:R-:W-:Y:S01]  /*0fd0*/  MOV R64, R71 ;  /* 0x0000004700407202 */ /* 0x000fe20000000f00 */
[----:B------:R-:W-:Y:S02]  /*0fe0*/  IMAD.MOV.U32 R13, RZ, RZ, R12 ;  /* 0x000000ffff0d7224 */ /* 0x000fe400078e000c */
[----:B------:R-:W-:-:S07]  /*0ff0*/  IMAD.MOV.U32 R32, RZ, RZ, R39 ;  /* 0x000000ffff207224 */ /* 0x000fce00078e0027 */
.L_x_10573:
[----:B------:R-:W-:Y:S05]  /*1000*/  BSYNC.RECONVERGENT B1 ;  /* 0x0000000000017941 */ /* 0x000fea0003800200 */
.L_x_10571:
        /* <DEDUP_REMOVED lines=11> */
.L_x_10575:
[----:B------:R-:W-:Y:S01]  /*10c0*/  IMAD.MOV.U32 R10, RZ, RZ, R11 ;  /* 0x000000ffff0a7224 */ /* 0x000fe200078e000b */
[----:B------:R-:W-:Y:S01]  /*10d0*/  MOV R71, R70 ;  /* 0x0000004600477202 */ /* 0x000fe20000000f00 */
[----:B------:R-:W-:Y:S02]  /*10e0*/  IMAD.MOV.U32 R12, RZ, RZ, R13 ;  /* 0x000000ffff0c7224 */ /* 0x000fe400078e000d */
[----:B------:R-:W-:-:S07]  /*10f0*/  IMAD.MOV.U32 R39, RZ, RZ, R38 ;  /* 0x000000ffff277224 */ /* 0x000fce00078e0026 */
.L_x_10576:
[----:B------:R-:W-:Y:S05]  /*1100*/  BSYNC.RECONVERGENT B1 ;  /* 0x0000000000017941 */ /* 0x000fea0003800200 */
.L_x_10574:
        /* <DEDUP_REMOVED lines=11> */
.L_x_10578:
[----:B------:R-:W-:Y:S01]  /*11c0*/  IMAD.MOV.U32 R11, RZ, RZ, R10 ;  /* 0x000000ffff0b7224 */ /* 0x000fe200078e000a */
[----:B------:R-:W-:Y:S01]  /*11d0*/  MOV R70, R69 ;  /* 0x0000004500467202 */ /* 0x000fe20000000f00 */
[----:B------:R-:W-:Y:S02]  /*11e0*/  IMAD.MOV.U32 R13, RZ, RZ, R12 ;  /* 0x000000ffff0d7224 */ /* 0x000fe400078e000c */
[----:B------:R-:W-:-:S07]  /*11f0*/  IMAD.MOV.U32 R38, RZ, RZ, R37 ;  /* 0x000000ffff267224 */ /* 0x000fce00078e0025 */
.L_x_10579:
[----:B------:R-:W-:Y:S05]  /*1200*/  BSYNC.RECONVERGENT B1 ;  /* 0x0000000000017941 */ /* 0x000fea0003800200 */
.L_x_10577:
        /* <DEDUP_REMOVED lines=11> */
.L_x_10581:
[----:B------:R-:W-:Y:S01]  /*12c0*/  IMAD.MOV.U32 R10, RZ, RZ, R11 ;  /* 0x000000ffff0a7224 */ /* 0x000fe200078e000b */
[----:B------:R-:W-:Y:S01]  /*12d0*/  MOV R69, R68 ;  /* 0x0000004400457202 */ /* 0x000fe20000000f00 */
[----:B------:R-:W-:Y:S02]  /*12e0*/  IMAD.MOV.U32 R12, RZ, RZ, R13 ;  /* 0x000000ffff0c7224 */ /* 0x000fe400078e000d */
[----:B------:R-:W-:-:S07]  /*12f0*/  IMAD.MOV.U32 R37, RZ, RZ, R36 ;  /* 0x000000ffff257224 */ /* 0x000fce00078e0024 */
.L_x_10582:
[----:B------:R-:W-:Y:S05]  /*1300*/  BSYNC.RECONVERGENT B1 ;  /* 0x0000000000017941 */ /* 0x000fea0003800200 */
.L_x_10580:
        /* <DEDUP_REMOVED lines=11> */
.L_x_10584:
[----:B------:R-:W-:Y:S01]  /*13c0*/  IMAD.MOV.U32 R11, RZ, RZ, R10 ;  /* 0x000000ffff0b7224 */ /* 0x000fe200078e000a */
[----:B------:R-:W-:Y:S01]  /*13d0*/  MOV R68, R75 ;  /* 0x0000004b00447202 */ /* 0x000fe20000000f00 */
[----:B------:R-:W-:Y:S02]  /*13e0*/  IMAD.MOV.U32 R13, RZ, RZ, R12 ;  /* 0x000000ffff0d7224 */ /* 0x000fe400078e000c */
[----:B------:R-:W-:-:S07]  /*13f0*/  IMAD.MOV.U32 R36, RZ, RZ, R43 ;  /* 0x000000ffff247224 */ /* 0x000fce00078e002b */
.L_x_10585:
[----:B------:R-:W-:Y:S05]  /*1400*/  BSYNC.RECONVERGENT B1 ;  /* 0x0000000000017941 */ /* 0x000fea0003800200 */
.L_x_10583:
        /* <DEDUP_REMOVED lines=11> */
.L_x_10587:
[----:B------:R-:W-:Y:S01]  /*14c0*/  IMAD.MOV.U32 R10, RZ, RZ, R11 ;  /* 0x000000ffff0a7224 */ /* 0x000fe200078e000b */
[----:B------:R-:W-:Y:S01]  /*14d0*/  MOV R75, R74 ;  /* 0x0000004a004b7202 */ /* 0x000fe20000000f00 */
[----:B------:R-:W-:Y:S02]  /*14e0*/  IMAD.MOV.U32 R12, RZ, RZ, R13 ;  /* 0x000000ffff0c7224 */ /* 0x000fe400078e000d */
[----:B------:R-:W-:-:S07]  /*14f0*/  IMAD.MOV.U32 R43, RZ, RZ, R42 ;  /* 0x000000ffff2b7224 */ /* 0x000fce00078e002a */
.L_x_10588:
[----:B------:R-:W-:Y:S05]  /*1500*/  BSYNC.RECONVERGENT B1 ;  /* 0x0000000000017941 */ /* 0x000fea0003800200 */
.L_x_10586:
        /* <DEDUP_REMOVED lines=11> */
.L_x_10590:
[----:B------:R-:W-:Y:S01]  /*15c0*/  IMAD.MOV.U32 R11, RZ, RZ, R10 ;  /* 0x000000ffff0b7224 */ /* 0x000fe200078e000a */
[----:B------:R-:W-:Y:S01]  /*15d0*/  MOV R74, R73 ;  /* 0x00000049004a7202 */ /* 0x000fe20000000f00 */
[----:B------:R-:W-:Y:S02]  /*15e0*/  IMAD.MOV.U32 R13, RZ, RZ, R12 ;  /* 0x000000ffff0d7224 */ /* 0x000fe400078e000c */
[----:B------:R-:W-:-:S07]  /*15f0*/  IMAD.MOV.U32 R42, RZ, RZ, R41 ;  /* 0x000000ffff2a7224 */ /* 0x000fce00078e0029 */
.L_x_10591:
[----:B------:R-:W-:Y:S05]  /*1600*/  BSYNC.RECONVERGENT B1 ;  /* 0x0000000000017941 */ /* 0x000fea0003800200 */
.L_x_10589:
        /* <DEDUP_REMOVED lines=11> */
.L_x_10593:
[----:B------:R-:W-:Y:S01]  /*16c0*/  IMAD.MOV.U32 R10, RZ, RZ, R11 ;  /* 0x000000ffff0a7224 */ /* 0x000fe200078e000b */
[----:B------:R-:W-:Y:S01]  /*16d0*/  MOV R73, R72 ;  /* 0x0000004800497202 */ /* 0x000fe20000000f00 */
[----:B------:R-:W-:Y:S02]  /*16e0*/  IMAD.MOV.U32 R12, RZ, RZ, R13 ;  /* 0x000000ffff0c7224 */ /* 0x000fe400078e000d */
[----:B------:R-:W-:-:S07]  /*16f0*/  IMAD.MOV.U32 R41, RZ, RZ, R40 ;  /* 0x000000ffff297224 */ /* 0x000fce00078e0028 */
.L_x_10594:
[----:B------:R-:W-:Y:S05]  /*1700*/  BSYNC.RECONVERGENT B1 ;  /* 0x0000000000017941 */ /* 0x000fea0003800200 */
.L_x_10592:
        /* <DEDUP_REMOVED lines=11> */
.L_x_10596:
[----:B------:R-:W-:Y:S01]  /*17c0*/  IMAD.MOV.U32 R11, RZ, RZ, R10 ;  /* 0x000000ffff0b7224 */ /* 0x000fe200078e000a */
[----:B------:R-:W-:Y:S01]  /*17d0*/  MOV R72, R79 ;  /* 0x0000004f00487202 */ /* 0x000fe20000000f00 */
[----:B------:R-:W-:Y:S02]  /*17e0*/  IMAD.MOV.U32 R13, RZ, RZ, R12 ;  /* 0x000000ffff0d7224 */ /* 0x000fe400078e000c */
[----:B------:R-:W-:-:S07]  /*17f0*/  IMAD.MOV.U32 R40, RZ, RZ, R47 ;  /* 0x000000ffff287224 */ /* 0x000fce00078e002f */
.L_x_10597:
[----:B------:R-:W-:Y:S05]  /*1800*/  BSYNC.RECONVERGENT B1 ;  /* 0x0000000000017941 */ /* 0x000fea0003800200 */
.L_x_10595:
        /* <DEDUP_REMOVED lines=11> */
.L_x_10599:
[----:B------:R-:W-:Y:S01]  /*18c0*/  IMAD.MOV.U32 R10, RZ, RZ, R11 ;  /* 0x000000ffff0a7224 */ /* 0x000fe200078e000b */
[----:B------:R-:W-:Y:S01]  /*18d0*/  MOV R79, R78 ;  /* 0x0000004e004f7202 */ /* 0x000fe20000000f00 */
[----:B------:R-:W-:Y:S02]  /*18e0*/  IMAD.MOV.U32 R12, RZ, RZ, R13 ;  /* 0x000000ffff0c7224 */ /* 0x000fe400078e000d */
[----:B------:R-:W-:-:S07]  /*18f0*/  IMAD.MOV.U32 R47, RZ, RZ, R46 ;  /* 0x000000ffff2f7224 */ /* 0x000fce00078e002e */
.L_x_10600:
[----:B------:R-:W-:Y:S05]  /*1900*/  BSYNC.RECONVERGENT B1 ;  /* 0x0000000000017941 */ /* 0x000fea0003800200 */
.L_x_10598:
        /* <DEDUP_REMOVED lines=11> */
.L_x_10602:
[----:B------:R-:W-:Y:S01]  /*19c0*/  IMAD.MOV.U32 R11, RZ, RZ, R10 ;  /* 0x000000ffff0b7224 */ /* 0x000fe200078e000a */
[----:B------:R-:W-:Y:S01]  /*19d0*/  MOV R78, R77 ;  /* 0x0000004d004e7202 */ /* 0x000fe20000000f00 */
[----:B------:R-:W-:Y:S02]  /*19e0*/  IMAD.MOV.U32 R13, RZ, RZ, R12 ;  /* 0x000000ffff0d7224 */ /* 0x000fe400078e000c */
[----:B------:R-:W-:-:S07]  /*19f0*/  IMAD.MOV.U32 R46, RZ, RZ, R45 ;  /* 0x000000ffff2e7224 */ /* 0x000fce00078e002d */
.L_x_10603:
[----:B------:R-:W-:Y:S05]  /*1a00*/  BSYNC.RECONVERGENT B1 ;  /* 0x0000000000017941 */ /* 0x000fea0003800200 */
.L_x_10601:
        /* <DEDUP_REMOVED lines=11> */
.L_x_10605:
[----:B------:R-:W-:Y:S01]  /*1ac0*/  IMAD.MOV.U32 R10, RZ, RZ, R11 ;  /* 0x000000ffff0a7224 */ /* 0x000fe200078e000b */
[----:B------:R-:W-:Y:S01]  /*1ad0*/  MOV R77, R76 ;  /* 0x0000004c004d7202 */ /* 0x000fe20000000f00 */
[----:B------:R-:W-:Y:S02]  /*1ae0*/  IMAD.MOV.U32 R12, RZ, RZ, R13 ;  /* 0x000000ffff0c7224 */ /* 0x000fe400078e000d */
[----:B------:R-:W-:-:S07]  /*1af0*/  IMAD.MOV.U32 R45, RZ, RZ, R44 ;  /* 0x000000ffff2d7224 */ /* 0x000fce00078e002c */
.L_x_10606:
[----:B------:R-:W-:Y:S05]  /*1b00*/  BSYNC.RECONVERGENT B1 ;  /* 0x0000000000017941 */ /* 0x000fea0003800200 */
.L_x_10604:
        /* <DEDUP_REMOVED lines=11> */
.L_x_10608:
[----:B------:R-:W-:Y:S01]  /*1bc0*/  IMAD.MOV.U32 R11, RZ, RZ, R10 ;  /* 0x000000ffff0b7224 */ /* 0x000fe200078e000a */
[----:B------:R-:W-:Y:S01]  /*1bd0*/  MOV R76, R83 ;  /* 0x00000053004c7202 */ /* 0x000fe20000000f00 */
[----:B------:R-:W-:Y:S02]  /*1be0*/  IMAD.MOV.U32 R13, RZ, RZ, R12 ;  /* 0x000000ffff0d7224 */ /* 0x000fe400078e000c */
[----:B------:R-:W-:-:S07]  /*1bf0*/  IMAD.MOV.U32 R44, RZ, RZ, R51 ;  /* 0x000000ffff2c7224 */ /* 0x000fce00078e0033 */
.L_x_10609:
[----:B------:R-:W-:Y:S05]  /*1c00*/  BSYNC.RECONVERGENT B1 ;  /* 0x0000000000017941 */ /* 0x000fea0003800200 */
.L_x_10607:
        /* <DEDUP_REMOVED lines=11> */
.L_x_10611:
[----:B------:R-:W-:Y:S01]  /*1cc0*/  IMAD.MOV.U32 R10, RZ, RZ, R11 ;  /* 0x000000ffff0a7224 */ /* 0x000fe200078e000b */
[----:B------:R-:W-:Y:S01]  /*1cd0*/  MOV R83, R82 ;  /* 0x0000005200537202 */ /* 0x000fe20000000f00 */
[----:B------:R-:W-:Y:S02]  /*1ce0*/  IMAD.MOV.U32 R12, RZ, RZ, R13 ;  /* 0x000000ffff0c7224 */ /* 0x000fe400078e000d */
[----:B------:R-:W-:-:S07]  /*1cf0*/  IMAD.MOV.U32 R51, RZ, RZ, R50 ;  /* 0x000000ffff337224 */ /* 0x000fce00078e0032 */
.L_x_10612:
[----:B------:R-:W-:Y:S05]  /*1d00*/  BSYNC.RECONVERGENT B1 ;  /* 0x0000000000017941 */ /* 0x000fea0003800200 */
.L_x_10610:
        /* <DEDUP_REMOVED lines=11> */
.L_x_10614:
[----:B------:R-:W-:Y:S01]  /*1dc0*/  IMAD.MOV.U32 R11, RZ, RZ, R10 ;  /* 0x000000ffff0b7224 */ /* 0x000fe200078e000a */
[----:B------:R-:W-:Y:S01]  /*1dd0*/  MOV R82, R81 ;  /* 0x0000005100527202 */ /* 0x000fe20000000f00 */
[----:B------:R-:W-:Y:S02]  /*1de0*/  IMAD.MOV.U32 R13, RZ, RZ, R12 ;  /* 0x000000ffff0d7224 */ /* 0x000fe400078e000c */
[----:B------:R-:W-:-:S07]  /*1df0*/  IMAD.MOV.U32 R50, RZ, RZ, R49 ;  /* 0x000000ffff327224 */ /* 0x000fce00078e0031 */
.L_x_10615:
[----:B------:R-:W-:Y:S05]  /*1e00*/  BSYNC.RECONVERGENT B1 ;  /* 0x0000000000017941 */ /* 0x000fea0003800200 */
.L_x_10613:
        /* <DEDUP_REMOVED lines=11> */
.L_x_10617:
[----:B------:R-:W-:Y:S01]  /*1ec0*/  IMAD.MOV.U32 R10, RZ, RZ, R11 ;  /* 0x000000ffff0a7224 */ /* 0x000fe200078e000b */
[----:B------:R-:W-:Y:S01]  /*1ed0*/  MOV R81, R80 ;  /* 0x0000005000517202 */ /* 0x000fe20000000f00 */
[----:B------:R-:W-:Y:S02]  /*1ee0*/  IMAD.MOV.U32 R12, RZ, RZ, R13 ;  /* 0x000000ffff0c7224 */ /* 0x000fe400078e000d */
[----:B------:R-:W-:-:S07]  /*1ef0*/  IMAD.MOV.U32 R49, RZ, RZ, R48 ;  /* 0x000000ffff317224 */ /* 0x000fce00078e0030 */
.L_x_10618:
[----:B------:R-:W-:Y:S05]  /*1f00*/  BSYNC.RECONVERGENT B1 ;  /* 0x0000000000017941 */ /* 0x000fea0003800200 */
.L_x_10616:
        /* <DEDUP_REMOVED lines=11> */
.L_x_10620:
[----:B------:R-:W-:Y:S01]  /*1fc0*/  IMAD.MOV.U32 R11, RZ, RZ, R10 ;  /* 0x000000ffff0b7224 */ /* 0x000fe200078e000a */
[----:B------:R-:W-:Y:S01]  /*1fd0*/  MOV R80, R87 ;  /* 0x0000005700507202 */ /* 0x000fe20000000f00 */
[----:B------:R-:W-:Y:S02]  /*1fe0*/  IMAD.MOV.U32 R13, RZ, RZ, R12 ;  /* 0x000000ffff0d7224 */ /* 0x000fe400078e000c */
[----:B------:R-:W-:-:S07]  /*1ff0*/  IMAD.MOV.U32 R48, RZ, RZ, R55 ;  /* 0x000000ffff307224 */ /* 0x000fce00078e0037 */
.L_x_10621:
[----:B------:R-:W-:Y:S05]  /*2000*/  BSYNC.RECONVERGENT B1 ;  /* 0x0000000000017941 */ /* 0x000fea0003800200 */
.L_x_10619:
        /* <DEDUP_REMOVED lines=11> */
.L_x_10623:
[----:B------:R-:W-:Y:S01]  /*20c0*/  IMAD.MOV.U32 R10, RZ, RZ, R11 ;  /* 0x000000ffff0a7224 */ /* 0x000fe200078e000b */
[----:B------:R-:W-:Y:S01]  /*20d0*/  MOV R87, R86 ;  /* 0x0000005600577202 */ /* 0x000fe20000000f00 */
[----:B------:R-:W-:Y:S02]  /*20e0*/  IMAD.MOV.U32 R12, RZ, RZ, R13 ;  /* 0x000000ffff0c7224 */ /* 0x000fe400078e000d */
[----:B------:R-:W-:-:S07]  /*20f0*/  IMAD.MOV.U32 R55, RZ, RZ, R54 ;  /* 0x000000ffff377224 */ /* 0x000fce00078e0036 */
.L_x_10624:
[----:B------:R-:W-:Y:S05]  /*2100*/  BSYNC.RECONVERGENT B1 ;  /* 0x0000000000017941 */ /* 0x000fea0003800200 */
.L_x_10622:
        /* <DEDUP_REMOVED lines=11> */
.L_x_10626:
[----:B------:R-:W-:Y:S01]  /*21c0*/  IMAD.MOV.U32 R11, RZ, RZ, R10 ;  /* 0x000000ffff0b7224 */ /* 0x000fe200078e000a */
[----:B------:R-:W-:Y:S01]  /*21d0*/  MOV R86, R85 ;  /* 0x0000005500567202 */ /* 0x000fe20000000f00 */
[----:B------:R-:W-:Y:S02]  /*21e0*/  IMAD.MOV.U32 R13, RZ, RZ, R12 ;  /* 0x000000ffff0d7224 */ /* 0x000fe400078e000c */
[----:B------:R-:W-:-:S07]  /*21f0*/  IMAD.MOV.U32 R54, RZ, RZ, R53 ;  /* 0x000000ffff367224 */ /* 0x000fce00078e0035 */
.L_x_10627:
[----:B------:R-:W-:Y:S05]  /*2200*/  BSYNC.RECONVERGENT B1 ;  /* 0x0000000000017941 */ /* 0x000fea0003800200 */
.L_x_10625:
        /* <DEDUP_REMOVED lines=11> */
.L_x_10629:
[----:B------:R-:W-:Y:S01]  /*22c0*/  IMAD.MOV.U32 R10, RZ, RZ, R11 ;  /* 0x000000ffff0a7224 */ /* 0x000fe200078e000b */
[----:B------:R-:W-:Y:S01]  /*22d0*/  MOV R85, R84 ;  /* 0x0000005400557202 */ /* 0x000fe20000000f00 */
[----:B------:R-:W-:Y:S02]  /*22e0*/  IMAD.MOV.U32 R12, RZ, RZ, R13 ;  /* 0x000000ffff0c7224 */ /* 0x000fe400078e000d */
[----:B------:R-:W-:-:S07]  /*22f0*/  IMAD.MOV.U32 R53, RZ, RZ, R52 ;  /* 0x000000ffff357224 */ /* 0x000fce00078e0034 */
.L_x_10630:
[----:B------:R-:W-:Y:S05]  /*2300*/  BSYNC.RECONVERGENT B1 ;  /* 0x0000000000017941 */ /* 0x000fea0003800200 */
.L_x_10628:
        /* <DEDUP_REMOVED lines=11> */
.L_x_10632:
[----:B------:R-:W-:Y:S01]  /*23c0*/  IMAD.MOV.U32 R11, RZ, RZ, R10 ;  /* 0x000000ffff0b7224 */ /* 0x000fe200078e000a */
[----:B------:R-:W-:Y:S01]  /*23d0*/  MOV R84, R3 ;  /* 0x0000000300547202 */ /* 0x000fe20000000f00 */
[----:B------:R-:W-:Y:S02]  /*23e0*/  IMAD.MOV.U32 R13, RZ, RZ, R12 ;  /* 0x000000ffff0d7224 */ /* 0x000fe400078e000c */
[----:B------:R-:W-:-:S07]  /*23f0*/  IMAD.MOV.U32 R52, RZ, RZ, R59 ;  /* 0x000000ffff347224 */ /* 0x000fce00078e003b */
.L_x_10633:
[----:B------:R-:W-:Y:S05]  /*2400*/  BSYNC.RECONVERGENT B1 ;  /* 0x0000000000017941 */ /* 0x000fea0003800200 */
.L_x_10631:
        /* <DEDUP_REMOVED lines=11> */
.L_x_10635:
[----:B------:R-:W-:Y:S01]  /*24c0*/  IMAD.MOV.U32 R10, RZ, RZ, R11 ;  /* 0x000000ffff0a7224 */ /* 0x000fe200078e000b */
[----:B------:R-:W-:Y:S01]  /*24d0*/  MOV R59, R58 ;  /* 0x0000003a003b7202 */ /* 0x000fe20000000f00 */
[----:B------:R-:W-:Y:S02]  /*24e0*/  IMAD.MOV.U32 R15, RZ, RZ, R13 ;  /* 0x000000ffff0f7224 */ /* 0x000fe400078e000d */
[----:B------:R-:W-:-:S07]  /*24f0*/  IMAD.MOV.U32 R3, RZ, RZ, R2 ;  /* 0x000000ffff037224 */ /* 0x000fce00078e0002 */
.L_x_10636:
[----:B------:R-:W-:Y:S05]  /*2500*/  BSYNC.RECONVERGENT B1 ;  /* 0x0000000000017941 */ /* 0x000fea0003800200 */
.L_x_10634:
        /* <DEDUP_REMOVED lines=9> */
.L_x_10638:
[----:B------:R-:W-:Y:S01]  /*25a0*/  IMAD.MOV.U32 R2, RZ, RZ, R26 ;  /* 0x000000ffff027224 */ /* 0x000fe200078e001a */
[----:B------:R-:W-:Y:S01]  /*25b0*/  MOV R58, R27 ;  /* 0x0000001b003a7202 */ /* 0x000fe20000000f00 */
[----:B------:R-:W-:Y:S02]  /*25c0*/  IMAD.MOV.U32 R27, RZ, RZ, R10 ;  /* 0x000000ffff1b7224 */ /* 0x000fe400078e000a */
[----:B------:R-:W-:-:S07]  /*25d0*/  IMAD.MOV.U32 R26, RZ, RZ, R15 ;  /* 0x000000ffff1a7224 */ /* 0x000fce00078e000f */
.L_x_10639:
[----:B------:R-:W-:Y:S05]  /*25e0*/  BSYNC.RECONVERGENT B1 ;  /* 0x0000000000017941 */ /* 0x000fea0003800200 */
.L_x_10637:
[----:B------:R-:W-:Y:S01]  /*25f0*/  VIADD R9, R9, 0x40 ;  /* 0x0000004009097836 */ /* 0x000fe20000000000 */
[----:B------:R-:W-:Y:S06]  /*2600*/  @!P2 BRA `(.L_x_10640) ;  /* 0xffffffdc00d8a947 */ /* 0x000fec000383ffff */
.L_x_10542:
[----:B------:R-:W-:Y:S05]  /*2610*/  BSYNC.RECONVERGENT B0 ;  /* 0x0000000000007941 */ /* 0x000fea0003800200 */
.L_x_10541:
        /* <DEDUP_REMOVED lines=24> */
[----:B------:R-:W-:Y:S04]  /*27a0*/  SHFL.DOWN PT, R24, R51, 0x1, 0x1f ;  /* 0x08201f0033187f89 */ /* 0x000fe800000e0000 */
[----:B------:R-:W0:Y:S04]  /*27b0*/  SHFL.DOWN PT, R25, R44, 0x1, 0x1f ;  /* 0x08201f002c197f89 */ /* 0x000e2800000e0000 */
[----:B-1----:R-:W-:Y:S04]  /*27c0*/  STL.64 [R1], R4 ;  /* 0x0000000401007387 */ /* 0x002fe80000100a00 */
        /* <DEDUP_REMOVED lines=30> */
[----:B-1----:R-:W-:Y:S04]  /*29b0*/  STL.64 [R1+0x58], R4 ;  /* 0x0000580401007387 */ /* 0x002fe80000100a00 */
[----:B--2---:R-:W-:Y:S01]  /*29c0*/  STL.64 [R1+0x60], R6 ;  /* 0x0000600601007387 */ /* 0x004fe20000100a00 */
[----:B0-----:R-:W0:Y:S03]  /*29d0*/  S2R R24, SR_LANEID ;  /* 0x0000000000187919 */ /* 0x001e260000000000 */
        /* <DEDUP_REMOVED lines=8> */
[----:B0-----:R-:W-:-:S03]  /*2a60*/  ISETP.GT.AND P0, PT, R24, 0x1e, PT ;  /* 0x0000001e1800780c */ /* 0x001fc60003f04270 */
        /* <DEDUP_REMOVED lines=29> */
[----:B------:R0:W-:Y:S01]  /*2c40*/  STL.64 [R1+0xf8], R22 ;  /* 0x0000f81601007387 */ /* 0x0001e20000100a00 */
[----:B------:R-:W-:Y:S05]  /*2c50*/  @P0 BRA `(.L_x_10642) ;  /* 0x0000002000040947 */ /* 0x000fea0003800000 */
[----:B0-----:R-:W-:Y:S01]  /*2c60*/  MOV R7, R26 ;  /* 0x0000001a00077202 */ /* 0x001fe20000000f00 */
[----:B------:R-:W-:Y:S02]  /*2c70*/  IMAD.MOV.U32 R6, RZ, RZ, R27 ;  /* 0x000000ffff067224 */ /* 0x000fe400078e001b */
[----:B------:R-:W-:Y:S02]  /*2c80*/  VIADD R5, R1, 0x80 ;  /* 0x0000008001057836 */ /* 0x000fe40000000000 */
[----:B------:R-:W-:-:S07]  /*2c90*/  IMAD.MOV.U32 R4, RZ, RZ, RZ ;  /* 0x000000ffff047224 */ /* 0x000fce00078e00ff */
.L_x_10736:
        /* <DEDUP_REMOVED lines=20> */
.L_x_10644:
[----:B------:R-:W-:Y:S01]  /*2de0*/  IMAD.MOV.U32 R9, RZ, RZ, R56 ;  /* 0x000000ffff097224 */ /* 0x000fe200078e0038 */
[----:B------:R-:W-:Y:S01]  /*2df0*/  MOV R56, R63 ;  /* 0x0000003f00387202 */ /* 0x000fe20000000f00 */
[----:B------:R-:W-:Y:S02]  /*2e00*/  IMAD.MOV.U32 R11, RZ, RZ, R92 ;  /* 0x000000ffff0b7224 */ /* 0x000fe400078e005c */
[----:B------:R-:W-:-:S07]  /*2e10*/  IMAD.MOV.U32 R92, RZ, RZ, R31 ;  /* 0x000000ffff5c7224 */ /* 0x000fce00078e001f */
.L_x_10645:
[----:B------:R-:W-:Y:S05]  /*2e20*/  BSYNC.RECONVERGENT B1 ;  /* 0x0000000000017941 */ /* 0x000fea0003800200 */
.L_x_10643:
        /* <DEDUP_REMOVED lines=11> */
.L_x_10647:
[----:B------:R-:W-:Y:S01]  /*2ee0*/  IMAD.MOV.U32 R8, RZ, RZ, R9 ;  /* 0x000000ffff087224 */ /* 0x000fe200078e0009 */
[----:B------:R-:W-:Y:S01]  /*2ef0*/  MOV R31, R30 ;  /* 0x0000001e001f7202 */ /* 0x000fe20000000f00 */
[----:B------:R-:W-:Y:S02]  /*2f00*/  IMAD.MOV.U32 R10, RZ, RZ, R11 ;  /* 0x000000ffff0a7224 */ /* 0x000fe400078e000b */
[----:B------:R-:W-:-:S07]  /*2f10*/  IMAD.MOV.U32 R63, RZ, RZ, R62 ;  /* 0x000000ffff3f7224 */ /* 0x000fce00078e003e */
.L_x_10648:
[----:B------:R-:W-:Y:S05]  /*2f20*/  BSYNC.RECONVERGENT B1 ;  /* 0x0000000000017941 */ /* 0x000fea0003800200 */
.L_x_10646:
        /* <DEDUP_REMOVED lines=11> */
.L_x_10650:
[----:B------:R-:W-:Y:S01]  /*2fe0*/  IMAD.MOV.U32 R9, RZ, RZ, R8 ;  /* 0x000000ffff097224 */ /* 0x000fe200078e0008 */
[----:B------:R-:W-:Y:S01]  /*2ff0*/  MOV R30, R29 ;  /* 0x0000001d001e7202 */ /* 0x000fe20000000f00 */
[----:B------:R-:W-:Y:S02]  /*3000*/  IMAD.MOV.U32 R11, RZ, RZ, R10 ;  /* 0x000000ffff0b7224 */ /* 0x000fe400078e000a */
[----:B------:R-:W-:-:S07]  /*3010*/  IMAD.MOV.U32 R62, RZ, RZ, R61 ;  /* 0x000000ffff3e7224 */ /* 0x000fce00078e003d */
.L_x_10651:
[----:B------:R-:W-:Y:S05]  /*3020*/  BSYNC.RECONVERGENT B1 ;  /* 0x0000000000017941 */ /* 0x000fea0003800200 */
.L_x_10649:
        /* <DEDUP_REMOVED lines=11> */
.L_x_10653:
[----:B------:R-:W-:Y:S01]  /*30e0*/  IMAD.MOV.U32 R8, RZ, RZ, R9 ;  /* 0x000000ffff087224 */ /* 0x000fe200078e0009 */
[----:B------:R-:W-:Y:S01]  /*30f0*/  MOV R29, R28 ;  /* 0x0000001c001d7202 */ /* 0x000fe20000000f00 */
[----:B------:R-:W-:Y:S02]  /*3100*/  IMAD.MOV.U32 R10, RZ, RZ, R11 ;  /* 0x000000ffff0a7224 */ /* 0x000fe400078e000b */
[----:B------:R-:W-:-:S07]  /*3110*/  IMAD.MOV.U32 R61, RZ, RZ, R60 ;  /* 0x000000ffff3d7224 */ /* 0x000fce00078e003c */
.L_x_10654:
[----:B------:R-:W-:Y:S05]  /*3120*/  BSYNC.RECONVERGENT B1 ;  /* 0x0000000000017941 */ /* 0x000fea0003800200 */
.L_x_10652:
        /* <DEDUP_REMOVED lines=11> */
.L_x_10656:
[----:B------:R-:W-:Y:S01]  /*31e0*/  IMAD.MOV.U32 R9, RZ, RZ, R8 ;  /* 0x000000ffff097224 */ /* 0x000fe200078e0008 */
[----:B------:R-:W-:Y:S01]  /*31f0*/  MOV R28, R35 ;  /* 0x00000023001c7202 */ /* 0x000fe20000000f00 */
[----:B------:R-:W-:Y:S02]  /*3200*/  IMAD.MOV.U32 R11, RZ, RZ, R10 ;  /* 0x000000ffff0b7224 */ /* 0x000fe400078e000a */
[----:B------:R-:W-:-:S07]  /*3210*/  IMAD.MOV.U32 R60, RZ, RZ, R67 ;  /* 0x000000ffff3c7224 */ /* 0x000fce00078e0043 */
.L_x_10657:
[----:B------:R-:W-:Y:S05]  /*3220*/  BSYNC.RECONVERGENT B1 ;  /* 0x0000000000017941 */ /* 0x000fea0003800200 */
.L_x_10655:
        /* <DEDUP_REMOVED lines=11> */
.L_x_10659:
[----:B------:R-:W-:Y:S01]  /*32e0*/  IMAD.MOV.U32 R8, RZ, RZ, R9 ;  /* 0x000000ffff087224 */ /* 0x000fe200078e0009 */
[----:B------:R-:W-:Y:S01]  /*32f0*/  MOV R35, R34 ;  /* 0x0000002200237202 */ /* 0x000fe20000000f00 */
[----:B------:R-:W-:Y:S02]  /*3300*/  IMAD.MOV.U32 R10, RZ, RZ, R11 ;  /* 0x000000ffff0a7224 */ /* 0x000fe400078e000b */
[----:B------:R-:W-:-:S07]  /*3310*/  IMAD.MOV.U32 R67, RZ, RZ, R66 ;  /* 0x000000ffff437224 */ /* 0x000fce00078e0042 */
.L_x_10660:
[----:B------:R-:W-:Y:S05]  /*3320*/  BSYNC.RECONVERGENT B1 ;  /* 0x0000000000017941 */ /* 0x000fea0003800200 */
.L_x_10658:
        /* <DEDUP_REMOVED lines=11> */
.L_x_10662:
[----:B------:R-:W-:Y:S01]  /*33e0*/  IMAD.MOV.U32 R9, RZ, RZ, R8 ;  /* 0x000000ffff097224 */ /* 0x000fe200078e0008 */
[----:B------:R-:W-:Y:S01]  /*33f0*/  MOV R34, R33 ;  /* 0x0000002100227202 */ /* 0x000fe20000000f00 */
[----:B------:R-:W-:Y:S02]  /*3400*/  IMAD.MOV.U32 R11, RZ, RZ, R10 ;  /* 0x000000ffff0b7224 */ /* 0x000fe400078e000a */
[----:B------:R-:W-:-:S07]  /*3410*/  IMAD.MOV.U32 R66, RZ, RZ, R65 ;  /* 0x000000ffff427224 */ /* 0x000fce00078e0041 */
.L_x_10663:
[----:B------:R-:W-:Y:S05]  /*3420*/  BSYNC.RECONVERGENT B1 ;  /* 0x0000000000017941 */ /* 0x000fea0003800200 */
.L_x_10661:
        /* <DEDUP_REMOVED lines=11> */
.L_x_10665:
[----:B------:R-:W-:Y:S01]  /*34e0*/  IMAD.MOV.U32 R8, RZ, RZ, R9 ;  /* 0x000000ffff087224 */ /* 0x000fe200078e0009 */
[----:B------:R-:W-:Y:S01]  /*34f0*/  MOV R33, R32 ;  /* 0x0000002000217202 */ /* 0x000fe20000000f00 */
[----:B------:R-:W-:Y:S02]  /*3500*/  IMAD.MOV.U32 R10, RZ, RZ, R11 ;  /* 0x000000ffff0a7224 */ /* 0x000fe400078e000b */
[----:B------:R-:W-:-:S07]  /*3510*/  IMAD.MOV.U32 R65, RZ, RZ, R64 ;  /* 0x000000ffff417224 */ /* 0x000fce00078e0040 */
.L_x_10666:
[----:B------:R-:W-:Y:S05]  /*3520*/  BSYNC.RECONVERGENT B1 ;  /* 0x0000000000017941 */ /* 0x000fea0003800200 */
.L_x_10664:
        /* <DEDUP_REMOVED lines=11> */
.L_x_10668:
[----:B------:R-:W-:Y:S01]  /*35e0*/  IMAD.MOV.U32 R9, RZ, RZ, R8 ;  /* 0x000000ffff097224 */ /* 0x000fe200078e0008 */
[----:B------:R-:W-:Y:S01]  /*35f0*/  MOV R32, R39 ;  /* 0x0000002700207202 */ /* 0x000fe20000000f00 */
[----:B------:R-:W-:Y:S02]  /*3600*/  IMAD.MOV.U32 R11, RZ, RZ, R10 ;  /* 0x000000ffff0b7224 */ /* 0x000fe400078e000a */
[----:B------:R-:W-:-:S07]  /*3610*/  IMAD.MOV.U32 R64, RZ, RZ, R71 ;  /* 0x000000ffff407224 */ /* 0x000fce00078e0047 */
.L_x_10669:
[----:B------:R-:W-:Y:S05]  /*3620*/  BSYNC.RECONVERGENT B1 ;  /* 0x0000000000017941 */ /* 0x000fea0003800200 */
.L_x_10667:
        /* <DEDUP_REMOVED lines=11> */
.L_x_10671:
[----:B------:R-:W-:Y:S01]  /*36e0*/  IMAD.MOV.U32 R8, RZ, RZ, R9 ;  /* 0x000000ffff087224 */ /* 0x000fe200078e0009 */
[----:B------:R-:W-:Y:S01]  /*36f0*/  MOV R39, R38 ;  /* 0x0000002600277202 */ /* 0x000fe20000000f00 */
[----:B------:R-:W-:Y:S02]  /*3700*/  IMAD.MOV.U32 R10, RZ, RZ, R11 ;  /* 0x000000ffff0a7224 */ /* 0x000fe400078e000b */
[----:B------:R-:W-:-:S07]  /*3710*/  IMAD.MOV.U32 R71, RZ, RZ, R70 ;  /* 0x000000ffff477224 */ /* 0x000fce00078e0046 */
.L_x_10672:
[----:B------:R-:W-:Y:S05]  /*3720*/  BSYNC.RECONVERGENT B1 ;  /* 0x0000000000017941 */ /* 0x000fea0003800200 */
.L_x_10670:
        /* <DEDUP_REMOVED lines=11> */
.L_x_10674:
[----:B------:R-:W-:Y:S01]  /*37e0*/  IMAD.MOV.U32 R9, RZ, RZ, R8 ;  /* 0x000000ffff097224 */ /* 0x000fe200078e0008 */
[----:B------:R-:W-:Y:S01]  /*37f0*/  MOV R38, R37 ;  /* 0x0000002500267202 */ /* 0x000fe20000000f00 */
[----:B------:R-:W-:Y:S02]  /*3800*/  IMAD.MOV.U32 R11, RZ, RZ, R10 ;  /* 0x000000ffff0b7224 */ /* 0x000fe400078e000a */
[----:B------:R-:W-:-:S07]  /*3810*/  IMAD.MOV.U32 R70, RZ, RZ, R69 ;  /* 0x000000ffff467224 */ /* 0x000fce00078e0045 */
.L_x_10675:
[----:B------:R-:W-:Y:S05]  /*3820*/  BSYNC.RECONVERGENT B1 ;  /* 0x0000000000017941 */ /* 0x000fea0003800200 */
.L_x_10673:
        /* <DEDUP_REMOVED lines=11> */
.L_x_10677:
[----:B------:R-:W-:Y:S01]  /*38e0*/  IMAD.MOV.U32 R8, RZ, RZ, R9 ;  /* 0x000000ffff087224 */ /* 0x000fe200078e0009 */
[----:B------:R-:W-:Y:S01]  /*38f0*/  MOV R37, R36 ;  /* 0x0000002400257202 */ /* 0x000fe20000000f00 */
[----:B------:R-:W-:Y:S02]  /*3900*/  IMAD.MOV.U32 R10, RZ, RZ, R11 ;  /* 0x000000ffff0a7224 */ /* 0x000fe400078e000b */
[----:B------:R-:W-:-:S07]  /*3910*/  IMAD.MOV.U32 R69, RZ, RZ, R68 ;  /* 0x000000ffff457224 */ /* 0x000fce00078e0044 */
.L_x_10678:
[----:B------:R-:W-:Y:S05]  /*3920*/  BSYNC.RECONVERGENT B1 ;  /* 0x0000000000017941 */ /* 0x000fea0003800200 */
.L_x_10676:
        /* <DEDUP_REMOVED lines=11> */
.L_x_10680:
[----:B------:R-:W-:Y:S01]  /*39e0*/  IMAD.MOV.U32 R9, RZ, RZ, R8 ;  /* 0x000000ffff097224 */ /* 0x000fe200078e0008 */
[----:B------:R-:W-:Y:S01]  /*39f0*/  MOV R36, R43 ;  /* 0x0000002b00247202 */ /* 0x000fe20000000f00 */
[----:B------:R-:W-:Y:S02]  /*3a00*/  IMAD.MOV.U32 R11, RZ, RZ, R10 ;  /* 0x000000ffff0b7224 */ /* 0x000fe400078e000a */
[----:B------:R-:W-:-:S07]  /*3a10*/  IMAD.MOV.U32 R68, RZ, RZ, R75 ;  /* 0x000000ffff447224 */ /* 0x000fce00078e004b */
.L_x_10681:
[----:B------:R-:W-:Y:S05]  /*3a20*/  BSYNC.RECONVERGENT B1 ;  /* 0x0000000000017941 */ /* 0x000fea0003800200 */
.L_x_10679:
        /* <DEDUP_REMOVED lines=11> */
.L_x_10683:
[----:B------:R-:W-:Y:S01]  /*3ae0*/  IMAD.MOV.U32 R8, RZ, RZ, R9 ;  /* 0x000000ffff087224 */ /* 0x000fe200078e0009 */
[----:B------:R-:W-:Y:S01]  /*3af0*/  MOV R43, R42 ;  /* 0x0000002a002b7202 */ /* 0x000fe20000000f00 */
[----:B------:R-:W-:Y:S02]  /*3b00*/  IMAD.MOV.U32 R10, RZ, RZ, R11 ;  /* 0x000000ffff0a7224 */ /* 0x000fe400078e000b */
[----:B------:R-:W-:-:S07]  /*3b10*/  IMAD.MOV.U32 R75, RZ, RZ, R74 ;  /* 0x000000ffff4b7224 */ /* 0x000fce00078e004a */
.L_x_10684:
[----:B------:R-:W-:Y:S05]  /*3b20*/  BSYNC.RECONVERGENT B1 ;  /* 0x0000000000017941 */ /* 0x000fea0003800200 */
.L_x_10682:
        /* <DEDUP_REMOVED lines=11> */
.L_x_10686:
[----:B------:R-:W-:Y:S01]  /*3be0*/  IMAD.MOV.U32 R9, RZ, RZ, R8 ;  /* 0x000000ffff097224 */ /* 0x000fe200078e0008 */
[----:B------:R-:W-:Y:S01]  /*3bf0*/  MOV R42, R41 ;  /* 0x00000029002a7202 */ /* 0x000fe20000000f00 */
[----:B------:R-:W-:Y:S02]  /*3c00*/  IMAD.MOV.U32 R11, RZ, RZ, R10 ;  /* 0x000000ffff0b7224 */ /* 0x000fe400078e000a */
[----:B------:R-:W-:-:S07]  /*3c10*/  IMAD.MOV.U32 R74, RZ, RZ, R73 ;  /* 0x000000ffff4a7224 */ /* 0x000fce00078e0049 */
.L_x_10687:
[----:B------:R-:W-:Y:S05]  /*3c20*/  BSYNC.RECONVERGENT B1 ;  /* 0x0000000000017941 */ /* 0x000fea0003800200 */
.L_x_10685:
        /* <DEDUP_REMOVED lines=11> */
.L_x_10689:
[----:B------:R-:W-:Y:S01]  /*3ce0*/  IMAD.MOV.U32 R8, RZ, RZ, R9 ;  /* 0x000000ffff087224 */ /* 0x000fe200078e0009 */
[----:B------:R-:W-:Y:S01]  /*3cf0*/  MOV R41, R40 ;  /* 0x0000002800297202 */ /* 0x000fe20000000f00 */
[----:B------:R-:W-:Y:S02]  /*3d00*/  IMAD.MOV.U32 R10, RZ, RZ, R11 ;  /* 0x000000ffff0a7224 */ /* 0x000fe400078e000b */
[----:B------:R-:W-:-:S07]  /*3d10*/  IMAD.MOV.U32 R73, RZ, RZ, R72 ;  /* 0x000000ffff497224 */ /* 0x000fce00078e0048 */
.L_x_10690:
[----:B------:R-:W-:Y:S05]  /*3d20*/  BSYNC.RECONVERGENT B1 ;  /* 0x0000000000017941 */ /* 0x000fea0003800200 */
.L_x_10688:
        /* <DEDUP_REMOVED lines=11> */
.L_x_10692:
[----:B------:R-:W-:Y:S01]  /*3de0*/  IMAD.MOV.U32 R9, RZ, RZ, R8 ;  /* 0x000000ffff097224 */ /* 0x000fe200078e0008 */
[----:B------:R-:W-:Y:S01]  /*3df0*/  MOV R40, R47 ;  /* 0x0000002f00287202 */ /* 0x000fe20000000f00 */
[----:B------:R-:W-:Y:S02]  /*3e00*/  IMAD.MOV.U32 R11, RZ, RZ, R10 ;  /* 0x000000ffff0b7224 */ /* 0x000fe400078e000a */
[----:B------:R-:W-:-:S07]  /*3e10*/  IMAD.MOV.U32 R72, RZ, RZ, R79 ;  /* 0x000000ffff487224 */ /* 0x000fce00078e004f */
.L_x_10693:
[----:B------:R-:W-:Y:S05]  /*3e20*/  BSYNC.RECONVERGENT B1 ;  /* 0x0000000000017941 */ /* 0x000fea0003800200 */
.L_x_10691:
        /* <DEDUP_REMOVED lines=11> */
.L_x_10695:
[----:B------:R-:W-:Y:S01]  /*3ee0*/  IMAD.MOV.U32 R8, RZ, RZ, R9 ;  /* 0x000000ffff087224 */ /* 0x000fe200078e0009 */
[----:B------:R-:W-:Y:S01]  /*3ef0*/  MOV R47, R46 ;  /* 0x0000002e002f7202 */ /* 0x000fe20000000f00 */
[----:B------:R-:W-:Y:S02]  /*3f00*/  IMAD.MOV.U32 R10, RZ, RZ, R11 ;  /* 0x000000ffff0a7224 */ /* 0x000fe400078e000b */
[----:B------:R-:W-:-:S07]  /*3f10*/  IMAD.MOV.U32 R79, RZ, RZ, R78 ;  /* 0x000000ffff4f7224 */ /* 0x000fce00078e004e */
.L_x_10696:
[----:B------:R-:W-:Y:S05]  /*3f20*/  BSYNC.RECONVERGENT B1 ;  /* 0x0000000000017941 */ /* 0x000fea0003800200 */
.L_x_10694:
        /* <DEDUP_REMOVED lines=11> */
.L_x_10698:
[----:B------:R-:W-:Y:S01]  /*3fe0*/  IMAD.MOV.U32 R9, RZ, RZ, R8 ;  /* 0x000000ffff097224 */ /* 0x000fe200078e0008 */
[----:B------:R-:W-:Y:S01]  /*3ff0*/  MOV R46, R45 ;  /* 0x0000002d002e7202 */ /* 0x000fe20000000f00 */
[----:B------:R-:W-:Y:S02]  /*4000*/  IMAD.MOV.U32 R11, RZ, RZ, R10 ;  /* 0x000000ffff0b7224 */ /* 0x000fe400078e000a */
[----:B------:R-:W-:-:S07]  /*4010*/  IMAD.MOV.U32 R78, RZ, RZ, R77 ;  /* 0x000000ffff4e7224 */ /* 0x000fce00078e004d */
.L_x_10699:
[----:B------:R-:W-:Y:S05]  /*4020*/  BSYNC.RECONVERGENT B1 ;  /* 0x0000000000017941 */ /* 0x000fea0003800200 */
.L_x_10697:
        /* <DEDUP_REMOVED lines=11> */
.L_x_10701:
[----:B------:R-:W-:Y:S01]  /*40e0*/  IMAD.MOV.U32 R8, RZ, RZ, R9 ;  /* 0x000000ffff087224 */ /* 0x000fe200078e0009 */
[----:B------:R-:W-:Y:S01]  /*40f0*/  MOV R45, R44 ;  /* 0x0000002c002d7202 */ /* 0x000fe20000000f00 */
[----:B------:R-:W-:Y:S02]  /*4100*/  IMAD.MOV.U32 R10, RZ, RZ, R11 ;  /* 0x000000ffff0a7224 */ /* 0x000fe400078e000b */
[----:B------:R-:W-:-:S07]  /*4110*/  IMAD.MOV.U32 R77, RZ, RZ, R76 ;  /* 0x000000ffff4d7224 */ /* 0x000fce00078e004c */
.L_x_10702:
[----:B------:R-:W-:Y:S05]  /*4120*/  BSYNC.RECONVERGENT B1 ;  /* 0x0000000000017941 */ /* 0x000fea0003800200 */
.L_x_10700:
        /* <DEDUP_REMOVED lines=11> */
.L_x_10704:
[----:B------:R-:W-:Y:S01]  /*41e0*/  IMAD.MOV.U32 R9, RZ, RZ, R8 ;  /* 0x000000ffff097224 */ /* 0x000fe200078e0008 */
[----:B------:R-:W-:Y:S01]  /*41f0*/  MOV R44, R51 ;  /* 0x00000033002c7202 */ /* 0x000fe20000000f00 */
[----:B------:R-:W-:Y:S02]  /*4200*/  IMAD.MOV.U32 R11, RZ, RZ, R10 ;  /* 0x000000ffff0b7224 */ /* 0x000fe400078e000a */
[----:B------:R-:W-:-:S07]  /*4210*/  IMAD.MOV.U32 R76, RZ, RZ, R83 ;  /* 0x000000ffff4c7224 */ /* 0x000fce00078e0053 */
.L_x_10705:
[----:B------:R-:W-:Y:S05]  /*4220*/  BSYNC.RECONVERGENT B1 ;  /* 0x0000000000017941 */ /* 0x000fea0003800200 */
.L_x_10703:
        /* <DEDUP_REMOVED lines=11> */
.L_x_10707:
[----:B------:R-:W-:Y:S01]  /*42e0*/  IMAD.MOV.U32 R8, RZ, RZ, R9 ;  /* 0x000000ffff087224 */ /* 0x000fe200078e0009 */
[----:B------:R-:W-:Y:S01]  /*42f0*/  MOV R51, R50 ;  /* 0x0000003200337202 */ /* 0x000fe20000000f00 */
[----:B------:R-:W-:Y:S02]  /*4300*/  IMAD.MOV.U32 R10, RZ, RZ, R11 ;  /* 0x000000ffff0a7224 */ /* 0x000fe400078e000b */
[----:B------:R-:W-:-:S07]  /*4310*/  IMAD.MOV.U32 R83, RZ, RZ, R82 ;  /* 0x000000ffff537224 */ /* 0x000fce00078e0052 */
.L_x_10708:
[----:B------:R-:W-:Y:S05]  /*4320*/  BSYNC.RECONVERGENT B1 ;  /* 0x0000000000017941 */ /* 0x000fea0003800200 */
.L_x_10706:
        /* <DEDUP_REMOVED lines=11> */
.L_x_10710:
[----:B------:R-:W-:Y:S01]  /*43e0*/  IMAD.MOV.U32 R9, RZ, RZ, R8 ;  /* 0x000000ffff097224 */ /* 0x000fe200078e0008 */
[----:B------:R-:W-:Y:S01]  /*43f0*/  MOV R50, R49 ;  /* 0x0000003100327202 */ /* 0x000fe20000000f00 */
[----:B------:R-:W-:Y:S02]  /*4400*/  IMAD.MOV.U32 R11, RZ, RZ, R10 ;  /* 0x000000ffff0b7224 */ /* 0x000fe400078e000a */
[----:B------:R-:W-:-:S07]  /*4410*/  IMAD.MOV.U32 R82, RZ, RZ, R81 ;  /* 0x000000ffff527224 */ /* 0x000fce00078e0051 */
.L_x_10711:
[----:B------:R-:W-:Y:S05]  /*4420*/  BSYNC.RECONVERGENT B1 ;  /* 0x0000000000017941 */ /* 0x000fea0003800200 */
.L_x_10709:
        /* <DEDUP_REMOVED lines=11> */
.L_x_10713:
[----:B------:R-:W-:Y:S01]  /*44e0*/  IMAD.MOV.U32 R8, RZ, RZ, R9 ;  /* 0x000000ffff087224 */ /* 0x000fe200078e0009 */
[----:B------:R-:W-:Y:S01]  /*44f0*/  MOV R49, R48 ;  /* 0x0000003000317202 */ /* 0x000fe20000000f00 */
[----:B------:R-:W-:Y:S02]  /*4500*/  IMAD.MOV.U32 R10, RZ, RZ, R11 ;  /* 0x000000ffff0a7224 */ /* 0x000fe400078e000b */
[----:B------:R-:W-:-:S07]  /*4510*/  IMAD.MOV.U32 R81, RZ, RZ, R80 ;  /* 0x000000ffff517224 */ /* 0x000fce00078e0050 */
.L_x_10714:
[----:B------:R-:W-:Y:S05]  /*4520*/  BSYNC.RECONVERGENT B1 ;  /* 0x0000000000017941 */ /* 0x000fea0003800200 */
.L_x_10712:
        /* <DEDUP_REMOVED lines=11> */
.L_x_10716:
[----:B------:R-:W-:Y:S01]  /*45e0*/  IMAD.MOV.U32 R9, RZ, RZ, R8 ;  /* 0x000000ffff097224 */ /* 0x000fe200078e0008 */
[----:B------:R-:W-:Y:S01]  /*45f0*/  MOV R48, R55 ;  /* 0x0000003700307202 */ /* 0x000fe20000000f00 */
[----:B------:R-:W-:Y:S02]  /*4600*/  IMAD.MOV.U32 R11, RZ, RZ, R10 ;  /* 0x000000ffff0b7224 */ /* 0x000fe400078e000a */
[----:B------:R-:W-:-:S07]  /*4610*/  IMAD.MOV.U32 R80, RZ, RZ, R87 ;  /* 0x000000ffff507224 */ /* 0x000fce00078e0057 */
.L_x_10717:
[----:B------:R-:W-:Y:S05]  /*4620*/  BSYNC.RECONVERGENT B1 ;  /* 0x0000000000017941 */ /* 0x000fea0003800200 */
.L_x_10715:
        /* <DEDUP_REMOVED lines=11> */
.L_x_10719:
[----:B------:R-:W-:Y:S01]  /*46e0*/  IMAD.MOV.U32 R8, RZ, RZ, R9 ;  /* 0x000000ffff087224 */ /* 0x000fe200078e0009 */
[----:B------:R-:W-:Y:S01]  /*46f0*/  MOV R55, R54 ;  /* 0x0000003600377202 */ /* 0x000fe20000000f00 */
[----:B------:R-:W-:Y:S02]  /*4700*/  IMAD.MOV.U32 R10, RZ, RZ, R11 ;  /* 0x000000ffff0a7224 */ /* 0x000fe400078e000b */
[----:B------:R-:W-:-:S07]  /*4710*/  IMAD.MOV.U32 R87, RZ, RZ, R86 ;  /* 0x000000ffff577224 */ /* 0x000fce00078e0056 */
.L_x_10720:
[----:B------:R-:W-:Y:S05]  /*4720*/  BSYNC.RECONVERGENT B1 ;  /* 0x0000000000017941 */ /* 0x000fea0003800200 */
.L_x_10718:
        /* <DEDUP_REMOVED lines=11> */
.L_x_10722:
[----:B------:R-:W-:Y:S01]  /*47e0*/  IMAD.MOV.U32 R9, RZ, RZ, R8 ;  /* 0x000000ffff097224 */ /* 0x000fe200078e0008 */
[----:B------:R-:W-:Y:S01]  /*47f0*/  MOV R54, R53 ;  /* 0x0000003500367202 */ /* 0x000fe20000000f00 */
[----:B------:R-:W-:Y:S02]  /*4800*/  IMAD.MOV.U32 R11, RZ, RZ, R10 ;  /* 0x000000ffff0b7224 */ /* 0x000fe400078e000a */
[----:B------:R-:W-:-:S07]  /*4810*/  IMAD.MOV.U32 R86, RZ, RZ, R85 ;  /* 0x000000ffff567224 */ /* 0x000fce00078e0055 */
.L_x_10723:
[----:B------:R-:W-:Y:S05]  /*4820*/  BSYNC.RECONVERGENT B1 ;  /* 0x0000000000017941 */ /* 0x000fea0003800200 */
.L_x_10721:
        /* <DEDUP_REMOVED lines=11> */
.L_x_10725:
[----:B------:R-:W-:Y:S01]  /*48e0*/  IMAD.MOV.U32 R8, RZ, RZ, R9 ;  /* 0x000000ffff087224 */ /* 0x000fe200078e0009 */
[----:B------:R-:W-:Y:S01]  /*48f0*/  MOV R53, R52 ;  /* 0x0000003400357202 */ /* 0x000fe20000000f00 */
[----:B------:R-:W-:Y:S02]  /*4900*/  IMAD.MOV.U32 R10, RZ, RZ, R11 ;  /* 0x000000ffff0a7224 */ /* 0x000fe400078e000b */
[----:B------:R-:W-:-:S07]  /*4910*/  IMAD.MOV.U32 R85, RZ, RZ, R84 ;  /* 0x000000ffff557224 */ /* 0x000fce00078e0054 */
.L_x_10726:
[----:B------:R-:W-:Y:S05]  /*4920*/  BSYNC.RECONVERGENT B1 ;  /* 0x0000000000017941 */ /* 0x000fea0003800200 */
.L_x_10724:
        /* <DEDUP_REMOVED lines=11> */
.L_x_10728:
[----:B------:R-:W-:Y:S01]  /*49e0*/  IMAD.MOV.U32 R9, RZ, RZ, R8 ;  /* 0x000000ffff097224 */ /* 0x000fe200078e0008 */
[----:B------:R-:W-:Y:S01]  /*49f0*/  MOV R84, R3 ;  /* 0x0000000300547202 */ /* 0x000fe20000000f00 */
[----:B------:R-:W-:Y:S02]  /*4a00*/  IMAD.MOV.U32 R11, RZ, RZ, R10 ;  /* 0x000000ffff0b7224 */ /* 0x000fe400078e000a */
[----:B------:R-:W-:-:S07]  /*4a10*/  IMAD.MOV.U32 R52, RZ, RZ, R59 ;  /* 0x000000ffff347224 */ /* 0x000fce00078e003b */
.L_x_10729:
[----:B------:R-:W-:Y:S05]  /*4a20*/  BSYNC.RECONVERGENT B1 ;  /* 0x0000000000017941 */ /* 0x000fea0003800200 */
.L_x_10727:
        /* <DEDUP_REMOVED lines=11> */
.L_x_10731:
[----:B------:R-:W-:Y:S01]  /*4ae0*/  IMAD.MOV.U32 R8, RZ, RZ, R9 ;  /* 0x000000ffff087224 */ /* 0x000fe200078e0009 */
[----:B------:R-:W-:Y:S01]  /*4af0*/  MOV R59, R58 ;  /* 0x0000003a003b7202 */ /* 0x000fe20000000f00 */
[----:B------:R-:W-:Y:S02]  /*4b00*/  IMAD.MOV.U32 R13, RZ, RZ, R11 ;  /* 0x000000ffff0d7224 */ /* 0x000fe400078e000b */
[----:B------:R-:W-:-:S07]  /*4b10*/  IMAD.MOV.U32 R3, RZ, RZ, R2 ;  /* 0x000000ffff037224 */ /* 0x000fce00078e0002 */
.L_x_10732:
[----:B------:R-:W-:Y:S05]  /*4b20*/  BSYNC.RECONVERGENT B1 ;  /* 0x0000000000017941 */ /* 0x000fea0003800200 */
.L_x_10730:
        /* <DEDUP_REMOVED lines=11> */
.L_x_10734:
[----:B------:R-:W-:Y:S01]  /*4be0*/  IMAD.MOV.U32 R2, RZ, RZ, R7 ;  /* 0x000000ffff027224 */ /* 0x000fe200078e0007 */
[----:B------:R-:W-:Y:S01]  /*4bf0*/  MOV R58, R6 ;  /* 0x00000006003a7202 */ /* 0x000fe20000000f00 */
[--C-:B------:R-:W-:Y:S02]  /*4c00*/  IMAD.MOV.U32 R26, RZ, RZ, R8.reuse ;  /* 0x000000ffff1a7224 */ /* 0x100fe400078e0008 */
[--C-:B------:R-:W-:Y:S02]  /*4c10*/  IMAD.MOV.U32 R27, RZ, RZ, R13.reuse ;  /* 0x000000ffff1b7224 */ /* 0x100fe400078e000d */
[----:B------:R-:W-:Y:S02]  /*4c20*/  IMAD.MOV.U32 R7, RZ, RZ, R8 ;  /* 0x000000ffff077224 */ /* 0x000fe400078e0008 */
[----:B------:R-:W-:-:S07]  /*4c30*/  IMAD.MOV.U32 R6, RZ, RZ, R13 ;  /* 0x000000ffff067224 */ /* 0x000fce00078e000d */
.L_x_10735:
[----:B------:R-:W-:Y:S05]  /*4c40*/  BSYNC.RECONVERGENT B1 ;  /* 0x0000000000017941 */ /* 0x000fea0003800200 */
.L_x_10733:
[----:B------:R-:W-:Y:S01]  /*4c50*/  VIADD R5, R5, 0x4 ;  /* 0x0000000405057836 */ /* 0x000fe20000000000 */
[----:B------:R-:W-:Y:S06]  /*4c60*/  @P2 BRA `(.L_x_10736) ;  /* 0xffffffe0000c2947 */ /* 0x000fec000383ffff */
.L_x_10642:
[----:B------:R-:W-:Y:S05]  /*4c70*/  BSYNC.RECONVERGENT B0 ;  /* 0x0000000000007941 */ /* 0x000fea0003800200 */
.L_x_10641:
[----:B0-----:R-:W0:Y:S01]  /*4c80*/  SHFL.DOWN PT, R5, R26, 0x2, 0x1f ;  /* 0x08401f001a057f89 */ /* 0x001e2200000e0000 */
[----:B------:R-:W1:Y:S01]  /*4c90*/  LDCU UR4, c[0x0][0x2f8] ;  /* 0x00005f00ff0477ac */ /* 0x000e620008000800 */
[----:B------:R-:W-:Y:S01]  /*4ca0*/  ISETP.GT.AND P0, PT, R24, 0x1d, PT ;  /* 0x0000001d1800780c */ /* 0x000fe20003f04270 */
[----:B------:R-:W-:Y:S01]  /*4cb0*/  BSSY.RECONVERGENT B0, `(.L_x_10737) ;  /* 0x0000283000007945 */ /* 0x000fe20003800200 */
[----:B------:R-:W2:Y:S04]  /*4cc0*/  SHFL.DOWN PT, R7, R2, 0x2, 0x1f ;  /* 0x08401f0002077f89 */ /* 0x000ea800000e0000 */
[----:B------:R-:W3:Y:S04]  /*4cd0*/  SHFL.DOWN PT, R9, R3, 0x2, 0x1f ;  /* 0x08401f0003097f89 */ /* 0x000ee800000e0000 */
[----:B------:R-:W4:Y:S04]  /*4ce0*/  SHFL.DOWN PT, R11, R84, 0x2, 0x1f ;  /* 0x08401f00540b7f89 */ /* 0x000f2800000e0000 */
[----:B------:R-:W5:Y:S01]  /*4cf0*/  SHFL.DOWN PT, R13, R85, 0x2, 0x1f ;  /* 0x08401f00550d7f89 */ /* 0x000f6200000e0000 */
[----:B-1----:R-:W-:-:S03]  /*4d00*/  IADD3 R4, PT, PT, R57, -UR4, RZ ;  /* 0x8000000439047c10 */ /* 0x002fc6000fffe0ff */
[----:B------:R-:W1:Y:S04]  /*4d10*/  SHFL.DOWN PT, R15, R86, 0x2, 0x1f ;  /* 0x08401f00560f7f89 */ /* 0x000e6800000e0000 */
[----:B0-----:R-:W-:Y:S04]  /*4d20*/  STL [R4], R5 ;  /* 0x0000000504007387 */ /* 0x001fe80000100800 */
[----:B--2---:R-:W-:Y:S04]  /*4d30*/  STL [R4+0x4], R7 ;  /* 0x0000040704007387 */ /* 0x004fe80000100800 */
[----:B---3--:R-:W-:Y:S04]  /*4d40*/  STL [R4+0x8], R9 ;  /* 0x0000080904007387 */ /* 0x008fe80000100800 */
[----:B----4-:R-:W-:Y:S04]  /*4d50*/  STL [R4+0xc], R11 ;  /* 0x00000c0b04007387 */ /* 0x010fe80000100800 */
[----:B------:R-:W0:Y:S04]  /*4d60*/  SHFL.DOWN PT, R17, R87, 0x2, 0x1f ;  /* 0x08401f0057117f89 */ /* 0x000e2800000e0000 */
[----:B------:R-:W2:Y:S04]  /*4d70*/  SHFL.DOWN PT, R19, R80, 0x2, 0x1f ;  /* 0x08401f0050137f89 */ /* 0x000ea800000e0000 */
[----:B------:R-:W3:Y:S04]  /*4d80*/  SHFL.DOWN PT, R21, R81, 0x2, 0x1f ;  /* 0x08401f0051157f89 */ /* 0x000ee800000e0000 */
[----:B------:R-:W4:Y:S04]  /*4d90*/  SHFL.DOWN PT, R23, R82, 0x2, 0x1f ;  /* 0x08401f0052177f89 */ /* 0x000f2800000e0000 */
        /* <DEDUP_REMOVED lines=14> */
[----:B-----5:R-:W-:Y:S04]  /*4e80*/  STL [R4+0x10], R13 ;  /* 0x0000100d04007387 */ /* 0x020fe80000100800 */
[----:B-1----:R-:W-:Y:S04]  /*4e90*/  STL [R4+0x14], R15 ;  /* 0x0000140f04007387 */ /* 0x002fe80000100800 */
[----:B0-----:R-:W-:Y:S04]  /*4ea0*/  STL [R4+0x18], R17 ;  /* 0x0000181104007387 */ /* 0x001fe80000100800 */
[----:B--2---:R-:W-:Y:S04]  /*4eb0*/  STL [R4+0x1c], R19 ;  /* 0x00001c1304007387 */ /* 0x004fe80000100800 */
[----:B---3--:R-:W-:Y:S04]  /*4ec0*/  STL [R4+0x20], R21 ;  /* 0x0000201504007387 */ /* 0x008fe80000100800 */
[----:B----4-:R-:W-:Y:S04]  /*4ed0*/  STL [R4+0x24], R23 ;  /* 0x0000241704007387 */ /* 0x010fe80000100800 */
        /* <DEDUP_REMOVED lines=99> */
.L_x_10832:
        /* <DEDUP_REMOVED lines=20> */
.L_x_10740:
[----:B------:R-:W-:Y:S02]  /*5650*/  IMAD.MOV.U32 R9, RZ, RZ, R56 ;  /* 0x000000ffff097224 */ /* 0x000fe400078e0038 */
[----:B------:R-:W-:Y:S01]  /*5660*/  IMAD.MOV.U32 R11, RZ, RZ, R92 ;  /* 0x000000ffff0b7224 */ /* 0x000fe200078e005c */
[----:B------:R-:W-:Y:S01]  /*5670*/  MOV R92, R31 ;  /* 0x0000001f005c7202 */ /* 0x000fe20000000f00 */
[----:B------:R-:W-:-:S07]  /*5680*/  IMAD.MOV.U32 R56, RZ, RZ, R63 ;  /* 0x000000ffff387224 */ /* 0x000fce00078e003f */
.L_x_10741:
[----:B------:R-:W-:Y:S05]  /*5690*/  BSYNC.RECONVERGENT B1 ;  /* 0x0000000000017941 */ /* 0x000fea0003800200 */
.L_x_10739:
        /* <DEDUP_REMOVED lines=11> */
.L_x_10743:
[----:B------:R-:W-:Y:S01]  /*5750*/  IMAD.MOV.U32 R8, RZ, RZ, R9 ;  /* 0x000000ffff087224 */ /* 0x000fe200078e0009 */
[----:B------:R-:W-:Y:S01]  /*5760*/  MOV R63, R62 ;  /* 0x0000003e003f7202 */ /* 0x000fe20000000f00 */
[----:B------:R-:W-:Y:S02]  /*5770*/  IMAD.MOV.U32 R10, RZ, RZ, R11 ;  /* 0x000000ffff0a7224 */ /* 0x000fe400078e000b */
[----:B------:R-:W-:-:S07]  /*5780*/  IMAD.MOV.U32 R31, RZ, RZ, R30 ;  /* 0x000000ffff1f7224 */ /* 0x000fce00078e001e */
.L_x_10744:
[----:B------:R-:W-:Y:S05]  /*5790*/  BSYNC.RECONVERGENT B1 ;  /* 0x0000000000017941 */ /* 0x000fea0003800200 */
.L_x_10742:
        /* <DEDUP_REMOVED lines=11> */
.L_x_10746:
[----:B------:R-:W-:Y:S01]  /*5850*/  IMAD.MOV.U32 R9, RZ, RZ, R8 ;  /* 0x000000ffff097224 */ /* 0x000fe200078e0008 */
[----:B------:R-:W-:Y:S01]  /*5860*/  MOV R62, R61 ;  /* 0x0000003d003e7202 */ /* 0x000fe20000000f00 */
[----:B------:R-:W-:Y:S02]  /*5870*/  IMAD.MOV.U32 R11, RZ, RZ, R10 ;  /* 0x000000ffff0b7224 */ /* 0x000fe400078e000a */
[----:B------:R-:W-:-:S07]  /*5880*/  IMAD.MOV.U32 R30, RZ, RZ, R29 ;  /* 0x000000ffff1e7224 */ /* 0x000fce00078e001d */
.L_x_10747:
[----:B------:R-:W-:Y:S05]  /*5890*/  BSYNC.RECONVERGENT B1 ;  /* 0x0000000000017941 */ /* 0x000fea0003800200 */
.L_x_10745:
        /* <DEDUP_REMOVED lines=11> */
.L_x_10749:
[----:B------:R-:W-:Y:S01]  /*5950*/  IMAD.MOV.U32 R8, RZ, RZ, R9 ;  /* 0x000000ffff087224 */ /* 0x000fe200078e0009 */
[----:B------:R-:W-:Y:S01]  /*5960*/  MOV R61, R60 ;  /* 0x0000003c003d7202 */ /* 0x000fe20000000f00 */
[----:B------:R-:W-:Y:S02]  /*5970*/  IMAD.MOV.U32 R10, RZ, RZ, R11 ;  /* 0x000000ffff0a7224 */ /* 0x000fe400078e000b */
[----:B------:R-:W-:-:S07]  /*5980*/  IMAD.MOV.U32 R29, RZ, RZ, R28 ;  /* 0x000000ffff1d7224 */ /* 0x000fce00078e001c */
.L_x_10750:
[----:B------:R-:W-:Y:S05]  /*5990*/  BSYNC.RECONVERGENT B1 ;  /* 0x0000000000017941 */ /* 0x000fea0003800200 */
.L_x_10748:
        /* <DEDUP_REMOVED lines=11> */
.L_x_10752:
[----:B------:R-:W-:Y:S01]  /*5a50*/  IMAD.MOV.U32 R9, RZ, RZ, R8 ;  /* 0x000000ffff097224 */ /* 0x000fe200078e0008 */
[----:B------:R-:W-:Y:S01]  /*5a60*/  MOV R60, R67 ;  /* 0x00000043003c7202 */ /* 0x000fe20000000f00 */
[----:B------:R-:W-:Y:S02]  /*5a70*/  IMAD.MOV.U32 R11, RZ, RZ, R10 ;  /* 0x000000ffff0b7224 */ /* 0x000fe400078e000a */
[----:B------:R-:W-:-:S07]  /*5a80*/  IMAD.MOV.U32 R28, RZ, RZ, R35 ;  /* 0x000000ffff1c7224 */ /* 0x000fce00078e0023 */
.L_x_10753:
[----:B------:R-:W-:Y:S05]  /*5a90*/  BSYNC.RECONVERGENT B1 ;  /* 0x0000000000017941 */ /* 0x000fea0003800200 */
.L_x_10751:
        /* <DEDUP_REMOVED lines=11> */
.L_x_10755:
[----:B------:R-:W-:Y:S01]  /*5b50*/  IMAD.MOV.U32 R8, RZ, RZ, R9 ;  /* 0x000000ffff087224 */ /* 0x000fe200078e0009 */
[----:B------:R-:W-:Y:S01]  /*5b60*/  MOV R67, R66 ;  /* 0x0000004200437202 */ /* 0x000fe20000000f00 */
[----:B------:R-:W-:Y:S02]  /*5b70*/  IMAD.MOV.U32 R10, RZ, RZ, R11 ;  /* 0x000000ffff0a7224 */ /* 0x000fe400078e000b */
[----:B------:R-:W-:-:S07]  /*5b80*/  IMAD.MOV.U32 R35, RZ, RZ, R34 ;  /* 0x000000ffff237224 */ /* 0x000fce00078e0022 */
.L_x_10756:
[----:B------:R-:W-:Y:S05]  /*5b90*/  BSYNC.RECONVERGENT B1 ;  /* 0x0000000000017941 */ /* 0x000fea0003800200 */
.L_x_10754:
        /* <DEDUP_REMOVED lines=11> */
.L_x_10758:
[----:B------:R-:W-:Y:S01]  /*5c50*/  IMAD.MOV.U32 R9, RZ, RZ, R8 ;  /* 0x000000ffff097224 */ /* 0x000fe200078e0008 */
[----:B------:R-:W-:Y:S01]  /*5c60*/  MOV R66, R65 ;  /* 0x0000004100427202 */ /* 0x000fe20000000f00 */
[----:B------:R-:W-:Y:S02]  /*5c70*/  IMAD.MOV.U32 R11, RZ, RZ, R10 ;  /* 0x000000ffff0b7224 */ /* 0x000fe400078e000a */
[----:B------:R-:W-:-:S07]  /*5c80*/  IMAD.MOV.U32 R34, RZ, RZ, R33 ;  /* 0x000000ffff227224 */ /* 0x000fce00078e0021 */
.L_x_10759:
[----:B------:R-:W-:Y:S05]  /*5c90*/  BSYNC.RECONVERGENT B1 ;  /* 0x0000000000017941 */ /* 0x000fea0003800200 */
.L_x_10757:
        /* <DEDUP_REMOVED lines=11> */
.L_x_10761:
[----:B------:R-:W-:Y:S01]  /*5d50*/  IMAD.MOV.U32 R8, RZ, RZ, R9 ;  /* 0x000000ffff087224 */ /* 0x000fe200078e0009 */
[----:B------:R-:W-:Y:S01]  /*5d60*/  MOV R65, R64 ;  /* 0x0000004000417202 */ /* 0x000fe20000000f00 */
[----:B------:R-:W-:Y:S02]  /*5d70*/  IMAD.MOV.U32 R10, RZ, RZ, R11 ;  /* 0x000000ffff0a7224 */ /* 0x000fe400078e000b */
[----:B------:R-:W-:-:S07]  /*5d80*/  IMAD.MOV.U32 R33, RZ, RZ, R32 ;  /* 0x000000ffff217224 */ /* 0x000fce00078e0020 */
.L_x_10762:
[----:B------:R-:W-:Y:S05]  /*5d90*/  BSYNC.RECONVERGENT B1 ;  /* 0x0000000000017941 */ /* 0x000fea0003800200 */
.L_x_10760:
        /* <DEDUP_REMOVED lines=11> */
.L_x_10764:
[----:B------:R-:W-:Y:S01]  /*5e50*/  IMAD.MOV.U32 R9, RZ, RZ, R8 ;  /* 0x000000ffff097224 */ /* 0x000fe200078e0008 */
[----:B------:R-:W-:Y:S01]  /*5e60*/  MOV R64, R71 ;  /* 0x0000004700407202 */ /* 0x000fe20000000f00 */
[----:B------:R-:W-:Y:S02]  /*5e70*/  IMAD.MOV.U32 R11, RZ, RZ, R10 ;  /* 0x000000ffff0b7224 */ /* 0x000fe400078e000a */
[----:B------:R-:W-:-:S07]  /*5e80*/  IMAD.MOV.U32 R32, RZ, RZ, R39 ;  /* 0x000000ffff207224 */ /* 0x000fce00078e0027 */
.L_x_10765:
[----:B------:R-:W-:Y:S05]  /*5e90*/  BSYNC.RECONVERGENT B1 ;  /* 0x0000000000017941 */ /* 0x000fea0003800200 */
.L_x_10763:
        /* <DEDUP_REMOVED lines=11> */
.L_x_10767:
[----:B------:R-:W-:Y:S01]  /*5f50*/  IMAD.MOV.U32 R8, RZ, RZ, R9 ;  /* 0x000000ffff087224 */ /* 0x000fe200078e0009 */
[----:B------:R-:W-:Y:S01]  /*5f60*/  MOV R71, R70 ;  /* 0x0000004600477202 */ /* 0x000fe20000000f00 */
[----:B------:R-:W-:Y:S02]  /*5f70*/  IMAD.MOV.U32 R10, RZ, RZ, R11 ;  /* 0x000000ffff0a7224 */ /* 0x000fe400078e000b */
[----:B------:R-:W-:-:S07]  /*5f80*/  IMAD.MOV.U32 R39, RZ, RZ, R38 ;  /* 0x000000ffff277224 */ /* 0x000fce00078e0026 */
.L_x_10768:
[----:B------:R-:W-:Y:S05]  /*5f90*/  BSYNC.RECONVERGENT B1 ;  /* 0x0000000000017941 */ /* 0x000fea0003800200 */
.L_x_10766:
        /* <DEDUP_REMOVED lines=11> */
.L_x_10770:
[----:B------:R-:W-:Y:S01]  /*6050*/  IMAD.MOV.U32 R9, RZ, RZ, R8 ;  /* 0x000000ffff097224 */ /* 0x000fe200078e0008 */
[----:B------:R-:W-:Y:S01]  /*6060*/  MOV R70, R69 ;  /* 0x0000004500467202 */ /* 0x000fe20000000f00 */
[----:B------:R-:W-:Y:S02]  /*6070*/  IMAD.MOV.U32 R11, RZ, RZ, R10 ;  /* 0x000000ffff0b7224 */ /* 0x000fe400078e000a */
[----:B------:R-:W-:-:S07]  /*6080*/  IMAD.MOV.U32 R38, RZ, RZ, R37 ;  /* 0x000000ffff267224 */ /* 0x000fce00078e0025 */
.L_x_10771:
[----:B------:R-:W-:Y:S05]  /*6090*/  BSYNC.RECONVERGENT B1 ;  /* 0x0000000000017941 */ /* 0x000fea0003800200 */
.L_x_10769:
        /* <DEDUP_REMOVED lines=11> */
.L_x_10773:
[----:B------:R-:W-:Y:S01]  /*6150*/  IMAD.MOV.U32 R8, RZ, RZ, R9 ;  /* 0x000000ffff087224 */ /* 0x000fe200078e0009 */
[----:B------:R-:W-:Y:S01]  /*6160*/  MOV R69, R68 ;  /* 0x0000004400457202 */ /* 0x000fe20000000f00 */
[----:B------:R-:W-:Y:S02]  /*6170*/  IMAD.MOV.U32 R10, RZ, RZ, R11 ;  /* 0x000000ffff0a7224 */ /* 0x000fe400078e000b */
[----:B------:R-:W-:-:S07]  /*6180*/  IMAD.MOV.U32 R37, RZ, RZ, R36 ;  /* 0x000000ffff257224 */ /* 0x000fce00078e0024 */
.L_x_10774:
[----:B------:R-:W-:Y:S05]  /*6190*/  BSYNC.RECONVERGENT B1 ;  /* 0x0000000000017941 */ /* 0x000fea0003800200 */
.L_x_10772:
        /* <DEDUP_REMOVED lines=11> */
.L_x_10776:
[----:B------:R-:W-:Y:S01]  /*6250*/  IMAD.MOV.U32 R9, RZ, RZ, R8 ;  /* 0x000000ffff097224 */ /* 0x000fe200078e0008 */
[----:B------:R-:W-:Y:S01]  /*6260*/  MOV R68, R75 ;  /* 0x0000004b00447202 */ /* 0x000fe20000000f00 */
[----:B------:R-:W-:Y:S02]  /*6270*/  IMAD.MOV.U32 R11, RZ, RZ, R10 ;  /* 0x000000ffff0b7224 */ /* 0x000fe400078e000a */
[----:B------:R-:W-:-:S07]  /*6280*/  IMAD.MOV.U32 R36, RZ, RZ, R43 ;  /* 0x000000ffff247224 */ /* 0x000fce00078e002b */
.L_x_10777:
[----:B------:R-:W-:Y:S05]  /*6290*/  BSYNC.RECONVERGENT B1 ;  /* 0x0000000000017941 */ /* 0x000fea0003800200 */
.L_x_10775:
        /* <DEDUP_REMOVED lines=11> */
.L_x_10779:
[----:B------:R-:W-:Y:S01]  /*6350*/  IMAD.MOV.U32 R8, RZ, RZ, R9 ;  /* 0x000000ffff087224 */ /* 0x000fe200078e0009 */
[----:B------:R-:W-:Y:S01]  /*6360*/  MOV R75, R74 ;  /* 0x0000004a004b7202 */ /* 0x000fe20000000f00 */
[----:B------:R-:W-:Y:S02]  /*6370*/  IMAD.MOV.U32 R10, RZ, RZ, R11 ;  /* 0x000000ffff0a7224 */ /* 0x000fe400078e000b */
[----:B------:R-:W-:-:S07]  /*6380*/  IMAD.MOV.U32 R43, RZ, RZ, R42 ;  /* 0x000000ffff2b7224 */ /* 0x000fce00078e002a */
.L_x_10780:
[----:B------:R-:W-:Y:S05]  /*6390*/  BSYNC.RECONVERGENT B1 ;  /* 0x0000000000017941 */ /* 0x000fea0003800200 */
.L_x_10778:
        /* <DEDUP_REMOVED lines=11> */
.L_x_10782:
[----:B------:R-:W-:Y:S01]  /*6450*/  IMAD.MOV.U32 R9, RZ, RZ, R8 ;  /* 0x000000ffff097224 */ /* 0x000fe200078e0008 */
[----:B------:R-:W-:Y:S01]  /*6460*/  MOV R74, R73 ;  /* 0x00000049004a7202 */ /* 0x000fe20000000f00 */
[----:B------:R-:W-:Y:S02]  /*6470*/  IMAD.MOV.U32 R11, RZ, RZ, R10 ;  /* 0x000000ffff0b7224 */ /* 0x000fe400078e000a */
[----:B------:R-:W-:-:S07]  /*6480*/  IMAD.MOV.U32 R42, RZ, RZ, R41 ;  /* 0x000000ffff2a7224 */ /* 0x000fce00078e0029 */
.L_x_10783:
[----:B------:R-:W-:Y:S05]  /*6490*/  BSYNC.RECONVERGENT B1 ;  /* 0x0000000000017941 */ /* 0x000fea0003800200 */
.L_x_10781:
        /* <DEDUP_REMOVED lines=11> */
.L_x_10785:
[----:B------:R-:W-:Y:S01]  /*6550*/  IMAD.MOV.U32 R8, RZ, RZ, R9 ;  /* 0x000000ffff087224 */ /* 0x000fe200078e0009 */
[----:B------:R-:W-:Y:S01]  /*6560*/  MOV R73, R72 ;  /* 0x0000004800497202 */ /* 0x000fe20000000f00 */
[----:B------:R-:W-:Y:S02]  /*6570*/  IMAD.MOV.U32 R10, RZ, RZ, R11 ;  /* 0x000000ffff0a7224 */ /* 0x000fe400078e000b */
[----:B------:R-:W-:-:S07]  /*6580*/  IMAD.MOV.U32 R41, RZ, RZ, R40 ;  /* 0x000000ffff297224 */ /* 0x000fce00078e0028 */
.L_x_10786:
[----:B------:R-:W-:Y:S05]  /*6590*/  BSYNC.RECONVERGENT B1 ;  /* 0x0000000000017941 */ /* 0x000fea0003800200 */
.L_x_10784:
        /* <DEDUP_REMOVED lines=11> */
.L_x_10788:
[----:B------:R-:W-:Y:S01]  /*6650*/  IMAD.MOV.U32 R9, RZ, RZ, R8 ;  /* 0x000000ffff097224 */ /* 0x000fe200078e0008 */
[----:B------:R-:W-:Y:S01]  /*6660*/  MOV R72, R79 ;  /* 0x0000004f00487202 */ /* 0x000fe20000000f00 */
[----:B------:R-:W-:Y:S02]  /*6670*/  IMAD.MOV.U32 R11, RZ, RZ, R10 ;  /* 0x000000ffff0b7224 */ /* 0x000fe400078e000a */
[----:B------:R-:W-:-:S07]  /*6680*/  IMAD.MOV.U32 R40, RZ, RZ, R47 ;  /* 0x000000ffff287224 */ /* 0x000fce00078e002f */
.L_x_10789:
[----:B------:R-:W-:Y:S05]  /*6690*/  BSYNC.RECONVERGENT B1 ;  /* 0x0000000000017941 */ /* 0x000fea0003800200 */
.L_x_10787:
        /* <DEDUP_REMOVED lines=11> */
.L_x_10791:
[----:B------:R-:W-:Y:S01]  /*6750*/  IMAD.MOV.U32 R8, RZ, RZ, R9 ;  /* 0x000000ffff087224 */ /* 0x000fe200078e0009 */
[----:B------:R-:W-:Y:S01]  /*6760*/  MOV R79, R78 ;  /* 0x0000004e004f7202 */ /* 0x000fe20000000f00 */
[----:B------:R-:W-:Y:S02]  /*6770*/  IMAD.MOV.U32 R10, RZ, RZ, R11 ;  /* 0x000000ffff0a7224 */ /* 0x000fe400078e000b */
[----:B------:R-:W-:-:S07]  /*6780*/  IMAD.MOV.U32 R47, RZ, RZ, R46 ;  /* 0x000000ffff2f7224 */ /* 0x000fce00078e002e */
.L_x_10792:
[----:B------:R-:W-:Y:S05]  /*6790*/  BSYNC.RECONVERGENT B1 ;  /* 0x0000000000017941 */ /* 0x000fea0003800200 */
.L_x_10790:
        /* <DEDUP_REMOVED lines=11> */
.L_x_10794:
[----:B------:R-:W-:Y:S01]  /*6850*/  IMAD.MOV.U32 R9, RZ, RZ, R8 ;  /* 0x000000ffff097224 */ /* 0x000fe200078e0008 */
[----:B------:R-:W-:Y:S01]  /*6860*/  MOV R78, R77 ;  /* 0x0000004d004e7202 */ /* 0x000fe20000000f00 */
[----:B------:R-:W-:Y:S02]  /*6870*/  IMAD.MOV.U32 R11, RZ, RZ, R10 ;  /* 0x000000ffff0b7224 */ /* 0x000fe400078e000a */
[----:B------:R-:W-:-:S07]  /*6880*/  IMAD.MOV.U32 R46, RZ, RZ, R45 ;  /* 0x000000ffff2e7224 */ /* 0x000fce00078e002d */
.L_x_10795:
[----:B------:R-:W-:Y:S05]  /*6890*/  BSYNC.RECONVERGENT B1 ;  /* 0x0000000000017941 */ /* 0x000fea0003800200 */
.L_x_10793:
        /* <DEDUP_REMOVED lines=11> */
.L_x_10797:
[----:B------:R-:W-:Y:S01]  /*6950*/  IMAD.MOV.U32 R8, RZ, RZ, R9 ;  /* 0x000000ffff087224 */ /* 0x000fe200078e0009 */
[----:B------:R-:W-:Y:S01]  /*6960*/  MOV R77, R76 ;  /* 0x0000004c004d7202 */ /* 0x000fe20000000f00 */
[----:B------:R-:W-:Y:S02]  /*6970*/  IMAD.MOV.U32 R10, RZ, RZ, R11 ;  /* 0x000000ffff0a7224 */ /* 0x000fe400078e000b */
[----:B------:R-:W-:-:S07]  /*6980*/  IMAD.MOV.U32 R45, RZ, RZ, R44 ;  /* 0x000000ffff2d7224 */ /* 0x000fce00078e002c */
.L_x_10798:
[----:B------:R-:W-:Y:S05]  /*6990*/  BSYNC.RECONVERGENT B1 ;  /* 0x0000000000017941 */ /* 0x000fea0003800200 */
.L_x_10796:
        /* <DEDUP_REMOVED lines=11> */
.L_x_10800:
[----:B------:R-:W-:Y:S01]  /*6a50*/  IMAD.MOV.U32 R9, RZ, RZ, R8 ;  /* 0x000000ffff097224 */ /* 0x000fe200078e0008 */
[----:B------:R-:W-:Y:S01]  /*6a60*/  MOV R76, R83 ;  /* 0x00000053004c7202 */ /* 0x000fe20000000f00 */
[----:B------:R-:W-:Y:S02]  /*6a70*/  IMAD.MOV.U32 R11, RZ, RZ, R10 ;  /* 0x000000ffff0b7224 */ /* 0x000fe400078e000a */
[----:B------:R-:W-:-:S07]  /*6a80*/  IMAD.MOV.U32 R44, RZ, RZ, R51 ;  /* 0x000000ffff2c7224 */ /* 0x000fce00078e0033 */
.L_x_10801:
[----:B------:R-:W-:Y:S05]  /*6a90*/  BSYNC.RECONVERGENT B1 ;  /* 0x0000000000017941 */ /* 0x000fea0003800200 */
.L_x_10799:
        /* <DEDUP_REMOVED lines=11> */
.L_x_10803:
[----:B------:R-:W-:Y:S01]  /*6b50*/  IMAD.MOV.U32 R8, RZ, RZ, R9 ;  /* 0x000000ffff087224 */ /* 0x000fe200078e0009 */
[----:B------:R-:W-:Y:S01]  /*6b60*/  MOV R83, R82 ;  /* 0x0000005200537202 */ /* 0x000fe20000000f00 */
[----:B------:R-:W-:Y:S02]  /*6b70*/  IMAD.MOV.U32 R10, RZ, RZ, R11 ;  /* 0x000000ffff0a7224 */ /* 0x000fe400078e000b */
[----:B------:R-:W-:-:S07]  /*6b80*/  IMAD.MOV.U32 R51, RZ, RZ, R50 ;  /* 0x000000ffff337224 */ /* 0x000fce00078e0032 */
.L_x_10804:
[----:B------:R-:W-:Y:S05]  /*6b90*/  BSYNC.RECONVERGENT B1 ;  /* 0x0000000000017941 */ /* 0x000fea0003800200 */
.L_x_10802:
        /* <DEDUP_REMOVED lines=11> */
.L_x_10806:
[----:B------:R-:W-:Y:S01]  /*6c50*/  IMAD.MOV.U32 R9, RZ, RZ, R8 ;  /* 0x000000ffff097224 */ /* 0x000fe200078e0008 */
[----:B------:R-:W-:Y:S01]  /*6c60*/  MOV R82, R81 ;  /* 0x0000005100527202 */ /* 0x000fe20000000f00 */
[----:B------:R-:W-:Y:S02]  /*6c70*/  IMAD.MOV.U32 R11, RZ, RZ, R10 ;  /* 0x000000ffff0b7224 */ /* 0x000fe400078e000a */
[----:B------:R-:W-:-:S07]  /*6c80*/  IMAD.MOV.U32 R50, RZ, RZ, R49 ;  /* 0x000000ffff327224 */ /* 0x000fce00078e0031 */
.L_x_10807:
[----:B------:R-:W-:Y:S05]  /*6c90*/  BSYNC.RECONVERGENT B1 ;  /* 0x0000000000017941 */ /* 0x000fea0003800200 */
.L_x_10805:
        /* <DEDUP_REMOVED lines=11> */
.L_x_10809:
[----:B------:R-:W-:Y:S01]  /*6d50*/  IMAD.MOV.U32 R8, RZ, RZ, R9 ;  /* 0x000000ffff087224 */ /* 0x000fe200078e0009 */
[----:B------:R-:W-:Y:S01]  /*6d60*/  MOV R81, R80 ;  /* 0x0000005000517202 */ /* 0x000fe20000000f00 */
[----:B------:R-:W-:Y:S02]  /*6d70*/  IMAD.MOV.U32 R10, RZ, RZ, R11 ;  /* 0x000000ffff0a7224 */ /* 0x000fe400078e000b */
[----:B------:R-:W-:-:S07]  /*6d80*/  IMAD.MOV.U32 R49, RZ, RZ, R48 ;  /* 0x000000ffff317224 */ /* 0x000fce00078e0030 */
.L_x_10810:
[----:B------:R-:W-:Y:S05]  /*6d90*/  BSYNC.RECONVERGENT B1 ;  /* 0x0000000000017941 */ /* 0x000fea0003800200 */
.L_x_10808:
        /* <DEDUP_REMOVED lines=11> */
.L_x_10812:
[----:B------:R-:W-:Y:S01]  /*6e50*/  IMAD.MOV.U32 R9, RZ, RZ, R8 ;  /* 0x000000ffff097224 */ /* 0x000fe200078e0008 */
[----:B------:R-:W-:Y:S01]  /*6e60*/  MOV R80, R87 ;  /* 0x0000005700507202 */ /* 0x000fe20000000f00 */
[----:B------:R-:W-:Y:S02]  /*6e70*/  IMAD.MOV.U32 R11, RZ, RZ, R10 ;  /* 0x000000ffff0b7224 */ /* 0x000fe400078e000a */
[----:B------:R-:W-:-:S07]  /*6e80*/  IMAD.MOV.U32 R48, RZ, RZ, R55 ;  /* 0x000000ffff307224 */ /* 0x000fce00078e0037 */
.L_x_10813:
[----:B------:R-:W-:Y:S05]  /*6e90*/  BSYNC.RECONVERGENT B1 ;  /* 0x0000000000017941 */ /* 0x000fea0003800200 */
.L_x_10811:
        /* <DEDUP_REMOVED lines=11> */
.L_x_10815:
[----:B------:R-:W-:Y:S01]  /*6f50*/  IMAD.MOV.U32 R8, RZ, RZ, R9 ;  /* 0x000000ffff087224 */ /* 0x000fe200078e0009 */
[----:B------:R-:W-:Y:S01]  /*6f60*/  MOV R87, R86 ;  /* 0x0000005600577202 */ /* 0x000fe20000000f00 */
[----:B------:R-:W-:Y:S02]  /*6f70*/  IMAD.MOV.U32 R10, RZ, RZ, R11 ;  /* 0x000000ffff0a7224 */ /* 0x000fe400078e000b */
[----:B------:R-:W-:-:S07]  /*6f80*/  IMAD.MOV.U32 R55, RZ, RZ, R54 ;  /* 0x000000ffff377224 */ /* 0x000fce00078e0036 */
.L_x_10816:
[----:B------:R-:W-:Y:S05]  /*6f90*/  BSYNC.RECONVERGENT B1 ;  /* 0x0000000000017941 */ /* 0x000fea0003800200 */
.L_x_10814:
        /* <DEDUP_REMOVED lines=11> */
.L_x_10818:
[----:B------:R-:W-:Y:S01]  /*7050*/  IMAD.MOV.U32 R9, RZ, RZ, R8 ;  /* 0x000000ffff097224 */ /* 0x000fe200078e0008 */
[----:B------:R-:W-:Y:S01]  /*7060*/  MOV R86, R85 ;  /* 0x0000005500567202 */ /* 0x000fe20000000f00 */
[----:B------:R-:W-:Y:S02]  /*7070*/  IMAD.MOV.U32 R11, RZ, RZ, R10 ;  /* 0x000000ffff0b7224 */ /* 0x000fe400078e000a */
[----:B------:R-:W-:-:S07]  /*7080*/  IMAD.MOV.U32 R54, RZ, RZ, R53 ;  /* 0x000000ffff367224 */ /* 0x000fce00078e0035 */
.L_x_10819:
[----:B------:R-:W-:Y:S05]  /*7090*/  BSYNC.RECONVERGENT B1 ;  /* 0x0000000000017941 */ /* 0x000fea0003800200 */
.L_x_10817:
        /* <DEDUP_REMOVED lines=11> */
.L_x_10821:
[----:B------:R-:W-:Y:S01]  /*7150*/  IMAD.MOV.U32 R8, RZ, RZ, R9 ;  /* 0x000000ffff087224 */ /* 0x000fe200078e0009 */
[----:B------:R-:W-:Y:S01]  /*7160*/  MOV R85, R84 ;  /* 0x0000005400557202 */ /* 0x000fe20000000f00 */
[----:B------:R-:W-:Y:S02]  /*7170*/  IMAD.MOV.U32 R10, RZ, RZ, R11 ;  /* 0x000000ffff0a7224 */ /* 0x000fe400078e000b */
[----:B------:R-:W-:-:S07]  /*7180*/  IMAD.MOV.U32 R53, RZ, RZ, R52 ;  /* 0x000000ffff357224 */ /* 0x000fce00078e0034 */
.L_x_10822:
[----:B------:R-:W-:Y:S05]  /*7190*/  BSYNC.RECONVERGENT B1 ;  /* 0x0000000000017941 */ /* 0x000fea0003800200 */
.L_x_10820:
        /* <DEDUP_REMOVED lines=11> */
.L_x_10824:
[----:B------:R-:W-:Y:S01]  /*7250*/  IMAD.MOV.U32 R9, RZ, RZ, R8 ;  /* 0x000000ffff097224 */ /* 0x000fe200078e0008 */
[----:B------:R-:W-:Y:S01]  /*7260*/  MOV R52, R59 ;  /* 0x0000003b00347202 */ /* 0x000fe20000000f00 */
[----:B------:R-:W-:Y:S02]  /*7270*/  IMAD.MOV.U32 R11, RZ, RZ, R10 ;  /* 0x000000ffff0b7224 */ /* 0x000fe400078e000a */
[----:B------:R-:W-:-:S07]  /*7280*/  IMAD.MOV.U32 R84, RZ, RZ, R3 ;  /* 0x000000ffff547224 */ /* 0x000fce00078e0003 */
.L_x_10825:
[----:B------:R-:W-:Y:S05]  /*7290*/  BSYNC.RECONVERGENT B1 ;  /* 0x0000000000017941 */ /* 0x000fea0003800200 */
.L_x_10823:
        /* <DEDUP_REMOVED lines=11> */
.L_x_10827:
[----:B------:R-:W-:Y:S01]  /*7350*/  IMAD.MOV.U32 R13, RZ, RZ, R9 ;  /* 0x000000ffff0d7224 */ /* 0x000fe200078e0009 */
[----:B------:R-:W-:Y:S01]  /*7360*/  MOV R3, R2 ;  /* 0x0000000200037202 */ /* 0x000fe20000000f00 */
[----:B------:R-:W-:Y:S02]  /*7370*/  IMAD.MOV.U32 R8, RZ, RZ, R11 ;  /* 0x000000ffff087224 */ /* 0x000fe400078e000b */
[----:B------:R-:W-:-:S07]  /*7380*/  IMAD.MOV.U32 R59, RZ, RZ, R58 ;  /* 0x000000ffff3b7224 */ /* 0x000fce00078e003a */
.L_x_10828:
[----:B------:R-:W-:Y:S05]  /*7390*/  BSYNC.RECONVERGENT B1 ;  /* 0x0000000000017941 */ /* 0x000fea0003800200 */
.L_x_10826:
        /* <DEDUP_REMOVED lines=11> */
.L_x_10830:
[----:B------:R-:W-:Y:S01]  /*7450*/  MOV R2, R6 ;  /* 0x0000000600027202 */ /* 0x000fe20000000f00 */
[----:B------:R-:W-:Y:S02]  /*7460*/  IMAD.MOV.U32 R58, RZ, RZ, R5 ;  /* 0x000000ffff3a7224 */ /* 0x000fe400078e0005 */
[--C-:B------:R-:W-:Y:S02]  /*7470*/  IMAD.MOV.U32 R26, RZ, RZ, R13.reuse ;  /* 0x000000ffff1a7224 */ /* 0x100fe400078e000d */
[--C-:B------:R-:W-:Y:S02]  /*7480*/  IMAD.MOV.U32 R27, RZ, RZ, R8.reuse ;  /* 0x000000ffff1b7224 */ /* 0x100fe400078e0008 */
[----:B------:R-:W-:Y:S02]  /*7490*/  IMAD.MOV.U32 R6, RZ, RZ, R13 ;  /* 0x000000ffff067224 */ /* 0x000fe400078e000d */
[----:B------:R-:W-:-:S07]  /*74a0*/  IMAD.MOV.U32 R5, RZ, RZ, R8 ;  /* 0x000000ffff057224 */ /* 0x000fce00078e0008 */
.L_x_10831:
[----:B------:R-:W-:Y:S05]  /*74b0*/  BSYNC.RECONVERGENT B1 ;  /* 0x0000000000017941 */ /* 0x000fea0003800200 */
.L_x_10829:
[----:B------:R-:W-:Y:S01]  /*74c0*/  IADD3 R7, PT, PT, R7, 0x4, RZ ;  /* 0x0000000407077810 */ /* 0x000fe20007ffe0ff */
[----:B------:R-:W-:Y:S06]  /*74d0*/  @P2 BRA `(.L_x_10832) ;  /* 0xffffffe0000c2947 */ /* 0x000fec000383ffff */
.L_x_10738:
[----:B------:R-:W-:Y:S05]  /*74e0*/  BSYNC.RECONVERGENT B0 ;  /* 0x0000000000007941 */ /* 0x000fea0003800200 */
.L_x_10737:
        /* <DEDUP_REMOVED lines=8> */
[----:B-1----:R-:W-:-:S03]  /*7570*/  VIADD R4, R57, -UR4 ;  /* 0x8000000439047c36 */ /* 0x002fc60008000000 */
        /* <DEDUP_REMOVED lines=124> */
[----:B0-----:R-:W-:Y:S01]  /*7d40*/  VIADD R7, R4, 0x80 ;  /* 0x0000008004077836 */ /* 0x001fe20000000000 */
[----:B------:R-:W-:Y:S01]  /*7d50*/  MOV R5, R27 ;  /* 0x0000001b00057202 */ /* 0x000fe20000000f00 */
[----:B------:R-:W-:Y:S02]  /*7d60*/  IMAD.MOV.U32 R6, RZ, RZ, R26 ;  /* 0x000000ffff067224 */ /* 0x000fe400078e001a */
[----:B------:R-:W-:-:S07]  /*7d70*/  IMAD.MOV.U32 R4, RZ, RZ, RZ ;  /* 0x000000ffff047224 */ /* 0x000fce00078e00ff */
.L_x_10928:
        /* <DEDUP_REMOVED lines=20> */
.L_x_10836:
[----:B------:R-:W-:Y:S01]  /*7ec0*/  IMAD.MOV.U32 R9, RZ, RZ, R56 ;  /* 0x000000ffff097224 */ /* 0x000fe200078e0038 */
[----:B------:R-:W-:Y:S01]  /*7ed0*/  MOV R11, R92 ;  /* 0x0000005c000b7202 */ /* 0x000fe20000000f00 */
[----:B------:R-:W-:Y:S02]  /*7ee0*/  IMAD.MOV.U32 R92, RZ, RZ, R31 ;  /* 0x000000ffff5c7224 */ /* 0x000fe400078e001f */
[----:B------:R-:W-:-:S07]  /*7ef0*/  IMAD.MOV.U32 R56, RZ, RZ, R63 ;  /* 0x000000ffff387224 */ /* 0x000fce00078e003f */
.L_x_10837:
[----:B------:R-:W-:Y:S05]  /*7f00*/  BSYNC.RECONVERGENT B1 ;  /* 0x0000000000017941 */ /* 0x000fea0003800200 */
.L_x_10835:
        /* <DEDUP_REMOVED lines=11> */
.L_x_10839:
[----:B------:R-:W-:Y:S01]  /*7fc0*/  IMAD.MOV.U32 R8, RZ, RZ, R9 ;  /* 0x000000ffff087224 */ /* 0x000fe200078e0009 */
[----:B------:R-:W-:Y:S01]  /*7fd0*/  MOV R10, R11 ;  /* 0x0000000b000a7202 */ /* 0x000fe20000000f00 */
[----:B------:R-:W-:Y:S02]  /*7fe0*/  IMAD.MOV.U32 R63, RZ, RZ, R62 ;  /* 0x000000ffff3f7224 */ /* 0x000fe400078e003e */
[----:B------:R-:W-:-:S07]  /*7ff0*/  IMAD.MOV.U32 R31, RZ, RZ, R30 ;  /* 0x000000ffff1f7224 */ /* 0x000fce00078e001e */
.L_x_10840:
[----:B------:R-:W-:Y:S05]  /*8000*/  BSYNC.RECONVERGENT B1 ;  /* 0x0000000000017941 */ /* 0x000fea0003800200 */
.L_x_10838:
        /* <DEDUP_REMOVED lines=11> */
.L_x_10842:
[----:B------:R-:W-:Y:S01]  /*80c0*/  IMAD.MOV.U32 R9, RZ, RZ, R8 ;  /* 0x000000ffff097224 */ /* 0x000fe200078e0008 */
[----:B------:R-:W-:Y:S01]  /*80d0*/  MOV R11, R10 ;  /* 0x0000000a000b7202 */ /* 0x000fe20000000f00 */
[----:B------:R-:W-:Y:S02]  /*80e0*/  IMAD.MOV.U32 R62, RZ, RZ, R61 ;  /* 0x000000ffff3e7224 */ /* 0x000fe400078e003d */
[----:B------:R-:W-:-:S07]  /*80f0*/  IMAD.MOV.U32 R30, RZ, RZ, R29 ;  /* 0x000000ffff1e7224 */ /* 0x000fce00078e001d */
.L_x_10843:
[----:B------:R-:W-:Y:S05]  /*8100*/  BSYNC.RECONVERGENT B1 ;  /* 0x0000000000017941 */ /* 0x000fea0003800200 */
.L_x_10841:
        /* <DEDUP_REMOVED lines=11> */
.L_x_10845:
[----:B------:R-:W-:Y:S01]  /*81c0*/  IMAD.MOV.U32 R8, RZ, RZ, R9 ;  /* 0x000000ffff087224 */ /* 0x000fe200078e0009 */
[----:B------:R-:W-:Y:S01]  /*81d0*/  MOV R10, R11 ;  /* 0x0000000b000a7202 */ /* 0x000fe20000000f00 */
[----:B------:R-:W-:Y:S02]  /*81e0*/  IMAD.MOV.U32 R61, RZ, RZ, R60 ;  /* 0x000000ffff3d7224 */ /* 0x000fe400078e003c */
[----:B------:R-:W-:-:S07]  /*81f0*/  IMAD.MOV.U32 R29, RZ, RZ, R28 ;  /* 0x000000ffff1d7224 */ /* 0x000fce00078e001c */
.L_x_10846:
[----:B------:R-:W-:Y:S05]  /*8200*/  BSYNC.RECONVERGENT B1 ;  /* 0x0000000000017941 */ /* 0x000fea0003800200 */
.L_x_10844:
        /* <DEDUP_REMOVED lines=11> */
.L_x_10848:
[----:B------:R-:W-:Y:S01]  /*82c0*/  IMAD.MOV.U32 R9, RZ, RZ, R8 ;  /* 0x000000ffff097224 */ /* 0x000fe200078e0008 */
[----:B------:R-:W-:Y:S01]  /*82d0*/  MOV R11, R10 ;  /* 0x0000000a000b7202 */ /* 0x000fe20000000f00 */
[----:B------:R-:W-:Y:S02]  /*82e0*/  IMAD.MOV.U32 R60, RZ, RZ, R67 ;  /* 0x000000ffff3c7224 */ /* 0x000fe400078e0043 */
[----:B------:R-:W-:-:S07]  /*82f0*/  IMAD.MOV.U32 R28, RZ, RZ, R35 ;  /* 0x000000ffff1c7224 */ /* 0x000fce00078e0023 */
.L_x_10849:
[----:B------:R-:W-:Y:S05]  /*8300*/  BSYNC.RECONVERGENT B1 ;  /* 0x0000000000017941 */ /* 0x000fea0003800200 */
.L_x_10847:
        /* <DEDUP_REMOVED lines=11> */
.L_x_10851:
[----:B------:R-:W-:Y:S01]  /*83c0*/  IMAD.MOV.U32 R8, RZ, RZ, R9 ;  /* 0x000000ffff087224 */ /* 0x000fe200078e0009 */
[----:B------:R-:W-:Y:S01]  /*83d0*/  MOV R10, R11 ;  /* 0x0000000b000a7202 */ /* 0x000fe20000000f00 */
[----:B------:R-:W-:Y:S02]  /*83e0*/  IMAD.MOV.U32 R67, RZ, RZ, R66 ;  /* 0x000000ffff437224 */ /* 0x000fe400078e0042 */
[----:B------:R-:W-:-:S07]  /*83f0*/  IMAD.MOV.U32 R35, RZ, RZ, R34 ;  /* 0x000000ffff237224 */ /* 0x000fce00078e0022 */
.L_x_10852:
[----:B------:R-:W-:Y:S05]  /*8400*/  BSYNC.RECONVERGENT B1 ;  /* 0x0000000000017941 */ /* 0x000fea0003800200 */
.L_x_10850:
        /* <DEDUP_REMOVED lines=11> */
.L_x_10854:
[----:B------:R-:W-:Y:S01]  /*84c0*/  IMAD.MOV.U32 R9, RZ, RZ, R8 ;  /* 0x000000ffff097224 */ /* 0x000fe200078e0008 */
[----:B------:R-:W-:Y:S01]  /*84d0*/  MOV R11, R10 ;  /* 0x0000000a000b7202 */ /* 0x000fe20000000f00 */
[----:B------:R-:W-:Y:S02]  /*84e0*/  IMAD.MOV.U32 R66, RZ, RZ, R65 ;  /* 0x000000ffff427224 */ /* 0x000fe400078e0041 */
[----:B------:R-:W-:-:S07]  /*84f0*/  IMAD.MOV.U32 R34, RZ, RZ, R33 ;  /* 0x000000ffff227224 */ /* 0x000fce00078e0021 */
.L_x_10855:
[----:B------:R-:W-:Y:S05]  /*8500*/  BSYNC.RECONVERGENT B1 ;  /* 0x0000000000017941 */ /* 0x000fea0003800200 */
.L_x_10853:
        /* <DEDUP_REMOVED lines=11> */
.L_x_10857:
[----:B------:R-:W-:Y:S01]  /*85c0*/  IMAD.MOV.U32 R8, RZ, RZ, R9 ;  /* 0x000000ffff087224 */ /* 0x000fe200078e0009 */
[----:B------:R-:W-:Y:S01]  /*85d0*/  MOV R10, R11 ;  /* 0x0000000b000a7202 */ /* 0x000fe20000000f00 */
[----:B------:R-:W-:Y:S02]  /*85e0*/  IMAD.MOV.U32 R65, RZ, RZ, R64 ;  /* 0x000000ffff417224 */ /* 0x000fe400078e0040 */
[----:B------:R-:W-:-:S07]  /*85f0*/  IMAD.MOV.U32 R33, RZ, RZ, R32 ;  /* 0x000000ffff217224 */ /* 0x000fce00078e0020 */
.L_x_10858:
[----:B------:R-:W-:Y:S05]  /*8600*/  BSYNC.RECONVERGENT B1 ;  /* 0x0000000000017941 */ /* 0x000fea0003800200 */
.L_x_10856:
        /* <DEDUP_REMOVED lines=11> */
.L_x_10860:
[----:B------:R-:W-:Y:S01]  /*86c0*/  IMAD.MOV.U32 R9, RZ, RZ, R8 ;  /* 0x000000ffff097224 */ /* 0x000fe200078e0008 */
[----:B------:R-:W-:Y:S01]  /*86d0*/  MOV R11, R10 ;  /* 0x0000000a000b7202 */ /* 0x000fe20000000f00 */
[----:B------:R-:W-:Y:S02]  /*86e0*/  IMAD.MOV.U32 R64, RZ, RZ, R71 ;  /* 0x000000ffff407224 */ /* 0x000fe400078e0047 */
[----:B------:R-:W-:-:S07]  /*86f0*/  IMAD.MOV.U32 R32, RZ, RZ, R39 ;  /* 0x000000ffff207224 */ /* 0x000fce00078e0027 */
.L_x_10861:
[----:B------:R-:W-:Y:S05]  /*8700*/  BSYNC.RECONVERGENT B1 ;  /* 0x0000000000017941 */ /* 0x000fea0003800200 */
.L_x_10859:
        /* <DEDUP_REMOVED lines=11> */
.L_x_10863:
[----:B------:R-:W-:Y:S01]  /*87c0*/  IMAD.MOV.U32 R8, RZ, RZ, R9 ;  /* 0x000000ffff087224 */ /* 0x000fe200078e0009 */
[----:B------:R-:W-:Y:S01]  /*87d0*/  MOV R10, R11 ;  /* 0x0000000b000a7202 */ /* 0x000fe20000000f00 */
[----:B------:R-:W-:Y:S02]  /*87e0*/  IMAD.MOV.U32 R71, RZ, RZ, R70 ;  /* 0x000000ffff477224 */ /* 0x000fe400078e0046 */
[----:B------:R-:W-:-:S07]  /*87f0*/  IMAD.MOV.U32 R39, RZ, RZ, R38 ;  /* 0x000000ffff277224 */ /* 0x000fce00078e0026 */
.L_x_10864:
[----:B------:R-:W-:Y:S05]  /*8800*/  BSYNC.RECONVERGENT B1 ;  /* 0x0000000000017941 */ /* 0x000fea0003800200 */
.L_x_10862:
        /* <DEDUP_REMOVED lines=11> */
.L_x_10866:
[----:B------:R-:W-:Y:S01]  /*88c0*/  IMAD.MOV.U32 R9, RZ, RZ, R8 ;  /* 0x000000ffff097224 */ /* 0x000fe200078e0008 */
[----:B------:R-:W-:Y:S01]  /*88d0*/  MOV R11, R10 ;  /* 0x0000000a000b7202 */ /* 0x000fe20000000f00 */
[----:B------:R-:W-:Y:S02]  /*88e0*/  IMAD.MOV.U32 R70, RZ, RZ, R69 ;  /* 0x000000ffff467224 */ /* 0x000fe400078e0045 */
[----:B------:R-:W-:-:S07]  /*88f0*/  IMAD.MOV.U32 R38, RZ, RZ, R37 ;  /* 0x000000ffff267224 */ /* 0x000fce00078e0025 */
.L_x_10867:
[----:B------:R-:W-:Y:S05]  /*8900*/  BSYNC.RECONVERGENT B1 ;  /* 0x0000000000017941 */ /* 0x000fea0003800200 */
.L_x_10865:
        /* <DEDUP_REMOVED lines=11> */
.L_x_10869:
[----:B------:R-:W-:Y:S01]  /*89c0*/  IMAD.MOV.U32 R8, RZ, RZ, R9 ;  /* 0x000000ffff087224 */ /* 0x000fe200078e0009 */
[----:B------:R-:W-:Y:S01]  /*89d0*/  MOV R10, R11 ;  /* 0x0000000b000a7202 */ /* 0x000fe20000000f00 */
[----:B------:R-:W-:Y:S02]  /*89e0*/  IMAD.MOV.U32 R69, RZ, RZ, R68 ;  /* 0x000000ffff457224 */ /* 0x000fe400078e0044 */
[----:B------:R-:W-:-:S07]  /*89f0*/  IMAD.MOV.U32 R37, RZ, RZ, R36 ;  /* 0x000000ffff257224 */ /* 0x000fce00078e0024 */
.L_x_10870:
[----:B------:R-:W-:Y:S05]  /*8a00*/  BSYNC.RECONVERGENT B1 ;  /* 0x0000000000017941 */ /* 0x000fea0003800200 */
.L_x_10868:
        /* <DEDUP_REMOVED lines=11> */
.L_x_10872:
[----:B------:R-:W-:Y:S01]  /*8ac0*/  IMAD.MOV.U32 R9, RZ, RZ, R8 ;  /* 0x000000ffff097224 */ /* 0x000fe200078e0008 */
[----:B------:R-:W-:Y:S01]  /*8ad0*/  MOV R11, R10 ;  /* 0x0000000a000b7202 */ /* 0x000fe20000000f00 */
[----:B------:R-:W-:Y:S02]  /*8ae0*/  IMAD.MOV.U32 R68, RZ, RZ, R75 ;  /* 0x000000ffff447224 */ /* 0x000fe400078e004b */
[----:B------:R-:W-:-:S07]  /*8af0*/  IMAD.MOV.U32 R36, RZ, RZ, R43 ;  /* 0x000000ffff247224 */ /* 0x000fce00078e002b */
.L_x_10873:
[----:B------:R-:W-:Y:S05]  /*8b00*/  BSYNC.RECONVERGENT B1 ;  /* 0x0000000000017941 */ /* 0x000fea0003800200 */
.L_x_10871:
        /* <DEDUP_REMOVED lines=11> */
.L_x_10875:
[----:B------:R-:W-:Y:S01]  /*8bc0*/  IMAD.MOV.U32 R8, RZ, RZ, R9 ;  /* 0x000000ffff087224 */ /* 0x000fe200078e0009 */
[----:B------:R-:W-:Y:S01]  /*8bd0*/  MOV R10, R11 ;  /* 0x0000000b000a7202 */ /* 0x000fe20000000f00 */
[----:B------:R-:W-:Y:S02]  /*8be0*/  IMAD.MOV.U32 R75, RZ, RZ, R74 ;  /* 0x000000ffff4b7224 */ /* 0x000fe400078e004a */
[----:B------:R-:W-:-:S07]  /*8bf0*/  IMAD.MOV.U32 R43, RZ, RZ, R42 ;  /* 0x000000ffff2b7224 */ /* 0x000fce00078e002a */
.L_x_10876:
[----:B------:R-:W-:Y:S05]  /*8c00*/  BSYNC.RECONVERGENT B1 ;  /* 0x0000000000017941 */ /* 0x000fea0003800200 */
.L_x_10874:
        /* <DEDUP_REMOVED lines=11> */
.L_x_10878:
[----:B------:R-:W-:Y:S01]  /*8cc0*/  IMAD.MOV.U32 R9, RZ, RZ, R8 ;  /* 0x000000ffff097224 */ /* 0x000fe200078e0008 */
[----:B------:R-:W-:Y:S01]  /*8cd0*/  MOV R11, R10 ;  /* 0x0000000a000b7202 */ /* 0x000fe20000000f00 */
[----:B------:R-:W-:Y:S02]  /*8ce0*/  IMAD.MOV.U32 R74, RZ, RZ, R73 ;  /* 0x000000ffff4a7224 */ /* 0x000fe400078e0049 */
[----:B------:R-:W-:-:S07]  /*8cf0*/  IMAD.MOV.U32 R42, RZ, RZ, R41 ;  /* 0x000000ffff2a7224 */ /* 0x000fce00078e0029 */
.L_x_10879:
[----:B------:R-:W-:Y:S05]  /*8d00*/  BSYNC.RECONVERGENT B1 ;  /* 0x0000000000017941 */ /* 0x000fea0003800200 */
.L_x_10877:
        /* <DEDUP_REMOVED lines=11> */
.L_x_10881:
[----:B------:R-:W-:Y:S01]  /*8dc0*/  IMAD.MOV.U32 R8, RZ, RZ, R9 ;  /* 0x000000ffff087224 */ /* 0x000fe200078e0009 */
[----:B------:R-:W-:Y:S01]  /*8dd0*/  MOV R10, R11 ;  /* 0x0000000b000a7202 */ /* 0x000fe20000000f00 */
[----:B------:R-:W-:Y:S02]  /*8de0*/  IMAD.MOV.U32 R73, RZ, RZ, R72 ;  /* 0x000000ffff497224 */ /* 0x000fe400078e0048 */
[----:B------:R-:W-:-:S07]  /*8df0*/  IMAD.MOV.U32 R41, RZ, RZ, R40 ;  /* 0x000000ffff297224 */ /* 0x000fce00078e0028 */
.L_x_10882:
[----:B------:R-:W-:Y:S05]  /*8e00*/  BSYNC.RECONVERGENT B1 ;  /* 0x0000000000017941 */ /* 0x000fea0003800200 */
.L_x_10880:
        /* <DEDUP_REMOVED lines=11> */
.L_x_10884:
[----:B------:R-:W-:Y:S01]  /*8ec0*/  IMAD.MOV.U32 R9, RZ, RZ, R8 ;  /* 0x000000ffff097224 */ /* 0x000fe200078e0008 */
[----:B------:R-:W-:Y:S01]  /*8ed0*/  MOV R11, R10 ;  /* 0x0000000a000b7202 */ /* 0x000fe20000000f00 */
[----:B------:R-:W-:Y:S02]  /*8ee0*/  IMAD.MOV.U32 R72, RZ, RZ, R79 ;  /* 0x000000ffff487224 */ /* 0x000fe400078e004f */
[----:B------:R-:W-:-:S07]  /*8ef0*/  IMAD.MOV.U32 R40, RZ, RZ, R47 ;  /* 0x000000ffff287224 */ /* 0x000fce00078e002f */
.L_x_10885:
[----:B------:R-:W-:Y:S05]  /*8f00*/  BSYNC.RECONVERGENT B1 ;  /* 0x0000000000017941 */ /* 0x000fea0003800200 */
.L_x_10883:
        /* <DEDUP_REMOVED lines=11> */
.L_x_10887:
[----:B------:R-:W-:Y:S01]  /*8fc0*/  IMAD.MOV.U32 R8, RZ, RZ, R9 ;  /* 0x000000ffff087224 */ /* 0x000fe200078e0009 */
[----:B------:R-:W-:Y:S01]  /*8fd0*/  MOV R10, R11 ;  /* 0x0000000b000a7202 */ /* 0x000fe20000000f00 */
[----:B------:R-:W-:Y:S02]  /*8fe0*/  IMAD.MOV.U32 R79, RZ, RZ, R78 ;  /* 0x000000ffff4f7224 */ /* 0x000fe400078e004e */
[----:B------:R-:W-:-:S07]  /*8ff0*/  IMAD.MOV.U32 R47, RZ, RZ, R46 ;  /* 0x000000ffff2f7224 */ /* 0x000fce00078e002e */
.L_x_10888:
[----:B------:R-:W-:Y:S05]  /*9000*/  BSYNC.RECONVERGENT B1 ;  /* 0x0000000000017941 */ /* 0x000fea0003800200 */
.L_x_10886:
        /* <DEDUP_REMOVED lines=11> */
.L_x_10890:
[----:B------:R-:W-:Y:S01]  /*90c0*/  IMAD.MOV.U32 R9, RZ, RZ, R8 ;  /* 0x000000ffff097224 */ /* 0x000fe200078e0008 */
[----:B------:R-:W-:Y:S01]  /*90d0*/  MOV R11, R10 ;  /* 0x0000000a000b7202 */ /* 0x000fe20000000f00 */
[----:B------:R-:W-:Y:S02]  /*90e0*/  IMAD.MOV.U32 R78, RZ, RZ, R77 ;  /* 0x000000ffff4e7224 */ /* 0x000fe400078e004d */
[----:B------:R-:W-:-:S07]  /*90f0*/  IMAD.MOV.U32 R46, RZ, RZ, R45 ;  /* 0x000000ffff2e7224 */ /* 0x000fce00078e002d */
.L_x_10891:
[----:B------:R-:W-:Y:S05]  /*9100*/  BSYNC.RECONVERGENT B1 ;  /* 0x0000000000017941 */ /* 0x000fea0003800200 */
.L_x_10889:
        /* <DEDUP_REMOVED lines=11> */
.L_x_10893:
[----:B------:R-:W-:Y:S01]  /*91c0*/  IMAD.MOV.U32 R8, RZ, RZ, R9 ;  /* 0x000000ffff087224 */ /* 0x000fe200078e0009 */
[----:B------:R-:W-:Y:S01]  /*91d0*/  MOV R10, R11 ;  /* 0x0000000b000a7202 */ /* 0x000fe20000000f00 */
[----:B------:R-:W-:Y:S02]  /*91e0*/  IMAD.MOV.U32 R77, RZ, RZ, R76 ;  /* 0x000000ffff4d7224 */ /* 0x000fe400078e004c */
[----:B------:R-:W-:-:S07]  /*91f0*/  IMAD.MOV.U32 R45, RZ, RZ, R44 ;  /* 0x000000ffff2d7224 */ /* 0x000fce00078e002c */
.L_x_10894:
[----:B------:R-:W-:Y:S05]  /*9200*/  BSYNC.RECONVERGENT B1 ;  /* 0x0000000000017941 */ /* 0x000fea0003800200 */
.L_x_10892:
        /* <DEDUP_REMOVED lines=11> */
.L_x_10896:
[----:B------:R-:W-:Y:S01]  /*92c0*/  IMAD.MOV.U32 R9, RZ, RZ, R8 ;  /* 0x000000ffff097224 */ /* 0x000fe200078e0008 */
[----:B------:R-:W-:Y:S01]  /*92d0*/  MOV R11, R10 ;  /* 0x0000000a000b7202 */ /* 0x000fe20000000f00 */
[----:B------:R-:W-:Y:S02]  /*92e0*/  IMAD.MOV.U32 R76, RZ, RZ, R83 ;  /* 0x000000ffff4c7224 */ /* 0x000fe400078e0053 */
[----:B------:R-:W-:-:S07]  /*92f0*/  IMAD.MOV.U32 R44, RZ, RZ, R51 ;  /* 0x000000ffff2c7224 */ /* 0x000fce00078e0033 */
.L_x_10897:
[----:B------:R-:W-:Y:S05]  /*9300*/  BSYNC.RECONVERGENT B1 ;  /* 0x0000000000017941 */ /* 0x000fea0003800200 */
.L_x_10895:
        /* <DEDUP_REMOVED lines=11> */
.L_x_10899:
[----:B------:R-:W-:Y:S01]  /*93c0*/  IMAD.MOV.U32 R8, RZ, RZ, R9 ;  /* 0x000000ffff087224 */ /* 0x000fe200078e0009 */
[----:B------:R-:W-:Y:S01]  /*93d0*/  MOV R10, R11 ;  /* 0x0000000b000a7202 */ /* 0x000fe20000000f00 */
[----:B------:R-:W-:Y:S02]  /*93e0*/  IMAD.MOV.U32 R83, RZ, RZ, R82 ;  /* 0x000000ffff537224 */ /* 0x000fe400078e0052 */
[----:B------:R-:W-:-:S07]  /*93f0*/  IMAD.MOV.U32 R51, RZ, RZ, R50 ;  /* 0x000000ffff337224 */ /* 0x000fce00078e0032 */
.L_x_10900:
[----:B------:R-:W-:Y:S05]  /*9400*/  BSYNC.RECONVERGENT B1 ;  /* 0x0000000000017941 */ /* 0x000fea0003800200 */
.L_x_10898:
        /* <DEDUP_REMOVED lines=11> */
.L_x_10902:
[----:B------:R-:W-:Y:S01]  /*94c0*/  IMAD.MOV.U32 R9, RZ, RZ, R8 ;  /* 0x000000ffff097224 */ /* 0x000fe200078e0008 */
[----:B------:R-:W-:Y:S01]  /*94d0*/  MOV R11, R10 ;  /* 0x0000000a000b7202 */ /* 0x000fe20000000f00 */
[----:B------:R-:W-:Y:S02]  /*94e0*/  IMAD.MOV.U32 R82, RZ, RZ, R81 ;  /* 0x000000ffff527224 */ /* 0x000fe400078e0051 */
[----:B------:R-:W-:-:S07]  /*94f0*/  IMAD.MOV.U32 R50, RZ, RZ, R49 ;  /* 0x000000ffff327224 */ /* 0x000fce00078e0031 */
.L_x_10903:
[----:B------:R-:W-:Y:S05]  /*9500*/  BSYNC.RECONVERGENT B1 ;  /* 0x0000000000017941 */ /* 0x000fea0003800200 */
.L_x_10901:
        /* <DEDUP_REMOVED lines=11> */
.L_x_10905:
[----:B------:R-:W-:Y:S01]  /*95c0*/  IMAD.MOV.U32 R8, RZ, RZ, R9 ;  /* 0x000000ffff087224 */ /* 0x000fe200078e0009 */
[----:B------:R-:W-:Y:S01]  /*95d0*/  MOV R10, R11 ;  /* 0x0000000b000a7202 */ /* 0x000fe20000000f00 */
[----:B------:R-:W-:Y:S02]  /*95e0*/  IMAD.MOV.U32 R81, RZ, RZ, R80 ;  /* 0x000000ffff517224 */ /* 0x000fe400078e0050 */
[----:B------:R-:W-:-:S07]  /*95f0*/  IMAD.MOV.U32 R49, RZ, RZ, R48 ;  /* 0x000000ffff317224 */ /* 0x000fce00078e0030 */
.L_x_10906:
[----:B------:R-:W-:Y:S05]  /*9600*/  BSYNC.RECONVERGENT B1 ;  /* 0x0000000000017941 */ /* 0x000fea0003800200 */
.L_x_10904:
        /* <DEDUP_REMOVED lines=11> */
.L_x_10908:
[----:B------:R-:W-:Y:S01]  /*96c0*/  IMAD.MOV.U32 R9, RZ, RZ, R8 ;  /* 0x000000ffff097224 */ /* 0x000fe200078e0008 */
[----:B------:R-:W-:Y:S01]  /*96d0*/  MOV R11, R10 ;  /* 0x0000000a000b7202 */ /* 0x000fe20000000f00 */
[----:B------:R-:W-:Y:S02]  /*96e0*/  IMAD.MOV.U32 R80, RZ, RZ, R87 ;  /* 0x000000ffff507224 */ /* 0x000fe400078e0057 */
[----:B------:R-:W-:-:S07]  /*96f0*/  IMAD.MOV.U32 R48, RZ, RZ, R55 ;  /* 0x000000ffff307224 */ /* 0x000fce00078e0037 */
.L_x_10909:
[----:B------:R-:W-:Y:S05]  /*9700*/  BSYNC.RECONVERGENT B1 ;  /* 0x0000000000017941 */ /* 0x000fea0003800200 */
.L_x_10907:
        /* <DEDUP_REMOVED lines=11> */
.L_x_10911:
[----:B------:R-:W-:Y:S01]  /*97c0*/  IMAD.MOV.U32 R8, RZ, RZ, R9 ;  /* 0x000000ffff087224 */ /* 0x000fe200078e0009 */
[----:B------:R-:W-:Y:S01]  /*97d0*/  MOV R10, R11 ;  /* 0x0000000b000a7202 */ /* 0x000fe20000000f00 */
[----:B------:R-:W-:Y:S02]  /*97e0*/  IMAD.MOV.U32 R87, RZ, RZ, R86 ;  /* 0x000000ffff577224 */ /* 0x000fe400078e0056 */
[----:B------:R-:W-:-:S07]  /*97f0*/  IMAD.MOV.U32 R55, RZ, RZ, R54 ;  /* 0x000000ffff377224 */ /* 0x000fce00078e0036 */
.L_x_10912:
[----:B------:R-:W-:Y:S05]  /*9800*/  BSYNC.RECONVERGENT B1 ;  /* 0x0000000000017941 */ /* 0x000fea0003800200 */
.L_x_10910:
        /* <DEDUP_REMOVED lines=11> */
.L_x_10914:
[----:B------:R-:W-:Y:S01]  /*98c0*/  IMAD.MOV.U32 R9, RZ, RZ, R8 ;  /* 0x000000ffff097224 */ /* 0x000fe200078e0008 */
[----:B------:R-:W-:Y:S01]  /*98d0*/  MOV R11, R10 ;  /* 0x0000000a000b7202 */ /* 0x000fe20000000f00 */
[----:B------:R-:W-:Y:S02]  /*98e0*/  IMAD.MOV.U32 R86, RZ, RZ, R85 ;  /* 0x000000ffff567224 */ /* 0x000fe400078e0055 */
[----:B------:R-:W-:-:S07]  /*98f0*/  IMAD.MOV.U32 R54, RZ, RZ, R53 ;  /* 0x000000ffff367224 */ /* 0x000fce00078e0035 */
.L_x_10915:
[----:B------:R-:W-:Y:S05]  /*9900*/  BSYNC.RECONVERGENT B1 ;  /* 0x0000000000017941 */ /* 0x000fea0003800200 */
.L_x_10913:
        /* <DEDUP_REMOVED lines=11> */
.L_x_10917:
[----:B------:R-:W-:Y:S01]  /*99c0*/  IMAD.MOV.U32 R8, RZ, RZ, R9 ;  /* 0x000000ffff087224 */ /* 0x000fe200078e0009 */
[----:B------:R-:W-:Y:S01]  /*99d0*/  MOV R10, R11 ;  /* 0x0000000b000a7202 */ /* 0x000fe20000000f00 */
[----:B------:R-:W-:Y:S02]  /*99e0*/  IMAD.MOV.U32 R85, RZ, RZ, R84 ;  /* 0x000000ffff557224 */ /* 0x000fe400078e0054 */
[----:B------:R-:W-:-:S07]  /*99f0*/  IMAD.MOV.U32 R53, RZ, RZ, R52 ;  /* 0x000000ffff357224 */ /* 0x000fce00078e0034 */
.L_x_10918:
[----:B------:R-:W-:Y:S05]  /*9a00*/  BSYNC.RECONVERGENT B1 ;  /* 0x0000000000017941 */ /* 0x000fea0003800200 */
.L_x_10916:
        /* <DEDUP_REMOVED lines=11> */
.L_x_10920:
[----:B------:R-:W-:Y:S01]  /*9ac0*/  IMAD.MOV.U32 R9, RZ, RZ, R8 ;  /* 0x000000ffff097224 */ /* 0x000fe200078e0008 */
[----:B------:R-:W-:Y:S01]  /*9ad0*/  MOV R11, R10 ;  /* 0x0000000a000b7202 */ /* 0x000fe20000000f00 */
[----:B------:R-:W-:Y:S02]  /*9ae0*/  IMAD.MOV.U32 R52, RZ, RZ, R59 ;  /* 0x000000ffff347224 */ /* 0x000fe400078e003b */
[----:B------:R-:W-:-:S07]  /*9af0*/  IMAD.MOV.U32 R84, RZ, RZ, R3 ;  /* 0x000000ffff547224 */ /* 0x000fce00078e0003 */
.L_x_10921:
[----:B------:R-:W-:Y:S05]  /*9b00*/  BSYNC.RECONVERGENT B1 ;  /* 0x0000000000017941 */ /* 0x000fea0003800200 */
.L_x_10919:
        /* <DEDUP_REMOVED lines=11> */
.L_x_10923:
[----:B------:R-:W-:Y:S01]  /*9bc0*/  IMAD.MOV.U32 R13, RZ, RZ, R9 ;  /* 0x000000ffff0d7224 */ /* 0x000fe200078e0009 */
[----:B------:R-:W-:Y:S01]  /*9bd0*/  MOV R8, R11 ;  /* 0x0000000b00087202 */ /* 0x000fe20000000f00 */
[----:B------:R-:W-:Y:S02]  /*9be0*/  IMAD.MOV.U32 R3, RZ, RZ, R2 ;  /* 0x000000ffff037224 */ /* 0x000fe400078e0002 */
[----:B------:R-:W-:-:S07]  /*9bf0*/  IMAD.MOV.U32 R59, RZ, RZ, R58 ;  /* 0x000000ffff3b7224 */ /* 0x000fce00078e003a */
.L_x_10924:
[----:B------:R-:W-:Y:S05]  /*9c00*/  BSYNC.RECONVERGENT B1 ;  /* 0x0000000000017941 */ /* 0x000fea0003800200 */
.L_x_10922:
        /* <DEDUP_REMOVED lines=11> */
.L_x_10926:
[----:B------:R-:W-:Y:S01]  /*9cc0*/  IMAD.MOV.U32 R2, RZ, RZ, R6 ;  /* 0x000000ffff027224 */ /* 0x000fe200078e0006 */
[-C--:B------:R-:W-:Y:S01]  /*9cd0*/  MOV R27, R8.reuse ;  /* 0x00000008001b7202 */ /* 0x080fe20000000f00 */
[----:B------:R-:W-:Y:S01]  /*9ce0*/  IMAD.MOV.U32 R58, RZ, RZ, R5 ;  /* 0x000000ffff3a7224 */ /* 0x000fe200078e0005 */
[----:B------:R-:W-:Y:S01]  /*9cf0*/  MOV R5, R8 ;  /* 0x0000000800057202 */ /* 0x000fe20000000f00 */
[--C-:B------:R-:W-:Y:S02]  /*9d00*/  IMAD.MOV.U32 R26, RZ, RZ, R13.reuse ;  /* 0x000000ffff1a7224 */ /* 0x100fe400078e000d */
[----:B------:R-:W-:-:S07]  /*9d10*/  IMAD.MOV.U32 R6, RZ, RZ, R13 ;  /* 0x000000ffff067224 */ /* 0x000fce00078e000d */
.L_x_10927:
[----:B------:R-:W-:Y:S05]  /*9d20*/  BSYNC.RECONVERGENT B1 ;  /* 0x0000000000017941 */ /* 0x000fea0003800200 */
.L_x_10925:
[----:B------:R-:W-:Y:S01]  /*9d30*/  VIADD R7, R7, 0x4 ;  /* 0x0000000407077836 */ /* 0x000fe20000000000 */
[----:B------:R-:W-:Y:S06]  /*9d40*/  @P2 BRA `(.L_x_10928) ;  /* 0xffffffe0000c2947 */ /* 0x000fec000383ffff */
.L_x_10834:
[----:B------:R-:W-:Y:S05]  /*9d50*/  BSYNC.RECONVERGENT B0 ;  /* 0x0000000000007941 */ /* 0x000fea0003800200 */
.L_x_10833:
        /* <DEDUP_REMOVED lines=137> */
.L_x_11024:
        /* <DEDUP_REMOVED lines=20> */
.L_x_10932:
[----:B------:R-:W-:Y:S01]  /*a730*/  MOV R9, R56 ;  /* 0x0000003800097202 */ /* 0x000fe20000000f00 */
[----:B------:R-:W-:Y:S02]  /*a740*/  IMAD.MOV.U32 R11, RZ, RZ, R92 ;  /* 0x000000ffff0b7224 */ /* 0x000fe400078e005c */
[----:B------:R-:W-:Y:S02]  /*a750*/  IMAD.MOV.U32 R92, RZ, RZ, R31 ;  /* 0x000000ffff5c7224 */ /* 0x000fe400078e001f */
[----:B------:R-:W-:-:S07]  /*a760*/  IMAD.MOV.U32 R56, RZ, RZ, R63 ;  /* 0x000000ffff387224 */ /* 0x000fce00078e003f */
.L_x_10933:
[----:B------:R-:W-:Y:S05]  /*a770*/  BSYNC.RECONVERGENT B1 ;  /* 0x0000000000017941 */ /* 0x000fea0003800200 */
.L_x_10931:
        /* <DEDUP_REMOVED lines=11> */
.L_x_10935:
[----:B------:R-:W-:Y:S01]  /*a830*/  MOV R8, R9 ;  /* 0x0000000900087202 */ /* 0x000fe20000000f00 */
[----:B------:R-:W-:Y:S02]  /*a840*/  IMAD.MOV.U32 R10, RZ, RZ, R11 ;  /* 0x000000ffff0a7224 */ /* 0x000fe400078e000b */
[----:B------:R-:W-:Y:S02]  /*a850*/  IMAD.MOV.U32 R63, RZ, RZ, R62 ;  /* 0x000000ffff3f7224 */ /* 0x000fe400078e003e */
[----:B------:R-:W-:-:S07]  /*a860*/  IMAD.MOV.U32 R31, RZ, RZ, R30 ;  /* 0x000000ffff1f7224 */ /* 0x000fce00078e001e */
.L_x_10936:
[----:B------:R-:W-:Y:S05]  /*a870*/  BSYNC.RECONVERGENT B1 ;  /* 0x0000000000017941 */ /* 0x000fea0003800200 */
.L_x_10934:
        /* <DEDUP_REMOVED lines=11> */
.L_x_10938:
[----:B------:R-:W-:Y:S01]  /*a930*/  MOV R9, R8 ;  /* 0x0000000800097202 */ /* 0x000fe20000000f00 */
[----:B------:R-:W-:Y:S02]  /*a940*/  IMAD.MOV.U32 R11, RZ, RZ, R10 ;  /* 0x000000ffff0b7224 */ /* 0x000fe400078e000a */
[----:B------:R-:W-:Y:S02]  /*a950*/  IMAD.MOV.U32 R62, RZ, RZ, R61 ;  /* 0x000000ffff3e7224 */ /* 0x000fe400078e003d */
[----:B------:R-:W-:-:S07]  /*a960*/  IMAD.MOV.U32 R30, RZ, RZ, R29 ;  /* 0x000000ffff1e7224 */ /* 0x000fce00078e001d */
.L_x_10939:
[----:B------:R-:W-:Y:S05]  /*a970*/  BSYNC.RECONVERGENT B1 ;  /* 0x0000000000017941 */ /* 0x000fea0003800200 */
.L_x_10937:
        /* <DEDUP_REMOVED lines=11> */
.L_x_10941:
[----:B------:R-:W-:Y:S01]  /*aa30*/  MOV R8, R9 ;  /* 0x0000000900087202 */ /* 0x000fe20000000f00 */
[----:B------:R-:W-:Y:S02]  /*aa40*/  IMAD.MOV.U32 R10, RZ, RZ, R11 ;  /* 0x000000ffff0a7224 */ /* 0x000fe400078e000b */
[----:B------:R-:W-:Y:S02]  /*aa50*/  IMAD.MOV.U32 R61, RZ, RZ, R60 ;  /* 0x000000ffff3d7224 */ /* 0x000fe400078e003c */
[----:B------:R-:W-:-:S07]  /*aa60*/  IMAD.MOV.U32 R29, RZ, RZ, R28 ;  /* 0x000000ffff1d7224 */ /* 0x000fce00078e001c */
.L_x_10942:
[----:B------:R-:W-:Y:S05]  /*aa70*/  BSYNC.RECONVERGENT B1 ;  /* 0x0000000000017941 */ /* 0x000fea0003800200 */
.L_x_10940:
        /* <DEDUP_REMOVED lines=11> */
.L_x_10944:
[----:B------:R-:W-:Y:S01]  /*ab30*/  MOV R9, R8 ;  /* 0x0000000800097202 */ /* 0x000fe20000000f00 */
[----:B------:R-:W-:Y:S02]  /*ab40*/  IMAD.MOV.U32 R11, RZ, RZ, R10 ;  /* 0x000000ffff0b7224 */ /* 0x000fe400078e000a */
[----:B------:R-:W-:Y:S02]  /*ab50*/  IMAD.MOV.U32 R60, RZ, RZ, R67 ;  /* 0x000000ffff3c7224 */ /* 0x000fe400078e0043 */
[----:B------:R-:W-:-:S07]  /*ab60*/  IMAD.MOV.U32 R28, RZ, RZ, R35 ;  /* 0x000000ffff1c7224 */ /* 0x000fce00078e0023 */
.L_x_10945:
[----:B------:R-:W-:Y:S05]  /*ab70*/  BSYNC.RECONVERGENT B1 ;  /* 0x0000000000017941 */ /* 0x000fea0003800200 */
.L_x_10943:
        /* <DEDUP_REMOVED lines=11> */
.L_x_10947:
[----:B------:R-:W-:Y:S01]  /*ac30*/  MOV R8, R9 ;  /* 0x0000000900087202 */ /* 0x000fe20000000f00 */
[----:B------:R-:W-:Y:S02]  /*ac40*/  IMAD.MOV.U32 R10, RZ, RZ, R11 ;  /* 0x000000ffff0a7224 */ /* 0x000fe400078e000b */
[----:B------:R-:W-:Y:S02]  /*ac50*/  IMAD.MOV.U32 R67, RZ, RZ, R66 ;  /* 0x000000ffff437224 */ /* 0x000fe400078e0042 */
[----:B------:R-:W-:-:S07]  /*ac60*/  IMAD.MOV.U32 R35, RZ, RZ, R34 ;  /* 0x000000ffff237224 */ /* 0x000fce00078e0022 */
.L_x_10948:
[----:B------:R-:W-:Y:S05]  /*ac70*/  BSYNC.RECONVERGENT B1 ;  /* 0x0000000000017941 */ /* 0x000fea0003800200 */
.L_x_10946:
        /* <DEDUP_REMOVED lines=11> */
.L_x_10950:
[----:B------:R-:W-:Y:S01]  /*ad30*/  MOV R9, R8 ;  /* 0x0000000800097202 */ /* 0x000fe20000000f00 */
[----:B------:R-:W-:Y:S02]  /*ad40*/  IMAD.MOV.U32 R11, RZ, RZ, R10 ;  /* 0x000000ffff0b7224 */ /* 0x000fe400078e000a */
[----:B------:R-:W-:Y:S02]  /*ad50*/  IMAD.MOV.U32 R66, RZ, RZ, R65 ;  /* 0x000000ffff427224 */ /* 0x000fe400078e0041 */
[----:B------:R-:W-:-:S07]  /*ad60*/  IMAD.MOV.U32 R34, RZ, RZ, R33 ;  /* 0x000000ffff227224 */ /* 0x000fce00078e0021 */
.L_x_10951:
[----:B------:R-:W-:Y:S05]  /*ad70*/  BSYNC.RECONVERGENT B1 ;  /* 0x0000000000017941 */ /* 0x000fea0003800200 */
.L_x_10949:
        /* <DEDUP_REMOVED lines=11> */
.L_x_10953:
[----:B------:R-:W-:Y:S01]  /*ae30*/  MOV R8, R9 ;  /* 0x0000000900087202 */ /* 0x000fe20000000f00 */
[----:B------:R-:W-:Y:S02]  /*ae40*/  IMAD.MOV.U32 R10, RZ, RZ, R11 ;  /* 0x000000ffff0a7224 */ /* 0x000fe400078e000b */
[----:B------:R-:W-:Y:S02]  /*ae50*/  IMAD.MOV.U32 R65, RZ, RZ, R64 ;  /* 0x000000ffff417224 */ /* 0x000fe400078e0040 */
[----:B------:R-:W-:-:S07]  /*ae60*/  IMAD.MOV.U32 R33, RZ, RZ, R32 ;  /* 0x000000ffff217224 */ /* 0x000fce00078e0020 */
.L_x_10954:
[----:B------:R-:W-:Y:S05]  /*ae70*/  BSYNC.RECONVERGENT B1 ;  /* 0x0000000000017941 */ /* 0x000fea0003800200 */
.L_x_10952:
        /* <DEDUP_REMOVED lines=11> */
.L_x_10956:
[----:B------:R-:W-:Y:S01]  /*af30*/  MOV R9, R8 ;  /* 0x0000000800097202 */ /* 0x000fe20000000f00 */
[----:B------:R-:W-:Y:S02]  /*af40*/  IMAD.MOV.U32 R11, RZ, RZ, R10 ;  /* 0x000000ffff0b7224 */ /* 0x000fe400078e000a */
[----:B------:R-:W-:Y:S02]  /*af50*/  IMAD.MOV.U32 R64, RZ, RZ, R71 ;  /* 0x000000ffff407224 */ /* 0x000fe400078e0047 */
[----:B------:R-:W-:-:S07]  /*af60*/  IMAD.MOV.U32 R32, RZ, RZ, R39 ;  /* 0x000000ffff207224 */ /* 0x000fce00078e0027 */
.L_x_10957:
[----:B------:R-:W-:Y:S05]  /*af70*/  BSYNC.RECONVERGENT B1 ;  /* 0x0000000000017941 */ /* 0x000fea0003800200 */
.L_x_10955:
        /* <DEDUP_REMOVED lines=11> */
.L_x_10959:
[----:B------:R-:W-:Y:S01]  /*b030*/  MOV R8, R9 ;  /* 0x0000000900087202 */ /* 0x000fe20000000f00 */
[----:B------:R-:W-:Y:S02]  /*b040*/  IMAD.MOV.U32 R10, RZ, RZ, R11 ;  /* 0x000000ffff0a7224 */ /* 0x000fe400078e000b */
[----:B------:R-:W-:Y:S02]  /*b050*/  IMAD.MOV.U32 R71, RZ, RZ, R70 ;  /* 0x000000ffff477224 */ /* 0x000fe400078e0046 */
[----:B------:R-:W-:-:S07]  /*b060*/  IMAD.MOV.U32 R39, RZ, RZ, R38 ;  /* 0x000000ffff277224 */ /* 0x000fce00078e0026 */
.L_x_10960:
[----:B------:R-:W-:Y:S05]  /*b070*/  BSYNC.RECONVERGENT B1 ;  /* 0x0000000000017941 */ /* 0x000fea0003800200 */
.L_x_10958:
        /* <DEDUP_REMOVED lines=11> */
.L_x_10962:
[----:B------:R-:W-:Y:S01]  /*b130*/  MOV R9, R8 ;  /* 0x0000000800097202 */ /* 0x000fe20000000f00 */
[----:B------:R-:W-:Y:S02]  /*b140*/  IMAD.MOV.U32 R11, RZ, RZ, R10 ;  /* 0x000000ffff0b7224 */ /* 0x000fe400078e000a */
[----:B------:R-:W-:Y:S02]  /*b150*/  IMAD.MOV.U32 R70, RZ, RZ, R69 ;  /* 0x000000ffff467224 */ /* 0x000fe400078e0045 */
[----:B------:R-:W-:-:S07]  /*b160*/  IMAD.MOV.U32 R38, RZ, RZ, R37 ;  /* 0x000000ffff267224 */ /* 0x000fce00078e0025 */
.L_x_10963:
[----:B------:R-:W-:Y:S05]  /*b170*/  BSYNC.RECONVERGENT B1 ;  /* 0x0000000000017941 */ /* 0x000fea0003800200 */
.L_x_10961:
        /* <DEDUP_REMOVED lines=11> */
.L_x_10965:
[----:B------:R-:W-:Y:S01]  /*b230*/  MOV R8, R9 ;  /* 0x0000000900087202 */ /* 0x000fe20000000f00 */
[----:B------:R-:W-:Y:S02]  /*b240*/  IMAD.MOV.U32 R10, RZ, RZ, R11 ;  /* 0x000000ffff0a7224 */ /* 0x000fe400078e000b */
[----:B------:R-:W-:Y:S02]  /*b250*/  IMAD.MOV.U32 R69, RZ, RZ, R68 ;  /* 0x000000ffff457224 */ /* 0x000fe400078e0044 */
[----:B------:R-:W-:-:S07]  /*b260*/  IMAD.MOV.U32 R37, RZ, RZ, R36 ;  /* 0x000000ffff257224 */ /* 0x000fce00078e0024 */
.L_x_10966:
[----:B------:R-:W-:Y:S05]  /*b270*/  BSYNC.RECONVERGENT B1 ;  /* 0x0000000000017941 */ /* 0x000fea0003800200 */
.L_x_10964:
        /* <DEDUP_REMOVED lines=11> */
.L_x_10968:
[----:B------:R-:W-:Y:S01]  /*b330*/  MOV R9, R8 ;  /* 0x0000000800097202 */ /* 0x000fe20000000f00 */
[----:B------:R-:W-:Y:S02]  /*b340*/  IMAD.MOV.U32 R11, RZ, RZ, R10 ;  /* 0x000000ffff0b7224 */ /* 0x000fe400078e000a */
[----:B------:R-:W-:Y:S02]  /*b350*/  IMAD.MOV.U32 R68, RZ, RZ, R75 ;  /* 0x000000ffff447224 */ /* 0x000fe400078e004b */
[----:B------:R-:W-:-:S07]  /*b360*/  IMAD.MOV.U32 R36, RZ, RZ, R43 ;  /* 0x000000ffff247224 */ /* 0x000fce00078e002b */
.L_x_10969:
[----:B------:R-:W-:Y:S05]  /*b370*/  BSYNC.RECONVERGENT B1 ;  /* 0x0000000000017941 */ /* 0x000fea0003800200 */
.L_x_10967:
        /* <DEDUP_REMOVED lines=11> */
.L_x_10971:
[----:B------:R-:W-:Y:S01]  /*b430*/  MOV R8, R9 ;  /* 0x0000000900087202 */ /* 0x000fe20000000f00 */
[----:B------:R-:W-:Y:S02]  /*b440*/  IMAD.MOV.U32 R10, RZ, RZ, R11 ;  /* 0x000000ffff0a7224 */ /* 0x000fe400078e000b */
[----:B------:R-:W-:Y:S02]  /*b450*/  IMAD.MOV.U32 R75, RZ, RZ, R74 ;  /* 0x000000ffff4b7224 */ /* 0x000fe400078e004a */
[----:B------:R-:W-:-:S07]  /*b460*/  IMAD.MOV.U32 R43, RZ, RZ, R42 ;  /* 0x000000ffff2b7224 */ /* 0x000fce00078e002a */
.L_x_10972:
[----:B------:R-:W-:Y:S05]  /*b470*/  BSYNC.RECONVERGENT B1 ;  /* 0x0000000000017941 */ /* 0x000fea0003800200 */
.L_x_10970:
        /* <DEDUP_REMOVED lines=11> */
.L_x_10974:
[----:B------:R-:W-:Y:S01]  /*b530*/  MOV R9, R8 ;  /* 0x0000000800097202 */ /* 0x000fe20000000f00 */
[----:B------:R-:W-:Y:S02]  /*b540*/  IMAD.MOV.U32 R11, RZ, RZ, R10 ;  /* 0x000000ffff0b7224 */ /* 0x000fe400078e000a */
[----:B------:R-:W-:Y:S02]  /*b550*/  IMAD.MOV.U32 R74, RZ, RZ, R73 ;  /* 0x000000ffff4a7224 */ /* 0x000fe400078e0049 */
[----:B------:R-:W-:-:S07]  /*b560*/  IMAD.MOV.U32 R42, RZ, RZ, R41 ;  /* 0x000000ffff2a7224 */ /* 0x000fce00078e0029 */
.L_x_10975:
[----:B------:R-:W-:Y:S05]  /*b570*/  BSYNC.RECONVERGENT B1 ;  /* 0x0000000000017941 */ /* 0x000fea0003800200 */
.L_x_10973:
        /* <DEDUP_REMOVED lines=11> */
.L_x_10977:
[----:B------:R-:W-:Y:S01]  /*b630*/  MOV R8, R9 ;  /* 0x0000000900087202 */ /* 0x000fe20000000f00 */
[----:B------:R-:W-:Y:S02]  /*b640*/  IMAD.MOV.U32 R10, RZ, RZ, R11 ;  /* 0x000000ffff0a7224 */ /* 0x000fe400078e000b */
[----:B------:R-:W-:Y:S02]  /*b650*/  IMAD.MOV.U32 R73, RZ, RZ, R72 ;  /* 0x000000ffff497224 */ /* 0x000fe400078e0048 */
[----:B------:R-:W-:-:S07]  /*b660*/  IMAD.MOV.U32 R41, RZ, RZ, R40 ;  /* 0x000000ffff297224 */ /* 0x000fce00078e0028 */
.L_x_10978:
[----:B------:R-:W-:Y:S05]  /*b670*/  BSYNC.RECONVERGENT B1 ;  /* 0x0000000000017941 */ /* 0x000fea0003800200 */
.L_x_10976:
        /* <DEDUP_REMOVED lines=11> */
.L_x_10980:
[----:B------:R-:W-:Y:S01]  /*b730*/  MOV R9, R8 ;  /* 0x0000000800097202 */ /* 0x000fe20000000f00 */
[----:B------:R-:W-:Y:S02]  /*b740*/  IMAD.MOV.U32 R11, RZ, RZ, R10 ;  /* 0x000000ffff0b7224 */ /* 0x000fe400078e000a */
[----:B------:R-:W-:Y:S02]  /*b750*/  IMAD.MOV.U32 R72, RZ, RZ, R79 ;  /* 0x000000ffff487224 */ /* 0x000fe400078e004f */
[----:B------:R-:W-:-:S07]  /*b760*/  IMAD.MOV.U32 R40, RZ, RZ, R47 ;  /* 0x000000ffff287224 */ /* 0x000fce00078e002f */
.L_x_10981:
[----:B------:R-:W-:Y:S05]  /*b770*/  BSYNC.RECONVERGENT B1 ;  /* 0x0000000000017941 */ /* 0x000fea0003800200 */
.L_x_10979:
        /* <DEDUP_REMOVED lines=11> */
.L_x_10983:
[----:B------:R-:W-:Y:S01]  /*b830*/  MOV R8, R9 ;  /* 0x0000000900087202 */ /* 0x000fe20000000f00 */
[----:B------:R-:W-:Y:S02]  /*b840*/  IMAD.MOV.U32 R10, RZ, RZ, R11 ;  /* 0x000000ffff0a7224 */ /* 0x000fe400078e000b */
[----:B------:R-:W-:Y:S02]  /*b850*/  IMAD.MOV.U32 R79, RZ, RZ, R78 ;  /* 0x000000ffff4f7224 */ /* 0x000fe400078e004e */
[----:B------:R-:W-:-:S07]  /*b860*/  IMAD.MOV.U32 R47, RZ, RZ, R46 ;  /* 0x000000ffff2f7224 */ /* 0x000fce00078e002e */
.L_x_10984:
[----:B------:R-:W-:Y:S05]  /*b870*/  BSYNC.RECONVERGENT B1 ;  /* 0x0000000000017941 */ /* 0x000fea0003800200 */
.L_x_10982:
        /* <DEDUP_REMOVED lines=11> */
.L_x_10986:
[----:B------:R-:W-:Y:S01]  /*b930*/  MOV R9, R8 ;  /* 0x0000000800097202 */ /* 0x000fe20000000f00 */
[----:B------:R-:W-:Y:S02]  /*b940*/  IMAD.MOV.U32 R11, RZ, RZ, R10 ;  /* 0x000000ffff0b7224 */ /* 0x000fe400078e000a */
[----:B------:R-:W-:Y:S02]  /*b950*/  IMAD.MOV.U32 R78, RZ, RZ, R77 ;  /* 0x000000ffff4e7224 */ /* 0x000fe400078e004d */
[----:B------:R-:W-:-:S07]  /*b960*/  IMAD.MOV.U32 R46, RZ, RZ, R45 ;  /* 0x000000ffff2e7224 */ /* 0x000fce00078e002d */
.L_x_10987:
[----:B------:R-:W-:Y:S05]  /*b970*/  BSYNC.RECONVERGENT B1 ;  /* 0x0000000000017941 */ /* 0x000fea0003800200 */
.L_x_10985:
        /* <DEDUP_REMOVED lines=11> */
.L_x_10989:
[----:B------:R-:W-:Y:S01]  /*ba30*/  MOV R8, R9 ;  /* 0x0000000900087202 */ /* 0x000fe20000000f00 */
[----:B------:R-:W-:Y:S02]  /*ba40*/  IMAD.MOV.U32 R10, RZ, RZ, R11 ;  /* 0x000000ffff0a7224 */ /* 0x000fe400078e000b */
[----:B------:R-:W-:Y:S02]  /*ba50*/  IMAD.MOV.U32 R77, RZ, RZ, R76 ;  /* 0x000000ffff4d7224 */ /* 0x000fe400078e004c */
[----:B------:R-:W-:-:S07]  /*ba60*/  IMAD.MOV.U32 R45, RZ, RZ, R44 ;  /* 0x000000ffff2d7224 */ /* 0x000fce00078e002c */
.L_x_10990:
[----:B------:R-:W-:Y:S05]  /*ba70*/  BSYNC.RECONVERGENT B1 ;  /* 0x0000000000017941 */ /* 0x000fea0003800200 */
.L_x_10988:
        /* <DEDUP_REMOVED lines=11> */
.L_x_10992:
[----:B------:R-:W-:Y:S01]  /*bb30*/  MOV R9, R8 ;  /* 0x0000000800097202 */ /* 0x000fe20000000f00 */
[----:B------:R-:W-:Y:S02]  /*bb40*/  IMAD.MOV.U32 R11, RZ, RZ, R10 ;  /* 0x000000ffff0b7224 */ /* 0x000fe400078e000a */
[----:B------:R-:W-:Y:S02]  /*bb50*/  IMAD.MOV.U32 R76, RZ, RZ, R83 ;  /* 0x000000ffff4c7224 */ /* 0x000fe400078e0053 */
[----:B------:R-:W-:-:S07]  /*bb60*/  IMAD.MOV.U32 R44, RZ, RZ, R51 ;  /* 0x000000ffff2c7224 */ /* 0x000fce00078e0033 */
.L_x_10993:
[----:B------:R-:W-:Y:S05]  /*bb70*/  BSYNC.RECONVERGENT B1 ;  /* 0x0000000000017941 */ /* 0x000fea0003800200 */
.L_x_10991:
        /* <DEDUP_REMOVED lines=11> */
.L_x_10995:
[----:B------:R-:W-:Y:S01]  /*bc30*/  MOV R8, R9 ;  /* 0x0000000900087202 */ /* 0x000fe20000000f00 */
[----:B------:R-:W-:Y:S02]  /*bc40*/  IMAD.MOV.U32 R10, RZ, RZ, R11 ;  /* 0x000000ffff0a7224 */ /* 0x000fe400078e000b */
[----:B------:R-:W-:Y:S02]  /*bc50*/  IMAD.MOV.U32 R83, RZ, RZ, R82 ;  /* 0x000000ffff537224 */ /* 0x000fe400078e0052 */
[----:B------:R-:W-:-:S07]  /*bc60*/  IMAD.MOV.U32 R51, RZ, RZ, R50 ;  /* 0x000000ffff337224 */ /* 0x000fce00078e0032 */
.L_x_10996:
[----:B------:R-:W-:Y:S05]  /*bc70*/  BSYNC.RECONVERGENT B1 ;  /* 0x0000000000017941 */ /* 0x000fea0003800200 */
.L_x_10994:
        /* <DEDUP_REMOVED lines=11> */
.L_x_10998:
[----:B------:R-:W-:Y:S01]  /*bd30*/  MOV R9, R8 ;  /* 0x0000000800097202 */ /* 0x000fe20000000f00 */
[----:B------:R-:W-:Y:S02]  /*bd40*/  IMAD.MOV.U32 R11, RZ, RZ, R10 ;  /* 0x000000ffff0b7224 */ /* 0x000fe400078e000a */
[----:B------:R-:W-:Y:S02]  /*bd50*/  IMAD.MOV.U32 R82, RZ, RZ, R81 ;  /* 0x000000ffff527224 */ /* 0x000fe400078e0051 */
[----:B------:R-:W-:-:S07]  /*bd60*/  IMAD.MOV.U32 R50, RZ, RZ, R49 ;  /* 0x000000ffff327224 */ /* 0x000fce00078e0031 */
.L_x_10999:
[----:B------:R-:W-:Y:S05]  /*bd70*/  BSYNC.RECONVERGENT B1 ;  /* 0x0000000000017941 */ /* 0x000fea0003800200 */
.L_x_10997:
        /* <DEDUP_REMOVED lines=11> */
.L_x_11001:
[----:B------:R-:W-:Y:S01]  /*be30*/  MOV R8, R9 ;  /* 0x0000000900087202 */ /* 0x000fe20000000f00 */
[----:B------:R-:W-:Y:S02]  /*be40*/  IMAD.MOV.U32 R10, RZ, RZ, R11 ;  /* 0x000000ffff0a7224 */ /* 0x000fe400078e000b */
[----:B------:R-:W-:Y:S02]  /*be50*/  IMAD.MOV.U32 R81, RZ, RZ, R80 ;  /* 0x000000ffff517224 */ /* 0x000fe400078e0050 */
[----:B------:R-:W-:-:S07]  /*be60*/  IMAD.MOV.U32 R49, RZ, RZ, R48 ;  /* 0x000000ffff317224 */ /* 0x000fce00078e0030 */
.L_x_11002:
[----:B------:R-:W-:Y:S05]  /*be70*/  BSYNC.RECONVERGENT B1 ;  /* 0x0000000000017941 */ /* 0x000fea0003800200 */
.L_x_11000:
        /* <DEDUP_REMOVED lines=11> */
.L_x_11004:
[----:B------:R-:W-:Y:S01]  /*bf30*/  MOV R9, R8 ;  /* 0x0000000800097202 */ /* 0x000fe20000000f00 */
[----:B------:R-:W-:Y:S02]  /*bf40*/  IMAD.MOV.U32 R11, RZ, RZ, R10 ;  /* 0x000000ffff0b7224 */ /* 0x000fe400078e000a */
[----:B------:R-:W-:Y:S02]  /*bf50*/  IMAD.MOV.U32 R80, RZ, RZ, R87 ;  /* 0x000000ffff507224 */ /* 0x000fe400078e0057 */
[----:B------:R-:W-:-:S07]  /*bf60*/  IMAD.MOV.U32 R48, RZ, RZ, R55 ;  /* 0x000000ffff307224 */ /* 0x000fce00078e0037 */
.L_x_11005:
[----:B------:R-:W-:Y:S05]  /*bf70*/  BSYNC.RECONVERGENT B1 ;  /* 0x0000000000017941 */ /* 0x000fea0003800200 */
.L_x_11003:
        /* <DEDUP_REMOVED lines=11> */
.L_x_11007:
[----:B------:R-:W-:Y:S01]  /*c030*/  MOV R8, R9 ;  /* 0x0000000900087202 */ /* 0x000fe20000000f00 */
[----:B------:R-:W-:Y:S02]  /*c040*/  IMAD.MOV.U32 R10, RZ, RZ, R11 ;  /* 0x000000ffff0a7224 */ /* 0x000fe400078e000b */
[----:B------:R-:W-:Y:S02]  /*c050*/  IMAD.MOV.U32 R87, RZ, RZ, R86 ;  /* 0x000000ffff577224 */ /* 0x000fe400078e0056 */
[----:B------:R-:W-:-:S07]  /*c060*/  IMAD.MOV.U32 R55, RZ, RZ, R54 ;  /* 0x000000ffff377224 */ /* 0x000fce00078e0036 */
.L_x_11008:
[----:B------:R-:W-:Y:S05]  /*c070*/  BSYNC.RECONVERGENT B1 ;  /* 0x0000000000017941 */ /* 0x000fea0003800200 */
.L_x_11006:
        /* <DEDUP_REMOVED lines=11> */
.L_x_11010:
[----:B------:R-:W-:Y:S01]  /*c130*/  MOV R9, R8 ;  /* 0x0000000800097202 */ /* 0x000fe20000000f00 */
[----:B------:R-:W-:Y:S02]  /*c140*/  IMAD.MOV.U32 R11, RZ, RZ, R10 ;  /* 0x000000ffff0b7224 */ /* 0x000fe400078e000a */
[----:B------:R-:W-:Y:S02]  /*c150*/  IMAD.MOV.U32 R86, RZ, RZ, R85 ;  /* 0x000000ffff567224 */ /* 0x000fe400078e0055 */
[----:B------:R-:W-:-:S07]  /*c160*/  IMAD.MOV.U32 R54, RZ, RZ, R53 ;  /* 0x000000ffff367224 */ /* 0x000fce00078e0035 */
.L_x_11011:
[----:B------:R-:W-:Y:S05]  /*c170*/  BSYNC.RECONVERGENT B1 ;  /* 0x0000000000017941 */ /* 0x000fea0003800200 */
.L_x_11009:
        /* <DEDUP_REMOVED lines=11> */
.L_x_11013:
[----:B------:R-:W-:Y:S01]  /*c230*/  MOV R8, R9 ;  /* 0x0000000900087202 */ /* 0x000fe20000000f00 */
[----:B------:R-:W-:Y:S02]  /*c240*/  IMAD.MOV.U32 R10, RZ, RZ, R11 ;  /* 0x000000ffff0a7224 */ /* 0x000fe400078e000b */
[----:B------:R-:W-:Y:S02]  /*c250*/  IMAD.MOV.U32 R85, RZ, RZ, R84 ;  /* 0x000000ffff557224 */ /* 0x000fe400078e0054 */
[----:B------:R-:W-:-:S07]  /*c260*/  IMAD.MOV.U32 R53, RZ, RZ, R52 ;  /* 0x000000ffff357224 */ /* 0x000fce00078e0034 */
.L_x_11014:
[----:B------:R-:W-:Y:S05]  /*c270*/  BSYNC.RECONVERGENT B1 ;  /* 0x0000000000017941 */ /* 0x000fea0003800200 */
.L_x_11012:
        /* <DEDUP_REMOVED lines=11> */
.L_x_11016:
[----:B------:R-:W-:Y:S01]  /*c330*/  MOV R9, R8 ;  /* 0x0000000800097202 */ /* 0x000fe20000000f00 */
[----:B------:R-:W-:Y:S02]  /*c340*/  IMAD.MOV.U32 R11, RZ, RZ, R10 ;  /* 0x000000ffff0b7224 */ /* 0x000fe400078e000a */
[----:B------:R-:W-:Y:S02]  /*c350*/  IMAD.MOV.U32 R52, RZ, RZ, R59 ;  /* 0x000000ffff347224 */ /* 0x000fe400078e003b */
[----:B------:R-:W-:-:S07]  /*c360*/  IMAD.MOV.U32 R84, RZ, RZ, R3 ;  /* 0x000000ffff547224 */ /* 0x000fce00078e0003 */
.L_x_11017:
[----:B------:R-:W-:Y:S05]  /*c370*/  BSYNC.RECONVERGENT B1 ;  /* 0x0000000000017941 */ /* 0x000fea0003800200 */
.L_x_11015:
        /* <DEDUP_REMOVED lines=11> */
.L_x_11019:
[----:B------:R-:W-:Y:S01]  /*c430*/  MOV R13, R9 ;  /* 0x00000009000d7202 */ /* 0x000fe20000000f00 */
[----:B------:R-:W-:Y:S02]  /*c440*/  IMAD.MOV.U32 R8, RZ, RZ, R11 ;  /* 0x000000ffff087224 */ /* 0x000fe400078e000b */
[----:B------:R-:W-:Y:S02]  /*c450*/  IMAD.MOV.U32 R3, RZ, RZ, R2 ;  /* 0x000000ffff037224 */ /* 0x000fe400078e0002 */
[----:B------:R-:W-:-:S07]  /*c460*/  IMAD.MOV.U32 R59, RZ, RZ, R58 ;  /* 0x000000ffff3b7224 */ /* 0x000fce00078e003a */
.L_x_11020:
[----:B------:R-:W-:Y:S05]  /*c470*/  BSYNC.RECONVERGENT B1 ;  /* 0x0000000000017941 */ /* 0x000fea0003800200 */
.L_x_11018:
        /* <DEDUP_REMOVED lines=11> */
.L_x_11022:
[----:B------:R-:W-:Y:S01]  /*c530*/  IMAD.MOV.U32 R2, RZ, RZ, R6 ;  /* 0x000000ffff027224 */ /* 0x000fe200078e0006 */
[-C--:B------:R-:W-:Y:S01]  /*c540*/  MOV R26, R13.reuse ;  /* 0x0000000d001a7202 */ /* 0x080fe20000000f00 */
[----:B------:R-:W-:Y:S01]  /*c550*/  IMAD.MOV.U32 R58, RZ, RZ, R5 ;  /* 0x000000ffff3a7224 */ /* 0x000fe200078e0005 */
[----:B------:R-:W-:Y:S01]  /*c560*/  MOV R6, R13 ;  /* 0x0000000d00067202 */ /* 0x000fe20000000f00 */
[--C-:B------:R-:W-:Y:S02]  /*c570*/  IMAD.MOV.U32 R27, RZ, RZ, R8.reuse ;  /* 0x000000ffff1b7224 */ /* 0x100fe400078e0008 */
[----:B------:R-:W-:-:S07]  /*c580*/  IMAD.MOV.U32 R5, RZ, RZ, R8 ;  /* 0x000000ffff057224 */ /* 0x000fce00078e0008 */
.L_x_11023:
[----:B------:R-:W-:Y:S05]  /*c590*/  BSYNC.RECONVERGENT B1 ;  /* 0x0000000000017941 */ /* 0x000fea0003800200 */
.L_x_11021:
[----:B------:R-:W-:Y:S01]  /*c5a0*/  VIADD R7, R7, 0x4 ;  /* 0x0000000407077836 */ /* 0x000fe20000000000 */
[----:B------:R-:W-:Y:S06]  /*c5b0*/  @P2 BRA `(.L_x_11024) ;  /* 0xffffffe0000c2947 */ /* 0x000fec000383ffff */
.L_x_10930:
[----:B------:R-:W-:Y:S05]  /*c5c0*/  BSYNC.RECONVERGENT B0 ;  /* 0x0000000000007941 */ /* 0x000fea0003800200 */
.L_x_10929:
        /* <DEDUP_REMOVED lines=11> */
[----:B------:R-:W0:Y:S04]  /*c680*/  SHFL.DOWN PT, R17, R87, 0x10, 0x1f ;  /* 0x0a001f0057117f89 */ /* 0x000e2800000e0000 */
        /* <DEDUP_REMOVED lines=14> */
[----:B--2---:R-:W-:Y:S04]  /*c770*/  STL [R4+0x4], R7 ;  /* 0x0000040704007387 */ /* 0x004fe80000100800 */
[----:B---3--:R-:W-:Y:S04]  /*c780*/  STL [R4+0x8], R9 ;  /* 0x0000080904007387 */ /* 0x008fe80000100800 */
[----:B----4-:R-:W-:Y:S04]  /*c790*/  STL [R4+0xc], R11 ;  /* 0x00000c0b04007387 */ /* 0x010fe80000100800 */
[----:B-----5:R-:W-:Y:S04]  /*c7a0*/  STL [R4+0x10], R13 ;  /* 0x0000100d04007387 */ /* 0x020fe80000100800 */
[----:B-1----:R-:W-:Y:S04]  /*c7b0*/  STL [R4+0x14], R15 ;  /* 0x0000140f04007387 */ /* 0x002fe80000100800 */
[----:B0-----:R-:W-:Y:S04]  /*c7c0*/  STL [R4+0x18], R17 ;  /* 0x0000181104007387 */ /* 0x001fe80000100800 */
        /* <DEDUP_REMOVED lines=32> */
[----:B------:R-:W-:Y:S04]  /*c9d0*/  STL [R4+0x2c], R57 ;  /* 0x00002c3904007387 */ /* 0x000fe80000100800 */
        /* <DEDUP_REMOVED lines=65> */
[----:B------:R0:W-:Y:S04]  /*cdf0*/  STL [R4+0x88], R89 ;  /* 0x0000885904007387 */ /* 0x0001e80000100800 */
[----:B------:R1:W-:Y:S01]  /*ce00*/  STL [R4+0xd8], R57 ;  /* 0x0000d83904007387 */ /* 0x0003e20000100800 */
[----:B0-----:R-:W-:Y:S01]  /*ce10*/  @P0 MOV R89, R26 ;  /* 0x0000001a00590202 */ /* 0x001fe20000000f00 */
[----:B-1----:R-:W-:Y:S01]  /*ce20*/  @P0 IMAD.MOV.U32 R57, RZ, RZ, R27 ;  /* 0x000000ffff390224 */ /* 0x002fe200078e001b */
[----:B------:R-:W-:Y:S06]  /*ce30*/  @P0 BRA `(.L_x_11026) ;  /* 0x0000002000640947 */ /* 0x000fec0003800000 */
[----:B------:R-:W-:Y:S02]  /*ce40*/  VIADD R5, R4, 0x80 ;  /* 0x0000008004057836 */ /* 0x000fe40000000000 */
[----:B------:R-:W-:-:S07]  /*ce50*/  IMAD.MOV.U32 R4, RZ, RZ, RZ ;  /* 0x000000ffff047224 */ /* 0x000fce00078e00ff */
.L_x_11120:
        /* <DEDUP_REMOVED lines=20> */
.L_x_11028:
[----:B------:R-:W-:Y:S01]  /*cfa0*/  IMAD.MOV.U32 R7, RZ, RZ, R56 ;  /* 0x000000ffff077224 */ /* 0x000fe200078e0038 */
[----:B------:R-:W-:Y:S01]  /*cfb0*/  MOV R56, R63 ;  /* 0x0000003f00387202 */ /* 0x000fe20000000f00 */
[----:B------:R-:W-:Y:S02]  /*cfc0*/  IMAD.MOV.U32 R9, RZ, RZ, R92 ;  /* 0x000000ffff097224 */ /* 0x000fe400078e005c */
[----:B------:R-:W-:-:S07]  /*cfd0*/  IMAD.MOV.U32 R92, RZ, RZ, R31 ;  /* 0x000000ffff5c7224 */ /* 0x000fce00078e001f */
.L_x_11029:
[----:B------:R-:W-:Y:S05]  /*cfe0*/  BSYNC.RECONVERGENT B1 ;  /* 0x0000000000017941 */ /* 0x000fea0003800200 */
.L_x_11027:
        /* <DEDUP_REMOVED lines=11> */
.L_x_11031:
[----:B------:R-:W-:Y:S01]  /*d0a0*/  IMAD.MOV.U32 R6, RZ, RZ, R7 ;  /* 0x000000ffff067224 */ /* 0x000fe200078e0007 */
[----:B------:R-:W-:Y:S01]  /*d0b0*/  MOV R31, R30 ;  /* 0x0000001e001f7202 */ /* 0x000fe20000000f00 */
[----:B------:R-:W-:Y:S02]  /*d0c0*/  IMAD.MOV.U32 R8, RZ, RZ, R9 ;  /* 0x000000ffff087224 */ /* 0x000fe400078e0009 */
[----:B------:R-:W-:-:S07]  /*d0d0*/  IMAD.MOV.U32 R63, RZ, RZ, R62 ;  /* 0x000000ffff3f7224 */ /* 0x000fce00078e003e */
.L_x_11032:
[----:B------:R-:W-:Y:S05]  /*d0e0*/  BSYNC.RECONVERGENT B1 ;  /* 0x0000000000017941 */ /* 0x000fea0003800200 */
.L_x_11030:
        /* <DEDUP_REMOVED lines=11> */
.L_x_11034:
[----:B------:R-:W-:Y:S01]  /*d1a0*/  IMAD.MOV.U32 R7, RZ, RZ, R6 ;  /* 0x000000ffff077224 */ /* 0x000fe200078e0006 */
[----:B------:R-:W-:Y:S01]  /*d1b0*/  MOV R30, R29 ;  /* 0x0000001d001e7202 */ /* 0x000fe20000000f00 */
[----:B------:R-:W-:Y:S02]  /*d1c0*/  IMAD.MOV.U32 R9, RZ, RZ, R8 ;  /* 0x000000ffff097224 */ /* 0x000fe400078e0008 */
[----:B------:R-:W-:-:S07]  /*d1d0*/  IMAD.MOV.U32 R62, RZ, RZ, R61 ;  /* 0x000000ffff3e7224 */ /* 0x000fce00078e003d */
.L_x_11035:
[----:B------:R-:W-:Y:S05]  /*d1e0*/  BSYNC.RECONVERGENT B1 ;  /* 0x0000000000017941 */ /* 0x000fea0003800200 */
.L_x_11033:
        /* <DEDUP_REMOVED lines=11> */
.L_x_11037:
[----:B------:R-:W-:Y:S01]  /*d2a0*/  IMAD.MOV.U32 R6, RZ, RZ, R7 ;  /* 0x000000ffff067224 */ /* 0x000fe200078e0007 */
[----:B------:R-:W-:Y:S01]  /*d2b0*/  MOV R29, R28 ;  /* 0x0000001c001d7202 */ /* 0x000fe20000000f00 */
[----:B------:R-:W-:Y:S02]  /*d2c0*/  IMAD.MOV.U32 R8, RZ, RZ, R9 ;  /* 0x000000ffff087224 */ /* 0x000fe400078e0009 */
[----:B------:R-:W-:-:S07]  /*d2d0*/  IMAD.MOV.U32 R61, RZ, RZ, R60 ;  /* 0x000000ffff3d7224 */ /* 0x000fce00078e003c */
.L_x_11038:
[----:B------:R-:W-:Y:S05]  /*d2e0*/  BSYNC.RECONVERGENT B1 ;  /* 0x0000000000017941 */ /* 0x000fea0003800200 */
.L_x_11036:
        /* <DEDUP_REMOVED lines=11> */
.L_x_11040:
[----:B------:R-:W-:Y:S01]  /*d3a0*/  IMAD.MOV.U32 R7, RZ, RZ, R6 ;  /* 0x000000ffff077224 */ /* 0x000fe200078e0006 */
[----:B------:R-:W-:Y:S01]  /*d3b0*/  MOV R28, R35 ;  /* 0x00000023001c7202 */ /* 0x000fe20000000f00 */
[----:B------:R-:W-:Y:S02]  /*d3c0*/  IMAD.MOV.U32 R9, RZ, RZ, R8 ;  /* 0x000000ffff097224 */ /* 0x000fe400078e0008 */
[----:B------:R-:W-:-:S07]  /*d3d0*/  IMAD.MOV.U32 R60, RZ, RZ, R67 ;  /* 0x000000ffff3c7224 */ /* 0x000fce00078e0043 */
.L_x_11041:
[----:B------:R-:W-:Y:S05]  /*d3e0*/  BSYNC.RECONVERGENT B1 ;  /* 0x0000000000017941 */ /* 0x000fea0003800200 */
.L_x_11039:
        /* <DEDUP_REMOVED lines=11> */
.L_x_11043:
[----:B------:R-:W-:Y:S01]  /*d4a0*/  IMAD.MOV.U32 R6, RZ, RZ, R7 ;  /* 0x000000ffff067224 */ /* 0x000fe200078e0007 */
[----:B------:R-:W-:Y:S01]  /*d4b0*/  MOV R35, R34 ;  /* 0x0000002200237202 */ /* 0x000fe20000000f00 */
[----:B------:R-:W-:Y:S02]  /*d4c0*/  IMAD.MOV.U32 R8, RZ, RZ, R9 ;  /* 0x000000ffff087224 */ /* 0x000fe400078e0009 */
[----:B------:R-:W-:-:S07]  /*d4d0*/  IMAD.MOV.U32 R67, RZ, RZ, R66 ;  /* 0x000000ffff437224 */ /* 0x000fce00078e0042 */
.L_x_11044:
[----:B------:R-:W-:Y:S05]  /*d4e0*/  BSYNC.RECONVERGENT B1 ;  /* 0x0000000000017941 */ /* 0x000fea0003800200 */
.L_x_11042:
        /* <DEDUP_REMOVED lines=11> */
.L_x_11046:
[----:B------:R-:W-:Y:S01]  /*d5a0*/  IMAD.MOV.U32 R7, RZ, RZ, R6 ;  /* 0x000000ffff077224 */ /* 0x000fe200078e0006 */
[----:B------:R-:W-:Y:S01]  /*d5b0*/  MOV R34, R33 ;  /* 0x0000002100227202 */ /* 0x000fe20000000f00 */
[----:B------:R-:W-:Y:S02]  /*d5c0*/  IMAD.MOV.U32 R9, RZ, RZ, R8 ;  /* 0x000000ffff097224 */ /* 0x000fe400078e0008 */
[----:B------:R-:W-:-:S07]  /*d5d0*/  IMAD.MOV.U32 R66, RZ, RZ, R65 ;  /* 0x000000ffff427224 */ /* 0x000fce00078e0041 */
.L_x_11047:
[----:B------:R-:W-:Y:S05]  /*d5e0*/  BSYNC.RECONVERGENT B1 ;  /* 0x0000000000017941 */ /* 0x000fea0003800200 */
.L_x_11045:
        /* <DEDUP_REMOVED lines=11> */
.L_x_11049:
[----:B------:R-:W-:Y:S01]  /*d6a0*/  IMAD.MOV.U32 R6, RZ, RZ, R7 ;  /* 0x000000ffff067224 */ /* 0x000fe200078e0007 */
[----:B------:R-:W-:Y:S01]  /*d6b0*/  MOV R33, R32 ;  /* 0x0000002000217202 */ /* 0x000fe20000000f00 */
[----:B------:R-:W-:Y:S02]  /*d6c0*/  IMAD.MOV.U32 R8, RZ, RZ, R9 ;  /* 0x000000ffff087224 */ /* 0x000fe400078e0009 */
[----:B------:R-:W-:-:S07]  /*d6d0*/  IMAD.MOV.U32 R65, RZ, RZ, R64 ;  /* 0x000000ffff417224 */ /* 0x000fce00078e0040 */
.L_x_11050:
[----:B------:R-:W-:Y:S05]  /*d6e0*/  BSYNC.RECONVERGENT B1 ;  /* 0x0000000000017941 */ /* 0x000fea0003800200 */
.L_x_11048:
        /* <DEDUP_REMOVED lines=11> */
.L_x_11052:
[----:B------:R-:W-:Y:S01]  /*d7a0*/  IMAD.MOV.U32 R7, RZ, RZ, R6 ;  /* 0x000000ffff077224 */ /* 0x000fe200078e0006 */
[----:B------:R-:W-:Y:S01]  /*d7b0*/  MOV R32, R39 ;  /* 0x0000002700207202 */ /* 0x000fe20000000f00 */
[----:B------:R-:W-:Y:S02]  /*d7c0*/  IMAD.MOV.U32 R9, RZ, RZ, R8 ;  /* 0x000000ffff097224 */ /* 0x000fe400078e0008 */
[----:B------:R-:W-:-:S07]  /*d7d0*/  IMAD.MOV.U32 R64, RZ, RZ, R71 ;  /* 0x000000ffff407224 */ /* 0x000fce00078e0047 */
.L_x_11053:
[----:B------:R-:W-:Y:S05]  /*d7e0*/  BSYNC.RECONVERGENT B1 ;  /* 0x0000000000017941 */ /* 0x000fea0003800200 */
.L_x_11051:
        /* <DEDUP_REMOVED lines=11> */
.L_x_11055:
[----:B------:R-:W-:Y:S01]  /*d8a0*/  IMAD.MOV.U32 R6, RZ, RZ, R7 ;  /* 0x000000ffff067224 */ /* 0x000fe200078e0007 */
[----:B------:R-:W-:Y:S01]  /*d8b0*/  MOV R39, R38 ;  /* 0x0000002600277202 */ /* 0x000fe20000000f00 */
[----:B------:R-:W-:Y:S02]  /*d8c0*/  IMAD.MOV.U32 R8, RZ, RZ, R9 ;  /* 0x000000ffff087224 */ /* 0x000fe400078e0009 */
[----:B------:R-:W-:-:S07]  /*d8d0*/  IMAD.MOV.U32 R71, RZ, RZ, R70 ;  /* 0x000000ffff477224 */ /* 0x000fce00078e0046 */
.L_x_11056:
[----:B------:R-:W-:Y:S05]  /*d8e0*/  BSYNC.RECONVERGENT B1 ;  /* 0x0000000000017941 */ /* 0x000fea0003800200 */
.L_x_11054:
        /* <DEDUP_REMOVED lines=11> */
.L_x_11058:
[----:B------:R-:W-:Y:S01]  /*d9a0*/  IMAD.MOV.U32 R7, RZ, RZ, R6 ;  /* 0x000000ffff077224 */ /* 0x000fe200078e0006 */
[----:B------:R-:W-:Y:S01]  /*d9b0*/  MOV R38, R37 ;  /* 0x0000002500267202 */ /* 0x000fe20000000f00 */
[----:B------:R-:W-:Y:S02]  /*d9c0*/  IMAD.MOV.U32 R9, RZ, RZ, R8 ;  /* 0x000000ffff097224 */ /* 0x000fe400078e0008 */
[----:B------:R-:W-:-:S07]  /*d9d0*/  IMAD.MOV.U32 R70, RZ, RZ, R69 ;  /* 0x000000ffff467224 */ /* 0x000fce00078e0045 */
.L_x_11059:
[----:B------:R-:W-:Y:S05]  /*d9e0*/  BSYNC.RECONVERGENT B1 ;  /* 0x0000000000017941 */ /* 0x000fea0003800200 */
.L_x_11057:
        /* <DEDUP_REMOVED lines=11> */
.L_x_11061:
[----:B------:R-:W-:Y:S01]  /*daa0*/  IMAD.MOV.U32 R6, RZ, RZ, R7 ;  /* 0x000000ffff067224 */ /* 0x000fe200078e0007 */
[----:B------:R-:W-:Y:S01]  /*dab0*/  MOV R37, R36 ;  /* 0x0000002400257202 */ /* 0x000fe20000000f00 */
[----:B------:R-:W-:Y:S02]  /*dac0*/  IMAD.MOV.U32 R8, RZ, RZ, R9 ;  /* 0x000000ffff087224 */ /* 0x000fe400078e0009 */
[----:B------:R-:W-:-:S07]  /*dad0*/  IMAD.MOV.U32 R69, RZ, RZ, R68 ;  /* 0x000000ffff457224 */ /* 0x000fce00078e0044 */
.L_x_11062:
[----:B------:R-:W-:Y:S05]  /*dae0*/  BSYNC.RECONVERGENT B1 ;  /* 0x0000000000017941 */ /* 0x000fea0003800200 */
.L_x_11060:
        /* <DEDUP_REMOVED lines=11> */
.L_x_11064:
[----:B------:R-:W-:Y:S01]  /*dba0*/  IMAD.MOV.U32 R7, RZ, RZ, R6 ;  /* 0x000000ffff077224 */ /* 0x000fe200078e0006 */
[----:B------:R-:W-:Y:S01]  /*dbb0*/  MOV R36, R43 ;  /* 0x0000002b00247202 */ /* 0x000fe20000000f00 */
[----:B------:R-:W-:Y:S02]  /*dbc0*/  IMAD.MOV.U32 R9, RZ, RZ, R8 ;  /* 0x000000ffff097224 */ /* 0x000fe400078e0008 */
[----:B------:R-:W-:-:S07]  /*dbd0*/  IMAD.MOV.U32 R68, RZ, RZ, R75 ;  /* 0x000000ffff447224 */ /* 0x000fce00078e004b */
.L_x_11065:
[----:B------:R-:W-:Y:S05]  /*dbe0*/  BSYNC.RECONVERGENT B1 ;  /* 0x0000000000017941 */ /* 0x000fea0003800200 */
.L_x_11063:
        /* <DEDUP_REMOVED lines=11> */
.L_x_11067:
[----:B------:R-:W-:Y:S01]  /*dca0*/  IMAD.MOV.U32 R6, RZ, RZ, R7 ;  /* 0x000000ffff067224 */ /* 0x000fe200078e0007 */
[----:B------:R-:W-:Y:S01]  /*dcb0*/  MOV R8, R9 ;  /* 0x0000000900087202 */ /* 0x000fe20000000f00 */
[----:B------:R-:W-:Y:S02]  /*dcc0*/  IMAD.MOV.U32 R75, RZ, RZ, R74 ;  /* 0x000000ffff4b7224 */ /* 0x000fe400078e004a */
[----:B------:R-:W-:-:S07]  /*dcd0*/  IMAD.MOV.U32 R43, RZ, RZ, R42 ;  /* 0x000000ffff2b7224 */ /* 0x000fce00078e002a */
.L_x_11068:
[----:B------:R-:W-:Y:S05]  /*dce0*/  BSYNC.RECONVERGENT B1 ;  /* 0x0000000000017941 */ /* 0x000fea0003800200 */
.L_x_11066:
        /* <DEDUP_REMOVED lines=11> */
.L_x_11070:
[----:B------:R-:W-:Y:S01]  /*dda0*/  IMAD.MOV.U32 R7, RZ, RZ, R6 ;  /* 0x000000ffff077224 */ /* 0x000fe200078e0006 */
[----:B------:R-:W-:Y:S01]  /*ddb0*/  MOV R74, R73 ;  /* 0x00000049004a7202 */ /* 0x000fe20000000f00 */
[----:B------:R-:W-:Y:S02]  /*ddc0*/  IMAD.MOV.U32 R9, RZ, RZ, R8 ;  /* 0x000000ffff097224 */ /* 0x000fe400078e0008 */
[----:B------:R-:W-:-:S07]  /*ddd0*/  IMAD.MOV.U32 R42, RZ, RZ, R41 ;  /* 0x000000ffff2a7224 */ /* 0x000fce00078e0029 */
.L_x_11071:
[----:B------:R-:W-:Y:S05]  /*dde0*/  BSYNC.RECONVERGENT B1 ;  /* 0x0000000000017941 */ /* 0x000fea0003800200 */
.L_x_11069:
        /* <DEDUP_REMOVED lines=11> */
.L_x_11073:
[----:B------:R-:W-:Y:S01]  /*dea0*/  MOV R6, R7 ;  /* 0x0000000700067202 */ /* 0x000fe20000000f00 */
[----:B------:R-:W-:Y:S01]  /*deb0*/  IMAD.MOV.U32 R8, RZ, RZ, R9 ;  /* 0x000000ffff087224 */ /* 0x000fe200078e0009 */
[----:B------:R-:W-:Y:S01]  /*dec0*/  MOV R41, R40 ;  /* 0x0000002800297202 */ /* 0x000fe20000000f00 */
[----:B------:R-:W-:-:S07]  /*ded0*/  IMAD.MOV.U32 R73, RZ, RZ, R72 ;  /* 0x000000ffff497224 */ /* 0x000fce00078e0048 */
.L_x_11074:
[----:B------:R-:W-:Y:S05]  /*dee0*/  BSYNC.RECONVERGENT B1 ;  /* 0x0000000000017941 */ /* 0x000fea0003800200 */
.L_x_11072:
        /* <DEDUP_REMOVED lines=11> */
.L_x_11076:
[----:B------:R-:W-:Y:S01]  /*dfa0*/  IMAD.MOV.U32 R7, RZ, RZ, R6 ;  /* 0x000000ffff077224 */ /* 0x000fe200078e0006 */
[----:B------:R-:W-:Y:S01]  /*dfb0*/  MOV R9, R8 ;  /* 0x0000000800097202 */ /* 0x000fe20000000f00 */
[----:B------:R-:W-:Y:S02]  /*dfc0*/  IMAD.MOV.U32 R72, RZ, RZ, R79 ;  /* 0x000000ffff487224 */ /* 0x000fe400078e004f */
[----:B------:R-:W-:-:S07]  /*dfd0*/  IMAD.MOV.U32 R40, RZ, RZ, R47 ;  /* 0x000000ffff287224 */ /* 0x000fce00078e002f */
.L_x_11077:
[----:B------:R-:W-:Y:S05]  /*dfe0*/  BSYNC.RECONVERGENT B1 ;  /* 0x0000000000017941 */ /* 0x000fea0003800200 */
.L_x_11075:
        /* <DEDUP_REMOVED lines=11> */
.L_x_11079:
[----:B------:R-:W-:Y:S01]  /*e0a0*/  IMAD.MOV.U32 R6, RZ, RZ, R7 ;  /* 0x000000ffff067224 */ /* 0x000fe200078e0007 */
[----:B------:R-:W-:Y:S01]  /*e0b0*/  MOV R79, R78 ;  /* 0x0000004e004f7202 */ /* 0x000fe20000000f00 */
[----:B------:R-:W-:Y:S02]  /*e0c0*/  IMAD.MOV.U32 R8, RZ, RZ, R9 ;  /* 0x000000ffff087224 */ /* 0x000fe400078e0009 */
[----:B------:R-:W-:-:S07]  /*e0d0*/  IMAD.MOV.U32 R47, RZ, RZ, R46 ;  /* 0x000000ffff2f7224 */ /* 0x000fce00078e002e */
.L_x_11080:
[----:B------:R-:W-:Y:S05]  /*e0e0*/  BSYNC.RECONVERGENT B1 ;  /* 0x0000000000017941 */ /* 0x000fea0003800200 */
.L_x_11078:
        /* <DEDUP_REMOVED lines=11> */
.L_x_11082:
[----:B------:R-:W-:Y:S01]  /*e1a0*/  MOV R7, R6 ;  /* 0x0000000600077202 */ /* 0x000fe20000000f00 */
[----:B------:R-:W-:Y:S01]  /*e1b0*/  IMAD.MOV.U32 R9, RZ, RZ, R8 ;  /* 0x000000ffff097224 */ /* 0x000fe200078e0008 */
[----:B------:R-:W-:Y:S01]  /*e1c0*/  MOV R46, R45 ;  /* 0x0000002d002e7202 */ /* 0x000fe20000000f00 */
[----:B------:R-:W-:-:S07]  /*e1d0*/  IMAD.MOV.U32 R78, RZ, RZ, R77 ;  /* 0x000000ffff4e7224 */ /* 0x000fce00078e004d */
.L_x_11083:
[----:B------:R-:W-:Y:S05]  /*e1e0*/  BSYNC.RECONVERGENT B1 ;  /* 0x0000000000017941 */ /* 0x000fea0003800200 */
.L_x_11081:
        /* <DEDUP_REMOVED lines=11> */
.L_x_11085:
[----:B------:R-:W-:Y:S01]  /*e2a0*/  IMAD.MOV.U32 R6, RZ, RZ, R7 ;  /* 0x000000ffff067224 */ /* 0x000fe200078e0007 */
[----:B------:R-:W-:Y:S01]  /*e2b0*/  MOV R8, R9 ;  /* 0x0000000900087202 */ /* 0x000fe20000000f00 */
[----:B------:R-:W-:Y:S02]  /*e2c0*/  IMAD.MOV.U32 R77, RZ, RZ, R76 ;  /* 0x000000ffff4d7224 */ /* 0x000fe400078e004c */
[----:B------:R-:W-:-:S07]  /*e2d0*/  IMAD.MOV.U32 R45, RZ, RZ, R44 ;  /* 0x000000ffff2d7224 */ /* 0x000fce00078e002c */
.L_x_11086:
[----:B------:R-:W-:Y:S05]  /*e2e0*/  BSYNC.RECONVERGENT B1 ;  /* 0x0000000000017941 */ /* 0x000fea0003800200 */
.L_x_11084:
        /* <DEDUP_REMOVED lines=11> */
.L_x_11088:
[----:B------:R-:W-:Y:S01]  /*e3a0*/  IMAD.MOV.U32 R7, RZ, RZ, R6 ;  /* 0x000000ffff077224 */ /* 0x000fe200078e0006 */
[----:B------:R-:W-:Y:S01]  /*e3b0*/  MOV R76, R83 ;  /* 0x00000053004c7202 */ /* 0x000fe20000000f00 */
[----:B------:R-:W-:Y:S02]  /*e3c0*/  IMAD.MOV.U32 R9, RZ, RZ, R8 ;  /* 0x000000ffff097224 */ /* 0x000fe400078e0008 */
[----:B------:R-:W-:-:S07]  /*e3d0*/  IMAD.MOV.U32 R44, RZ, RZ, R51 ;  /* 0x000000ffff2c7224 */ /* 0x000fce00078e0033 */
.L_x_11089:
[----:B------:R-:W-:Y:S05]  /*e3e0*/  BSYNC.RECONVERGENT B1 ;  /* 0x0000000000017941 */ /* 0x000fea0003800200 */
.L_x_11087:
        /* <DEDUP_REMOVED lines=11> */
.L_x_11091:
[----:B------:R-:W-:Y:S01]  /*e4a0*/  MOV R6, R7 ;  /* 0x0000000700067202 */ /* 0x000fe20000000f00 */
[----:B------:R-:W-:Y:S01]  /*e4b0*/  IMAD.MOV.U32 R8, RZ, RZ, R9 ;  /* 0x000000ffff087224 */ /* 0x000fe200078e0009 */
[----:B------:R-:W-:Y:S01]  /*e4c0*/  MOV R51, R50 ;  /* 0x0000003200337202 */ /* 0x000fe20000000f00 */
[----:B------:R-:W-:-:S07]  /*e4d0*/  IMAD.MOV.U32 R83, RZ, RZ, R82 ;  /* 0x000000ffff537224 */ /* 0x000fce00078e0052 */
.L_x_11092:
[----:B------:R-:W-:Y:S05]  /*e4e0*/  BSYNC.RECONVERGENT B1 ;  /* 0x0000000000017941 */ /* 0x000fea0003800200 */
.L_x_11090:
        /* <DEDUP_REMOVED lines=11> */
.L_x_11094:
[----:B------:R-:W-:Y:S01]  /*e5a0*/  IMAD.MOV.U32 R7, RZ, RZ, R6 ;  /* 0x000000ffff077224 */ /* 0x000fe200078e0006 */
[----:B------:R-:W-:Y:S01]  /*e5b0*/  MOV R9, R8 ;  /* 0x0000000800097202 */ /* 0x000fe20000000f00 */
[----:B------:R-:W-:Y:S02]  /*e5c0*/  IMAD.MOV.U32 R82, RZ, RZ, R81 ;  /* 0x000000ffff527224 */ /* 0x000fe400078e0051 */
[----:B------:R-:W-:-:S07]  /*e5d0*/  IMAD.MOV.U32 R50, RZ, RZ, R49 ;  /* 0x000000ffff327224 */ /* 0x000fce00078e0031 */
.L_x_11095:
[----:B------:R-:W-:Y:S05]  /*e5e0*/  BSYNC.RECONVERGENT B1 ;  /* 0x0000000000017941 */ /* 0x000fea0003800200 */
.L_x_11093:
        /* <DEDUP_REMOVED lines=11> */
.L_x_11097:
[----:B------:R-:W-:Y:S01]  /*e6a0*/  IMAD.MOV.U32 R6, RZ, RZ, R7 ;  /* 0x000000ffff067224 */ /* 0x000fe200078e0007 */
[----:B------:R-:W-:Y:S01]  /*e6b0*/  MOV R81, R80 ;  /* 0x0000005000517202 */ /* 0x000fe20000000f00 */
[----:B------:R-:W-:Y:S02]  /*e6c0*/  IMAD.MOV.U32 R8, RZ, RZ, R9 ;  /* 0x000000ffff087224 */ /* 0x000fe400078e0009 */
[----:B------:R-:W-:-:S07]  /*e6d0*/  IMAD.MOV.U32 R49, RZ, RZ, R48 ;  /* 0x000000ffff317224 */ /* 0x000fce00078e0030 */
.L_x_11098:
[----:B------:R-:W-:Y:S05]  /*e6e0*/  BSYNC.RECONVERGENT B1 ;  /* 0x0000000000017941 */ /* 0x000fea0003800200 */
.L_x_11096:
        /* <DEDUP_REMOVED lines=11> */
.L_x_11100:
[----:B------:R-:W-:Y:S01]  /*e7a0*/  MOV R7, R6 ;  /* 0x0000000600077202 */ /* 0x000fe20000000f00 */
[----:B------:R-:W-:Y:S01]  /*e7b0*/  IMAD.MOV.U32 R9, RZ, RZ, R8 ;  /* 0x000000ffff097224 */ /* 0x000fe200078e0008 */
[----:B------:R-:W-:Y:S01]  /*e7c0*/  MOV R48, R55 ;  /* 0x0000003700307202 */ /* 0x000fe20000000f00 */
[----:B------:R-:W-:-:S07]  /*e7d0*/  IMAD.MOV.U32 R80, RZ, RZ, R87 ;  /* 0x000000ffff507224 */ /* 0x000fce00078e0057 */
.L_x_11101:
[----:B------:R-:W-:Y:S05]  /*e7e0*/  BSYNC.RECONVERGENT B1 ;  /* 0x0000000000017941 */ /* 0x000fea0003800200 */
.L_x_11099:
        /* <DEDUP_REMOVED lines=11> */
.L_x_11103:
[----:B------:R-:W-:Y:S01]  /*e8a0*/  IMAD.MOV.U32 R6, RZ, RZ, R7 ;  /* 0x000000ffff067224 */ /* 0x000fe200078e0007 */
[----:B------:R-:W-:Y:S01]  /*e8b0*/  MOV R8, R9 ;  /* 0x0000000900087202 */ /* 0x000fe20000000f00 */
[----:B------:R-:W-:Y:S02]  /*e8c0*/  IMAD.MOV.U32 R87, RZ, RZ, R86 ;  /* 0x000000ffff577224 */ /* 0x000fe400078e0056 */
[----:B------:R-:W-:-:S07]  /*e8d0*/  IMAD.MOV.U32 R55, RZ, RZ, R54 ;  /* 0x000000ffff377224 */ /* 0x000fce00078e0036 */
.L_x_11104:
[----:B------:R-:W-:Y:S05]  /*e8e0*/  BSYNC.RECONVERGENT B1 ;  /* 0x0000000000017941 */ /* 0x000fea0003800200 */
.L_x_11102:
        /* <DEDUP_REMOVED lines=11> */
.L_x_11106:
[----:B------:R-:W-:Y:S01]  /*e9a0*/  IMAD.MOV.U32 R7, RZ, RZ, R6 ;  /* 0x000000ffff077224 */ /* 0x000fe200078e0006 */
[----:B------:R-:W-:Y:S01]  /*e9b0*/  MOV R86, R85 ;  /* 0x0000005500567202 */ /* 0x000fe20000000f00 */
[----:B------:R-:W-:Y:S02]  /*e9c0*/  IMAD.MOV.U32 R9, RZ, RZ, R8 ;  /* 0x000000ffff097224 */ /* 0x000fe400078e0008 */
[----:B------:R-:W-:-:S07]  /*e9d0*/  IMAD.MOV.U32 R54, RZ, RZ, R53 ;  /* 0x000000ffff367224 */ /* 0x000fce00078e0035 */
.L_x_11107:
[----:B------:R-:W-:Y:S05]  /*e9e0*/  BSYNC.RECONVERGENT B1 ;  /* 0x0000000000017941 */ /* 0x000fea0003800200 */
.L_x_11105:
        /* <DEDUP_REMOVED lines=11> */
.L_x_11109:
[----:B------:R-:W-:Y:S01]  /*eaa0*/  MOV R6, R7 ;  /* 0x0000000700067202 */ /* 0x000fe20000000f00 */
[----:B------:R-:W-:Y:S01]  /*eab0*/  IMAD.MOV.U32 R8, RZ, RZ, R9 ;  /* 0x000000ffff087224 */ /* 0x000fe200078e0009 */
[----:B------:R-:W-:Y:S01]  /*eac0*/  MOV R53, R52 ;  /* 0x0000003400357202 */ /* 0x000fe20000000f00 */
[----:B------:R-:W-:-:S07]  /*ead0*/  IMAD.MOV.U32 R85, RZ, RZ, R84 ;  /* 0x000000ffff557224 */ /* 0x000fce00078e0054 */
.L_x_11110:
[----:B------:R-:W-:Y:S05]  /*eae0*/  BSYNC.RECONVERGENT B1 ;  /* 0x0000000000017941 */ /* 0x000fea0003800200 */
.L_x_11108:
        /* <DEDUP_REMOVED lines=11> */
.L_x_11112:
[----:B------:R-:W-:Y:S01]  /*eba0*/  IMAD.MOV.U32 R7, RZ, RZ, R6 ;  /* 0x000000ffff077224 */ /* 0x000fe200078e0006 */
[----:B------:R-:W-:Y:S01]  /*ebb0*/  MOV R9, R8 ;  /* 0x0000000800097202 */ /* 0x000fe20000000f00 */
[----:B------:R-:W-:Y:S02]  /*ebc0*/  IMAD.MOV.U32 R52, RZ, RZ, R59 ;  /* 0x000000ffff347224 */ /* 0x000fe400078e003b */
[----:B------:R-:W-:-:S07]  /*ebd0*/  IMAD.MOV.U32 R84, RZ, RZ, R3 ;  /* 0x000000ffff547224 */ /* 0x000fce00078e0003 */
.L_x_11113:
[----:B------:R-:W-:Y:S05]  /*ebe0*/  BSYNC.RECONVERGENT B1 ;  /* 0x0000000000017941 */ /* 0x000fea0003800200 */
.L_x_11111:
        /* <DEDUP_REMOVED lines=11> */
.L_x_11115:
[----:B------:R-:W-:Y:S01]  /*eca0*/  IMAD.MOV.U32 R11, RZ, RZ, R7 ;  /* 0x000000ffff0b7224 */ /* 0x000fe200078e0007 */
[----:B------:R-:W-:Y:S01]  /*ecb0*/  MOV R3, R2 ;  /* 0x0000000200037202 */ /* 0x000fe20000000f00 */
[----:B------:R-:W-:Y:S02]  /*ecc0*/  IMAD.MOV.U32 R6, RZ, RZ, R9 ;  /* 0x000000ffff067224 */ /* 0x000fe400078e0009 */
[----:B------:R-:W-:-:S07]  /*ecd0*/  IMAD.MOV.U32 R59, RZ, RZ, R58 ;  /* 0x000000ffff3b7224 */ /* 0x000fce00078e003a */
.L_x_11116:
[----:B------:R-:W-:Y:S05]  /*ece0*/  BSYNC.RECONVERGENT B1 ;  /* 0x0000000000017941 */ /* 0x000fea0003800200 */
.L_x_11114:
        /* <DEDUP_REMOVED lines=11> */
.L_x_11118:
[----:B------:R-:W-:Y:S01]  /*eda0*/  IMAD.MOV.U32 R2, RZ, RZ, R26 ;  /* 0x000000ffff027224 */ /* 0x000fe200078e001a */
[----:B------:R-:W-:Y:S01]  /*edb0*/  MOV R89, R11 ;  /* 0x0000000b00597202 */ /* 0x000fe20000000f00 */
[----:B------:R-:W-:Y:S01]  /*edc0*/  IMAD.MOV.U32 R58, RZ, RZ, R27 ;  /* 0x000000ffff3a7224 */ /* 0x000fe200078e001b */
[----:B------:R-:W-:Y:S01]  /*edd0*/  MOV R57, R6 ;  /* 0x0000000600397202 */ /* 0x000fe20000000f00 */
[----:B------:R-:W-:Y:S02]  /*ede0*/  IMAD.MOV.U32 R26, RZ, RZ, R11 ;  /* 0x000000ffff1a7224 */ /* 0x000fe400078e000b */
[----:B------:R-:W-:-:S07]  /*edf0*/  IMAD.MOV.U32 R27, RZ, RZ, R6 ;  /* 0x000000ffff1b7224 */ /* 0x000fce00078e0006 */
.L_x_11119:
[----:B------:R-:W-:Y:S05]  /*ee00*/  BSYNC.RECONVERGENT B1 ;  /* 0x0000000000017941 */ /* 0x000fea0003800200 */
.L_x_11117:
[----:B------:R-:W-:Y:S01]  /*ee10*/  IADD3 R5, PT, PT, R5, 0x4, RZ ;  /* 0x0000000405057810 */ /* 0x000fe20007ffe0ff */
[----:B------:R-:W-:Y:S06]  /*ee20*/  @P2 BRA `(.L_x_11120) ;  /* 0xffffffe0000c2947 */ /* 0x000fec000383ffff */
[----:B------:R-:W-:-:S13]  /*ee30*/  ISETP.NE.AND P0, PT, R24, RZ, PT ;  /* 0x000000ff1800720c */ /* 0x000fda0003f05270 */
[----:B------:R-:W-:Y:S05]  /*ee40*/  @P0 BRA `(.L_x_11026) ;  /* 0x0000000000600947 */ /* 0x000fea0003800000 */
[----:B------:R-:W0:Y:S01]  /*ee50*/  S2R R6, SR_CgaCtaId ;  /* 0x0000000000067919 */ /* 0x000e220000008800 */
[----:B------:R-:W-:Y:S01]  /*ee60*/  IMAD.SHL.U32 R4, R88, 0x8, RZ ;  /* 0x0000000858047824 */ /* 0x000fe200078e00ff */
[----:B------:R-:W-:-:S04]  /*ee70*/  MOV R5, 0x400 ;  /* 0x0000040000057802 */ /* 0x000fc80000000f00 */
[----:B------:R-:W-:Y:S02]  /*ee80*/  LOP3.LUT R4, R4, 0x1f00, RZ, 0xc0, !PT ;  /* 0x00001f0004047812 */ /* 0x000fe400078ec0ff */
[----:B0-----:R-:W-:-:S05]  /*ee90*/  LEA R5, R6, R5, 0x18 ;  /* 0x0000000506057211 */ /* 0x001fca00078ec0ff */
[----:B------:R-:W-:-:S05]  /*eea0*/  IMAD.IADD R4, R4, 0x1, R5 ;  /* 0x0000000104047824 */ /* 0x000fca00078e0205 */
        /* <DEDUP_REMOVED lines=18> */
.L_x_11026:
[----:B------:R-:W-:Y:S05]  /*efd0*/  BSYNC.RECONVERGENT B0 ;  /* 0x0000000000007941 */ /* 0x000fea0003800200 */
.L_x_11025:
[----:B------:R-:W-:Y:S01]  /*efe0*/  BAR.SYNC.DEFER_BLOCKING 0x0 ;  /* 0x0000000000007b1d */ /* 0x000fe20000010000 */
[----:B------:R-:W-:-:S05]  /*eff0*/  ISETP.NE.AND P0, PT, R88, RZ, PT ;  /* 0x000000ff5800720c */ /* 0x000fca0003f05270 */
[----:B------:R-:W-:Y:S08]  /*f000*/  BSSY.RECONVERGENT B0, `(.L_x_11121) ;  /* 0x0000276000007945 */ /* 0x000ff00003800200 */
[----:B------:R-:W-:Y:S05]  /*f010*/  @P0 BRA `(.L_x_11122) ;  /* 0x0000002400d00947 */ /* 0x000fea0003800000 */
[----:B------:R-:W1:Y:S01]  /*f020*/  S2UR UR5, SR_CgaCtaId ;  /* 0x00000000000579c3 */ /* 0x000e620000008800 */
[----:B------:R-:W-:Y:S02]  /*f030*/  UMOV UR4, 0x400 ;  /* 0x0000040000047882 */ /* 0x000fe40000000000 */
[----:B-1----:R-:W-:-:S09]  /*f040*/  ULEA UR4, UR5, UR4, 0x18 ;  /* 0x0000000405047291 */ /* 0x002fd2000f8ec0ff */
[----:B------:R-:W1:Y:S04]  /*f050*/  LDS.128 R8, [UR4+0x1f0] ;  /* 0x0001f004ff087984 */ /* 0x000e680008000c00 */
[----:B0-----:R-:W0:Y:S04]  /*f060*/  LDS.128 R4, [UR4+0x1e0] ;  /* 0x0001e004ff047984 */ /* 0x001e280008000c00 */
[----:B------:R-:W2:Y:S04]  /*f070*/  LDS.128 R16, [UR4+0x1d0] ;  /* 0x0001d004ff107984 */ /* 0x000ea80008000c00 */
[----:B------:R-:W3:Y:S04]  /*f080*/  LDS.128 R12, [UR4+0x1c0] ;  /* 0x0001c004ff0c7984 */ /* 0x000ee80008000c00 */
[----:B------:R-:W4:Y:S01]  /*f090*/  LDS R27, [UR4+0x200] ;  /* 0x00020004ff1b7984 */ /* 0x000f220008000800 */
[----:B-1----:R-:W-:Y:S01]  /*f0a0*/  MOV R22, R9 ;  /* 0x0000000900167202 */ /* 0x002fe20000000f00 */
[----:B------:R-:W-:-:S02]  /*f0b0*/  IMAD.MOV.U32 R23, RZ, RZ, R10 ;  /* 0x000000ffff177224 */ /* 0x000fc400078e000a */
[----:B------:R-:W-:Y:S01]  /*f0c0*/  IMAD.MOV.U32 R26, RZ, RZ, R11 ;  /* 0x000000ffff1a7224 */ /* 0x000fe200078e000b */
[----:B0-----:R-:W-:Y:S01]  /*f0d0*/  MOV R20, R5 ;  /* 0x0000000500147202 */ /* 0x001fe20000000f00 */
[----:B------:R-:W-:Y:S01]  /*f0e0*/  IMAD.MOV.U32 R21, RZ, RZ, R6 ;  /* 0x000000ffff157224 */ /* 0x000fe200078e0006 */
[----:B------:R-:W-:Y:S01]  /*f0f0*/  STL.64 [R1+0xf0], R22 ;  /* 0x0000f01601007387 */ /* 0x000fe20000100a00 */
[----:B------:R-:W-:Y:S01]  /*f100*/  IMAD.MOV.U32 R25, RZ, RZ, R8 ;  /* 0x000000ffff197224 */ /* 0x000fe200078e0008 */
[----:B------:R-:W-:Y:S01]  /*f110*/  MOV R24, R7 ;  /* 0x0000000700187202 */ /* 0x000fe20000000f00 */
[----:B--2---:R-:W-:Y:S01]  /*f120*/  IMAD.MOV.U32 R90, RZ, RZ, R19 ;  /* 0x000000ffff5a7224 */ /* 0x004fe200078e0013 */
[----:B------:R-:W0:Y:S01]  /*f130*/  LDS.128 R8, [UR4+0x1b0] ;  /* 0x0001b004ff087984 */ /* 0x000e220008000c00 */
[----:B------:R-:W-:Y:S01]  /*f140*/  IMAD.MOV.U32 R19, RZ, RZ, R16 ;  /* 0x000000ffff137224 */ /* 0x000fe200078e0010 */
[----:B---3--:R-:W-:Y:S01]  /*f150*/  MOV R16, R13 ;  /* 0x0000000d00107202 */ /* 0x008fe20000000f00 */
[----:B------:R-:W-:Y:S01]  /*f160*/  IMAD.MOV.U32 R7, RZ, RZ, R18 ;  /* 0x000000ffff077224 */ /* 0x000fe200078e0012 */
[----:B------:R-:W-:Y:S01]  /*f170*/  STL.64 [R1+0xe0], R20 ;  /* 0x0000e01401007387 */ /* 0x000fe20000100a00 */
[----:B------:R-:W-:Y:S01]  /*f180*/  IMAD.MOV.U32 R18, RZ, RZ, R15 ;  /* 0x000000ffff127224 */ /* 0x000fe200078e000f */
[----:B------:R-:W-:Y:S01]  /*f190*/  MOV R13, R12 ;  /* 0x0000000c000d7202 */ /* 0x000fe20000000f00 */
[----:B------:R-:W-:Y:S01]  /*f1a0*/  IMAD.MOV.U32 R6, RZ, RZ, R17 ;  /* 0x000000ffff067224 */ /* 0x000fe200078e0011 */
[----:B------:R-:W1:Y:S01]  /*f1b0*/  LDS.128 R20, [UR4+0x1a0] ;  /* 0x0001a004ff147984 */ /* 0x000e620008000c00 */
[----:B------:R-:W-:Y:S01]  /*f1c0*/  MOV R91, R4 ;  /* 0x00000004005b7202 */ /* 0x000fe20000000f00 */
[----:B------:R-:W-:-:S02]  /*f1d0*/  IMAD.MOV.U32 R17, RZ, RZ, R14 ;  /* 0x000000ffff117224 */ /* 0x000fc400078e000e */
[----:B----4-:R-:W-:Y:S04]  /*f1e0*/  STL.64 [R1+0xf8], R26 ;  /* 0x0000f81a01007387 */ /* 0x010fe80000100a00 */
[----:B------:R-:W-:Y:S04]  /*f1f0*/  STL.64 [R1+0xe8], R24 ;  /* 0x0000e81801007387 */ /* 0x000fe80000100a00 */
[----:B------:R-:W2:Y:S04]  /*f200*/  LDS.128 R24, [UR4+0x190] ;  /* 0x00019004ff187984 */ /* 0x000ea80008000c00 */
[----:B------:R-:W-:Y:S04]  /*f210*/  STL.64 [R1+0xd0], R6 ;  /* 0x0000d00601007387 */ /* 0x000fe80000100a00 */
[----:B------:R3:W-:Y:S04]  /*f220*/  STL.64 [R1+0xd8], R90 ;  /* 0x0000d85a01007387 */ /* 0x0007e80000100a00 */
[----:B------:R-:W4:Y:S04]  /*f230*/  LDS.128 R4, [UR4+0x180] ;  /* 0x00018004ff047984 */ /* 0x000f280008000c00 */
[----:B------:R-:W-:Y:S01]  /*f240*/  STL.64 [R1+0xc0], R16 ;  /* 0x0000c01001007387 */ /* 0x000fe20000100a00 */
[----:B0-----:R-:W-:Y:S01]  /*f250*/  IMAD.MOV.U32 R15, RZ, RZ, R10 ;  /* 0x000000ffff0f7224 */ /* 0x001fe200078e000a */
[----:B------:R-:W-:Y:S01]  /*f260*/  MOV R12, R11 ;  /* 0x0000000b000c7202 */ /* 0x000fe20000000f00 */
[----:B------:R-:W-:Y:S01]  /*f270*/  IMAD.MOV.U32 R14, RZ, RZ, R9 ;  /* 0x000000ffff0e7224 */ /* 0x000fe200078e0009 */
[----:B---3--:R-:W-:Y:S01]  /*f280*/  MOV R91, R8 ;  /* 0x00000008005b7202 */ /* 0x008fe20000000f00 */
[----:B------:R-:W-:Y:S01]  /*f290*/  STL.64 [R1+0xc8], R18 ;  /* 0x0000c81201007387 */ /* 0x000fe20000100a00 */
[----:B-1----:R-:W-:-:S03]  /*f2a0*/  IMAD.MOV.U32 R10, RZ, RZ, R21 ;  /* 0x000000ffff0a7224 */ /* 0x002fc600078e0015 */
[----:B------:R-:W-:Y:S01]  /*f2b0*/  STL.64 [R1+0xb0], R14 ;  /* 0x0000b00e01007387 */ /* 0x000fe20000100a00 */
[----:B------:R-:W-:Y:S02]  /*f2c0*/  IMAD.MOV.U32 R11, RZ, RZ, R22 ;  /* 0x000000ffff0b7224 */ /* 0x000fe400078e0016 */
[----:B------:R-:W-:Y:S01]  /*f2d0*/  IMAD.MOV.U32 R90, RZ, RZ, R23 ;  /* 0x000000ffff5a7224 */ /* 0x000fe200078e0017 */
[----:B------:R-:W-:Y:S01]  /*f2e0*/  STL.64 [R1+0xb8], R12 ;  /* 0x0000b80c01007387 */ /* 0x000fe20000100a00 */
[----:B------:R-:W-:-:S03]  /*f2f0*/  IMAD.MOV.U32 R21, RZ, RZ, R20 ;  /* 0x000000ffff157224 */ /* 0x000fc600078e0014 */
[----:B------:R-:W-:Y:S01]  /*f300*/  STL.64 [R1+0xa0], R10 ;  /* 0x0000a00a01007387 */ /* 0x000fe20000100a00 */
[----:B--2---:R-:W-:-:S03]  /*f310*/  IMAD.MOV.U32 R22, RZ, RZ, R25 ;  /* 0x000000ffff167224 */ /* 0x004fc600078e0019 */
[----:B------:R-:W0:Y:S01]  /*f320*/  LDS.128 R8, [UR4+0x170] ;  /* 0x00017004ff087984 */ /* 0x000e220008000c00 */
[----:B------:R-:W-:Y:S01]  /*f330*/  MOV R23, R26 ;  /* 0x0000001a00177202 */ /* 0x000fe20000000f00 */
[----:B------:R-:W-:Y:S01]  /*f340*/  IMAD.MOV.U32 R20, RZ, RZ, R27 ;  /* 0x000000ffff147224 */ /* 0x000fe200078e001b */
[----:B------:R-:W-:Y:S01]  /*f350*/  MOV R27, R24 ;  /* 0x00000018001b7202 */ /* 0x000fe20000000f00 */
[----:B------:R-:W1:Y:S04]  /*f360*/  LDS.128 R12, [UR4+0x160] ;  /* 0x00016004ff0c7984 */ /* 0x000e680008000c00 */
[----:B------:R-:W2:Y:S01]  /*f370*/  LDS.128 R16, [UR4+0x150] ;  /* 0x00015004ff107984 */ /* 0x000ea20008000c00 */
[----:B----4-:R-:W-:-:S03]  /*f380*/  IMAD.MOV.U32 R24, RZ, RZ, R5 ;  /* 0x000000ffff187224 */ /* 0x010fc600078e0005 */
[----:B------:R3:W-:Y:S01]  /*f390*/  STL.64 [R1+0xa8], R90 ;  /* 0x0000a85a01007387 */ /* 0x0007e20000100a00 */
[----:B------:R-:W-:Y:S01]  /*f3a0*/  IMAD.MOV.U32 R25, RZ, RZ, R6 ;  /* 0x000000ffff197224 */ /* 0x000fe200078e0006 */
[----:B------:R-:W-:Y:S02]  /*f3b0*/  MOV R26, R7 ;  /* 0x00000007001a7202 */ /* 0x000fe40000000f00 */
[----:B------:R-:W-:Y:S04]  /*f3c0*/  STL.64 [R1+0x90], R22 ;  /* 0x0000901601007387 */ /* 0x000fe80000100a00 */
[----:B------:R-:W-:Y:S04]  /*f3d0*/  STL.64 [R1+0x98], R20 ;  /* 0x0000981401007387 */ /* 0x000fe80000100a00 */
[----:B------:R-:W4:Y:S01]  /*f3e0*/  LDS.128 R20, [UR4+0x140] ;  /* 0x00014004ff147984 */ /* 0x000f220008000c00 */
[----:B---3--:R-:W-:-:S03]  /*f3f0*/  IMAD.MOV.U32 R91, RZ, RZ, R4 ;  /* 0x000000ffff5b7224 */ /* 0x008fc600078e0004 */
[----:B------:R-:W-:Y:S04]  /*f400*/  STL.64 [R1+0x80], R24 ;  /* 0x0000801801007387 */ /* 0x000fe80000100a00 */
[----:B------:R-:W-:Y:S04]  /*f410*/  STL.64 [R1+0x88], R26 ;  /* 0x0000881a01007387 */ /* 0x000fe80000100a00 */
[----:B------:R-:W3:Y:S01]  /*f420*/  LDS.128 R24, [UR4+0x130] ;  /* 0x00013004ff187984 */ /* 0x000ee20008000c00 */
[----:B0-----:R-:W-:Y:S01]  /*f430*/  MOV R5, R10 ;  /* 0x0000000a00057202 */ /* 0x001fe20000000f00 */
[----:B------:R-:W-:-:S02]  /*f440*/  IMAD.MOV.U32 R90, RZ, RZ, R11 ;  /* 0x000000ffff5a7224 */ /* 0x000fc400078e000b */
[----:B------:R-:W-:Y:S01]  /*f450*/  IMAD.MOV.U32 R4, RZ, RZ, R9 ;  /* 0x000000ffff047224 */ /* 0x000fe200078e0009 */
[----:B-1----:R-:W-:Y:S01]  /*f460*/  MOV R11, R14 ;  /* 0x0000000e000b7202 */ /* 0x002fe20000000f00 */
[----:B------:R-:W-:Y:S01]  /*f470*/  IMAD.MOV.U32 R10, RZ, RZ, R13 ;  /* 0x000000ffff0a7224 */ /* 0x000fe200078e000d */
[----:B------:R0:W-:Y:S01]  /*f480*/  STL.64 [R1+0x78], R90 ;  /* 0x0000785a01007387 */ /* 0x0001e20000100a00 */
[----:B------:R-:W-:Y:S01]  /*f490*/  IMAD.MOV.U32 R6, RZ, RZ, R15 ;  /* 0x000000ffff067224 */ /* 0x000fe200078e000f */
[----:B--2---:R-:W-:Y:S01]  /*f4a0*/  MOV R14, R17 ;  /* 0x00000011000e7202 */ /* 0x004fe20000000f00 */
[----:B------:R-:W-:Y:S01]  /*f4b0*/  IMAD.MOV.U32 R7, RZ, RZ, R8 ;  /* 0x000000ffff077224 */ /* 0x000fe200078e0008 */
[----:B------:R-:W-:Y:S01]  /*f4c0*/  STL.64 [R1+0x60], R10 ;  /* 0x0000600a01007387 */ /* 0x000fe20000100a00 */
[----:B------:R-:W-:Y:S01]  /*f4d0*/  IMAD.MOV.U32 R15, RZ, RZ, R18 ;  /* 0x000000ffff0f7224 */ /* 0x000fe200078e0012 */
[----:B------:R-:W-:Y:S02]  /*f4e0*/  MOV R17, R16 ;  /* 0x0000001000117202 */ /* 0x000fe40000000f00 */
[----:B------:R-:W-:Y:S04]  /*f4f0*/  STL.64 [R1+0x70], R4 ;  /* 0x0000700401007387 */ /* 0x000fe80000100a00 */
[----:B------:R-:W-:Y:S01]  /*f500*/  STL.64 [R1+0x68], R6 ;  /* 0x0000680601007387 */ /* 0x000fe20000100a00 */
[----:B0-----:R-:W-:Y:S01]  /*f510*/  IMAD.MOV.U32 R91, RZ, RZ, R12 ;  /* 0x000000ffff5b7224 */ /* 0x001fe200078e000c */
[----:B------:R-:W-:-:S02]  /*f520*/  MOV R90, R19 ;  /* 0x00000013005a7202 */ /* 0x000fc40000000f00 */
[----:B------:R-:W0:Y:S01]  /*f530*/  LDS.128 R8, [UR4+0x120] ;  /* 0x00012004ff087984 */ /* 0x000e220008000c00 */
[----:B----4-:R-:W-:-:S03]  /*f540*/  IMAD.MOV.U32 R16, RZ, RZ, R23 ;  /* 0x000000ffff107224 */ /* 0x010fc600078e0017 */
[----:B------:R-:W-:Y:S01]  /*f550*/  STL.64 [R1+0x50], R14 ;  /* 0x0000500e01007387 */ /* 0x000fe20000100a00 */
[----:B------:R-:W-:Y:S02]  /*f560*/  IMAD.MOV.U32 R18, RZ, RZ, R21 ;  /* 0x000000ffff127224 */ /* 0x000fe400078e0015 */
[----:B------:R-:W-:Y:S01]  /*f570*/  IMAD.MOV.U32 R19, RZ, RZ, R22 ;  /* 0x000000ffff137224 */ /* 0x000fe200078e0016 */
[----:B------:R-:W1:Y:S01]  /*f580*/  LDS.128 R4, [UR4+0x100] ;  /* 0x00010004ff047984 */ /* 0x000e620008000c00 */
[----:B------:R-:W-:-:S03]  /*f590*/  IMAD.MOV.U32 R21, RZ, RZ, R20 ;  /* 0x000000ffff157224 */ /* 0x000fc600078e0014 */
[----:B------:R-:W2:Y:S01]  /*f5a0*/  LDS.128 R12, [UR4+0x110] ;  /* 0x00011004ff0c7984 */ /* 0x000ea20008000c00 */
[----:B---3--:R-:W-:Y:S01]  /*f5b0*/  MOV R22, R25 ;  /* 0x0000001900167202 */ /* 0x008fe20000000f00 */
[----:B------:R-:W-:Y:S02]  /*f5c0*/  IMAD.MOV.U32 R23, RZ, RZ, R26 ;  /* 0x000000ffff177224 */ /* 0x000fe400078e001a */
[----:B------:R3:W-:Y:S01]  /*f5d0*/  STL.64 [R1+0x48], R16 ;  /* 0x0000481001007387 */ /* 0x0007e20000100a00 */
[----:B------:R-:W-:-:S03]  /*f5e0*/  IMAD.MOV.U32 R20, RZ, RZ, R27 ;  /* 0x000000ffff147224 */ /* 0x000fc600078e001b */
[----:B------:R2:W-:Y:S04]  /*f5f0*/  STL.64 [R1+0x40], R18 ;  /* 0x0000401201007387 */ /* 0x0005e80000100a00 */
[----:B------:R4:W-:Y:S01]  /*f600*/  STL.64 [R1+0x58], R90 ;  /* 0x0000585a01007387 */ /* 0x0009e20000100a00 */
[----:B---3--:R-:W-:-:S03]  /*f610*/  MOV R17, R24 ;  /* 0x0000001800117202 */ /* 0x008fc60000000f00 */
[----:B------:R4:W-:Y:S04]  /*f620*/  STL.64 [R1+0x30], R22 ;  /* 0x0000301601007387 */ /* 0x0009e80000100a00 */
[----:B------:R4:W-:Y:S01]  /*f630*/  STL.64 [R1+0x38], R20 ;  /* 0x0000381401007387 */ /* 0x0009e20000100a00 */
[----:B0-----:R-:W-:Y:S01]  /*f640*/  IMAD.MOV.U32 R26, RZ, RZ, R9 ;  /* 0x000000ffff1a7224 */ /* 0x001fe200078e0009 */
[----:B------:R-:W-:Y:S01]  /*f650*/  MOV R16, R11 ;  /* 0x0000000b00107202 */ /* 0x000fe20000000f00 */
[----:B------:R-:W-:Y:S02]  /*f660*/  IMAD.MOV.U32 R27, RZ, RZ, R10 ;  /* 0x000000ffff1b7224 */ /* 0x000fe400078e000a */
[----:B------:R-:W-:Y:S02]  /*f670*/  IMAD.MOV.U32 R25, RZ, RZ, R8 ;  /* 0x000000ffff197224 */ /* 0x000fe400078e0008 */
[----:B------:R4:W-:Y:S01]  /*f680*/  STL.64 [R1+0x28], R16 ;  /* 0x0000281001007387 */ /* 0x0009e20000100a00 */
[----:B-1----:R-:W-:Y:S01]  /*f690*/  MOV R8, R5 ;  /* 0x0000000500087202 */ /* 0x002fe20000000f00 */
[----:B------:R-:W-:-:S02]  /*f6a0*/  IMAD.MOV.U32 R9, RZ, RZ, R6 ;  /* 0x000000ffff097224 */ /* 0x000fc400078e0006 */
[----:B------:R4:W-:Y:S01]  /*f6b0*/  STL.64 [R1+0x20], R26 ;  /* 0x0000201a01007387 */ /* 0x0009e20000100a00 */
[----:B------:R-:W-:Y:S01]  /*f6c0*/  IMAD.MOV.U32 R10, RZ, RZ, R7 ;  /* 0x000000ffff0a7224 */ /* 0x000fe200078e0007 */
[----:B--2---:R-:W-:Y:S01]  /*f6d0*/  MOV R19, R14 ;  /* 0x0000000e00137202 */ /* 0x004fe20000000f00 */
[----:B------:R-:W-:Y:S01]  /*f6e0*/  IMAD.MOV.U32 R18, RZ, RZ, R13 ;  /* 0x000000ffff127224 */ /* 0x000fe200078e000d */
[----:B------:R4:W-:Y:S01]  /*f6f0*/  STL.64 [R1], R8 ;  /* 0x0000000801007387 */ /* 0x0009e20000100a00 */
[----:B------:R-:W-:Y:S01]  /*f700*/  IMAD.MOV.U32 R24, RZ, RZ, R15 ;  /* 0x000000ffff187224 */ /* 0x000fe200078e000f */
[----:B------:R-:W-:Y:S01]  /*f710*/  IADD3 R5, PT, PT, R1, 0x80, RZ ;  /* 0x0000008001057810 */ /* 0x000fe20007ffe0ff */
[----:B------:R-:W-:Y:S01]  /*f720*/  IMAD.MOV.U32 R11, RZ, RZ, R12 ;  /* 0x000000ffff0b7224 */ /* 0x000fe200078e000c */
[----:B------:R4:W-:Y:S01]  /*f730*/  STL.64 [R1+0x10], R18 ;  /* 0x0000101201007387 */ /* 0x0009e20000100a00 */
[----:B------:R-:W-:-:S03]  /*f740*/  IMAD.MOV.U32 R4, RZ, RZ, RZ ;  /* 0x000000ffff047224 */ /* 0x000fc600078e00ff */
[----:B------:R4:W-:Y:S04]  /*f750*/  STL.64 [R1+0x18], R24 ;  /* 0x0000181801007387 */ /* 0x0009e80000100a00 */
[----:B------:R4:W-:Y:S02]  /*f760*/  STL.64 [R1+0x8], R10 ;  /* 0x0000080a01007387 */ /* 0x0009e40000100a00 */
.L_x_11216:
[----:B------:R-:W2:Y:S04]  /*f770*/  LDL R7, [R5] ;  /* 0x0000000005077983 */ /* 0x000ea80000100800 */
[----:B----4-:R-:W3:Y:S01]  /*f780*/  LDL R9, [R5+-0x80] ;  /* 0xffff800005097983 */ /* 0x010ee20000100800 */
        /* <DEDUP_REMOVED lines=18> */
.L_x_11124:
[----:B------:R-:W-:Y:S02]  /*f8b0*/  IMAD.MOV.U32 R7, RZ, RZ, R56 ;  /* 0x000000ffff077224 */ /* 0x000fe400078e0038 */
[----:B------:R-:W-:Y:S01]  /*f8c0*/  IMAD.MOV.U32 R9, RZ, RZ, R92 ;  /* 0x000000ffff097224 */ /* 0x000fe200078e005c */
[----:B------:R-:W-:Y:S01]  /*f8d0*/  MOV R92, R31 ;  /* 0x0000001f005c7202 */ /* 0x000fe20000000f00 */
[----:B------:R-:W-:-:S07]  /*f8e0*/  IMAD.MOV.U32 R56, RZ, RZ, R63 ;  /* 0x000000ffff387224 */ /* 0x000fce00078e003f */
.L_x_11125:
[----:B------:R-:W-:Y:S05]  /*f8f0*/  BSYNC.RECONVERGENT B1 ;  /* 0x0000000000017941 */ /* 0x000fea0003800200 */
.L_x_11123:
        /* <DEDUP_REMOVED lines=11> */
.L_x_11127:
[----:B------:R-:W-:Y:S01]  /*f9b0*/  MOV R6, R7 ;  /* 0x0000000700067202 */ /* 0x000fe20000000f00 */
[----:B------:R-:W-:Y:S01]  /*f9c0*/  IMAD.MOV.U32 R8, RZ, RZ, R9 ;  /* 0x000000ffff087224 */ /* 0x000fe200078e0009 */
[----:B------:R-:W-:Y:S01]  /*f9d0*/  MOV R31, R30 ;  /* 0x0000001e001f7202 */ /* 0x000fe20000000f00 */
[----:B------:R-:W-:-:S07]  /*f9e0*/  IMAD.MOV.U32 R63, RZ, RZ, R62 ;  /* 0x000000ffff3f7224 */ /* 0x000fce00078e003e */
.L_x_11128:
[----:B------:R-:W-:Y:S05]  /*f9f0*/  BSYNC.RECONVERGENT B1 ;  /* 0x0000000000017941 */ /* 0x000fea0003800200 */
.L_x_11126:
        /* <DEDUP_REMOVED lines=11> */
.L_x_11130:
[----:B------:R-:W-:Y:S01]  /*fab0*/  IMAD.MOV.U32 R7, RZ, RZ, R6 ;  /* 0x000000ffff077224 */ /* 0x000fe200078e0006 */
[----:B------:R-:W-:Y:S01]  /*fac0*/  MOV R9, R8 ;  /* 0x0000000800097202 */ /* 0x000fe20000000f00 */
[----:B------:R-:W-:Y:S02]  /*fad0*/  IMAD.MOV.U32 R62, RZ, RZ, R61 ;  /* 0x000000ffff3e7224 */ /* 0x000fe400078e003d */
[----:B------:R-:W-:-:S07]  /*fae0*/  IMAD.MOV.U32 R30, RZ, RZ, R29 ;  /* 0x000000ffff1e7224 */ /* 0x000fce00078e001d */
.L_x_11131:
[----:B------:R-:W-:Y:S05]  /*faf0*/  BSYNC.RECONVERGENT B1 ;  /* 0x0000000000017941 */ /* 0x000fea0003800200 */
.L_x_11129:
        /* <DEDUP_REMOVED lines=11> */
.L_x_11133:
[----:B------:R-:W-:Y:S01]  /*fbb0*/  IMAD.MOV.U32 R6, RZ, RZ, R7 ;  /* 0x000000ffff067224 */ /* 0x000fe200078e0007 */
[----:B------:R-:W-:Y:S01]  /*fbc0*/  MOV R61, R60 ;  /* 0x0000003c003d7202 */ /* 0x000fe20000000f00 */
[----:B------:R-:W-:Y:S02]  /*fbd0*/  IMAD.MOV.U32 R8, RZ, RZ, R9 ;  /* 0x000000ffff087224 */ /* 0x000fe400078e0009 */
[----:B------:R-:W-:-:S07]  /*fbe0*/  IMAD.MOV.U32 R29, RZ, RZ, R28 ;  /* 0x000000ffff1d7224 */ /* 0x000fce00078e001c */
.L_x_11134:
[----:B------:R-:W-:Y:S05]  /*fbf0*/  BSYNC.RECONVERGENT B1 ;  /* 0x0000000000017941 */ /* 0x000fea0003800200 */
.L_x_11132:
        /* <DEDUP_REMOVED lines=11> */
.L_x_11136:
[----:B------:R-:W-:Y:S01]  /*fcb0*/  MOV R7, R6 ;  /* 0x0000000600077202 */ /* 0x000fe20000000f00 */
[----:B------:R-:W-:Y:S01]  /*fcc0*/  IMAD.MOV.U32 R9, RZ, RZ, R8 ;  /* 0x000000ffff097224 */ /* 0x000fe200078e0008 */
[----:B------:R-:W-:Y:S01]  /*fcd0*/  MOV R28, R35 ;  /* 0x00000023001c7202 */ /* 0x000fe20000000f00 */
[----:B------:R-:W-:-:S07]  /*fce0*/  IMAD.MOV.U32 R60, RZ, RZ, R67 ;  /* 0x000000ffff3c7224 */ /* 0x000fce00078e0043 */
.L_x_11137:
[----:B------:R-:W-:Y:S05]  /*fcf0*/  BSYNC.RECONVERGENT B1 ;  /* 0x0000000000017941 */ /* 0x000fea0003800200 */
.L_x_11135:
        /* <DEDUP_REMOVED lines=11> */
.L_x_11139:
[----:B------:R-:W-:Y:S01]  /*fdb0*/  IMAD.MOV.U32 R6, RZ, RZ, R7 ;  /* 0x000000ffff067224 */ /* 0x000fe200078e0007 */
[----:B------:R-:W-:Y:S01]  /*fdc0*/  MOV R8, R9 ;  /* 0x0000000900087202 */ /* 0x000fe20000000f00 */
[----:B------:R-:W-:Y:S02]  /*fdd0*/  IMAD.MOV.U32 R67, RZ, RZ, R66 ;  /* 0x000000ffff437224 */ /* 0x000fe400078e0042 */
[----:B------:R-:W-:-:S07]  /*fde0*/  IMAD.MOV.U32 R35, RZ, RZ, R34 ;  /* 0x000000ffff237224 */ /* 0x000fce00078e0022 */
.L_x_11140:
[----:B------:R-:W-:Y:S05]  /*fdf0*/  BSYNC.RECONVERGENT B1 ;  /* 0x0000000000017941 */ /* 0x000fea0003800200 */
.L_x_11138:
        /* <DEDUP_REMOVED lines=11> */
.L_x_11142:
[----:B------:R-:W-:Y:S01]  /*feb0*/  IMAD.MOV.U32 R7, RZ, RZ, R6 ;  /* 0x000000ffff077224 */ /* 0x000fe200078e0006 */
[----:B------:R-:W-:Y:S01]  /*fec0*/  MOV R66, R65 ;  /* 0x0000004100427202 */ /* 0x000fe20000000f00 */
[----:B------:R-:W-:Y:S02]  /*fed0*/  IMAD.MOV.U32 R9, RZ, RZ, R8 ;  /* 0x000000ffff097224 */ /* 0x000fe400078e0008 */
[----:B------:R-:W-:-:S07]  /*fee0*/  IMAD.MOV.U32 R34, RZ, RZ, R33 ;  /* 0x000000ffff227224 */ /* 0x000fce00078e0021 */
.L_x_11143:
[----:B------:R-:W-:Y:S05]  /*fef0*/  BSYNC.RECONVERGENT B1 ;  /* 0x0000000000017941 */ /* 0x000fea0003800200 */
.L_x_11141:
        /* <DEDUP_REMOVED lines=11> */
.L_x_11145:
[----:B------:R-:W-:Y:S01]  /*ffb0*/  MOV R6, R7 ;  /* 0x0000000700067202 */ /* 0x000fe20000000f00 */
[----:B------:R-:W-:Y:S01]  /*ffc0*/  IMAD.MOV.U32 R8, RZ, RZ, R9 ;  /* 0x000000ffff087224 */ /* 0x000fe200078e0009 */
[----:B------:R-:W-:Y:S01]  /*ffd0*/  MOV R33, R32 ;  /* 0x0000002000217202 */ /* 0x000fe20000000f00 */
[----:B------:R-:W-:-:S07]  /*ffe0*/  IMAD.MOV.U32 R65, RZ, RZ, R64 ;  /* 0x000000ffff417224 */ /* 0x000fce00078e0040 */
.L_x_11146:
[----:B------:R-:W-:Y:S05]  /*fff0*/  BSYNC.RECONVERGENT B1 ;  /* 0x0000000000017941 */ /* 0x000fea0003800200 */
.L_x_11144:
        /* <DEDUP_REMOVED lines=11> */
.L_x_11148:
[----:B------:R-:W-:Y:S01]  /*100b0*/  IMAD.MOV.U32 R7, RZ, RZ, R6 ;  /* 0x000000ffff077224 */ /* 0x000fe200078e0006 */
[----:B------:R-:W-:Y:S01]  /*100c0*/  MOV R9, R8 ;  /* 0x0000000800097202 */ /* 0x000fe20000000f00 */
[----:B------:R-:W-:Y:S02]  /*100d0*/  IMAD.MOV.U32 R64, RZ, RZ, R71 ;  /* 0x000000ffff407224 */ /* 0x000fe400078e0047 */
[----:B------:R-:W-:-:S07]  /*100e0*/  IMAD.MOV.U32 R32, RZ, RZ, R39 ;  /* 0x000000ffff207224 */ /* 0x000fce00078e0027 */
.L_x_11149:
[----:B------:R-:W-:Y:S05]  /*100f0*/  BSYNC.RECONVERGENT B1 ;  /* 0x0000000000017941 */ /* 0x000fea0003800200 */
.L_x_11147:
        /* <DEDUP_REMOVED lines=11> */
.L_x_11151:
[----:B------:R-:W-:Y:S01]  /*101b0*/  IMAD.MOV.U32 R6, RZ, RZ, R7 ;  /* 0x000000ffff067224 */ /* 0x000fe200078e0007 */
[----:B------:R-:W-:Y:S01]  /*101c0*/  MOV R71, R70 ;  /* 0x0000004600477202 */ /* 0x000fe20000000f00 */
[----:B------:R-:W-:Y:S02]  /*101d0*/  IMAD.MOV.U32 R8, RZ, RZ, R9 ;  /* 0x000000ffff087224 */ /* 0x000fe400078e0009 */
[----:B------:R-:W-:-:S07]  /*101e0*/  IMAD.MOV.U32 R39, RZ, RZ, R38 ;  /* 0x000000ffff277224 */ /* 0x000fce00078e0026 */
.L_x_11152:
[----:B------:R-:W-:Y:S05]  /*101f0*/  BSYNC.RECONVERGENT B1 ;  /* 0x0000000000017941 */ /* 0x000fea0003800200 */
.L_x_11150:
        /* <DEDUP_REMOVED lines=11> */
.L_x_11154:
[----:B------:R-:W-:Y:S01]  /*102b0*/  MOV R7, R6 ;  /* 0x0000000600077202 */ /* 0x000fe20000000f00 */
[----:B------:R-:W-:Y:S01]  /*102c0*/  IMAD.MOV.U32 R9, RZ, RZ, R8 ;  /* 0x000000ffff097224 */ /* 0x000fe200078e0008 */
[----:B------:R-:W-:Y:S01]  /*102d0*/  MOV R38, R37 ;  /* 0x0000002500267202 */ /* 0x000fe20000000f00 */
[----:B------:R-:W-:-:S07]  /*102e0*/  IMAD.MOV.U32 R70, RZ, RZ, R69 ;  /* 0x000000ffff467224 */ /* 0x000fce00078e0045 */
.L_x_11155:
[----:B------:R-:W-:Y:S05]  /*102f0*/  BSYNC.RECONVERGENT B1 ;  /* 0x0000000000017941 */ /* 0x000fea0003800200 */
.L_x_11153:
        /* <DEDUP_REMOVED lines=11> */
.L_x_11157:
[----:B------:R-:W-:Y:S01]  /*103b0*/  IMAD.MOV.U32 R6, RZ, RZ, R7 ;  /* 0x000000ffff067224 */ /* 0x000fe200078e0007 */
[----:B------:R-:W-:Y:S01]  /*103c0*/  MOV R8, R9 ;  /* 0x0000000900087202 */ /* 0x000fe20000000f00 */
[----:B------:R-:W-:Y:S02]  /*103d0*/  IMAD.MOV.U32 R69, RZ, RZ, R68 ;  /* 0x000000ffff457224 */ /* 0x000fe400078e0044 */
[----:B------:R-:W-:-:S07]  /*103e0*/  IMAD.MOV.U32 R37, RZ, RZ, R36 ;  /* 0x000000ffff257224 */ /* 0x000fce00078e0024 */
.L_x_11158:
[----:B------:R-:W-:Y:S05]  /*103f0*/  BSYNC.RECONVERGENT B1 ;  /* 0x0000000000017941 */ /* 0x000fea0003800200 */
.L_x_11156:
        /* <DEDUP_REMOVED lines=11> */
.L_x_11160:
[----:B------:R-:W-:Y:S01]  /*104b0*/  IMAD.MOV.U32 R7, RZ, RZ, R6 ;  /* 0x000000ffff077224 */ /* 0x000fe200078e0006 */
[----:B------:R-:W-:Y:S01]  /*104c0*/  MOV R68, R75 ;  /* 0x0000004b00447202 */ /* 0x000fe20000000f00 */
[----:B------:R-:W-:Y:S02]  /*104d0*/  IMAD.MOV.U32 R9, RZ, RZ, R8 ;  /* 0x000000ffff097224 */ /* 0x000fe400078e0008 */
[----:B------:R-:W-:-:S07]  /*104e0*/  IMAD.MOV.U32 R36, RZ, RZ, R43 ;  /* 0x000000ffff247224 */ /* 0x000fce00078e002b */
.L_x_11161:
[----:B------:R-:W-:Y:S05]  /*104f0*/  BSYNC.RECONVERGENT B1 ;  /* 0x0000000000017941 */ /* 0x000fea0003800200 */
.L_x_11159:
        /* <DEDUP_REMOVED lines=11> */
.L_x_11163:
[----:B------:R-:W-:Y:S01]  /*105b0*/  MOV R6, R7 ;  /* 0x0000000700067202 */ /* 0x000fe20000000f00 */
[----:B------:R-:W-:Y:S01]  /*105c0*/  IMAD.MOV.U32 R8, RZ, RZ, R9 ;  /* 0x000000ffff087224 */ /* 0x000fe200078e0009 */
[----:B------:R-:W-:Y:S01]  /*105d0*/  MOV R43, R42 ;  /* 0x0000002a002b7202 */ /* 0x000fe20000000f00 */
[----:B------:R-:W-:-:S07]  /*105e0*/  IMAD.MOV.U32 R75, RZ, RZ, R74 ;  /* 0x000000ffff4b7224 */ /* 0x000fce00078e004a */
.L_x_11164:
[----:B------:R-:W-:Y:S05]  /*105f0*/  BSYNC.RECONVERGENT B1 ;  /* 0x0000000000017941 */ /* 0x000fea0003800200 */
.L_x_11162:
        /* <DEDUP_REMOVED lines=11> */
.L_x_11166:
[----:B------:R-:W-:Y:S01]  /*106b0*/  IMAD.MOV.U32 R7, RZ, RZ, R6 ;  /* 0x000000ffff077224 */ /* 0x000fe200078e0006 */
[----:B------:R-:W-:Y:S01]  /*106c0*/  MOV R9, R8 ;  /* 0x0000000800097202 */ /* 0x000fe20000000f00 */
[----:B------:R-:W-:Y:S02]  /*106d0*/  IMAD.MOV.U32 R74, RZ, RZ, R73 ;  /* 0x000000ffff4a7224 */ /* 0x000fe400078e0049 */
[----:B------:R-:W-:-:S07]  /*106e0*/  IMAD.MOV.U32 R42, RZ, RZ, R41 ;  /* 0x000000ffff2a7224 */ /* 0x000fce00078e0029 */
.L_x_11167:
[----:B------:R-:W-:Y:S05]  /*106f0*/  BSYNC.RECONVERGENT B1 ;  /* 0x0000000000017941 */ /* 0x000fea0003800200 */
.L_x_11165:
        /* <DEDUP_REMOVED lines=11> */
.L_x_11169:
[----:B------:R-:W-:Y:S01]  /*107b0*/  IMAD.MOV.U32 R6, RZ, RZ, R7 ;  /* 0x000000ffff067224 */ /* 0x000fe200078e0007 */
[----:B------:R-:W-:Y:S01]  /*107c0*/  MOV R73, R72 ;  /* 0x0000004800497202 */ /* 0x000fe20000000f00 */
[----:B------:R-:W-:Y:S02]  /*107d0*/  IMAD.MOV.U32 R8, RZ, RZ, R9 ;  /* 0x000000ffff087224 */ /* 0x000fe400078e0009 */
[----:B------:R-:W-:-:S07]  /*107e0*/  IMAD.MOV.U32 R41, RZ, RZ, R40 ;  /* 0x000000ffff297224 */ /* 0x000fce00078e0028 */
.L_x_11170:
[----:B------:R-:W-:Y:S05]  /*107f0*/  BSYNC.RECONVERGENT B1 ;  /* 0x0000000000017941 */ /* 0x000fea0003800200 */
.L_x_11168:
        /* <DEDUP_REMOVED lines=11> */
.L_x_11172:
[----:B------:R-:W-:Y:S01]  /*108b0*/  MOV R7, R6 ;  /* 0x0000000600077202 */ /* 0x000fe20000000f00 */
[----:B------:R-:W-:Y:S01]  /*108c0*/  IMAD.MOV.U32 R9, RZ, RZ, R8 ;  /* 0x000000ffff097224 */ /* 0x000fe200078e0008 */
[----:B------:R-:W-:Y:S01]  /*108d0*/  MOV R40, R47 ;  /* 0x0000002f00287202 */ /* 0x000fe20000000f00 */
[----:B------:R-:W-:-:S07]  /*108e0*/  IMAD.MOV.U32 R72, RZ, RZ, R79 ;  /* 0x000000ffff487224 */ /* 0x000fce00078e004f */
.L_x_11173:
[----:B------:R-:W-:Y:S05]  /*108f0*/  BSYNC.RECONVERGENT B1 ;  /* 0x0000000000017941 */ /* 0x000fea0003800200 */
.L_x_11171:
        /* <DEDUP_REMOVED lines=11> */
.L_x_11175:
[----:B------:R-:W-:Y:S01]  /*109b0*/  IMAD.MOV.U32 R6, RZ, RZ, R7 ;  /* 0x000000ffff067224 */ /* 0x000fe200078e0007 */
[----:B------:R-:W-:Y:S01]  /*109c0*/  MOV R8, R9 ;  /* 0x0000000900087202 */ /* 0x000fe20000000f00 */
[----:B------:R-:W-:Y:S02]  /*109d0*/  IMAD.MOV.U32 R79, RZ, RZ, R78 ;  /* 0x000000ffff4f7224 */ /* 0x000fe400078e004e */
[----:B------:R-:W-:-:S07]  /*109e0*/  IMAD.MOV.U32 R47, RZ, RZ, R46 ;  /* 0x000000ffff2f7224 */ /* 0x000fce00078e002e */
.L_x_11176:
[----:B------:R-:W-:Y:S05]  /*109f0*/  BSYNC.RECONVERGENT B1 ;  /* 0x0000000000017941 */ /* 0x000fea0003800200 */
.L_x_11174:
        /* <DEDUP_REMOVED lines=11> */
.L_x_11178:
[----:B------:R-:W-:Y:S01]  /*10ab0*/  IMAD.MOV.U32 R7, RZ, RZ, R6 ;  /* 0x000000ffff077224 */ /* 0x000fe200078e0006 */
[----:B------:R-:W-:Y:S01]  /*10ac0*/  MOV R78, R77 ;  /* 0x0000004d004e7202 */ /* 0x000fe20000000f00 */
[----:B------:R-:W-:Y:S02]  /*10ad0*/  IMAD.MOV.U32 R9, RZ, RZ, R8 ;  /* 0x000000ffff097224 */ /* 0x000fe400078e0008 */
[----:B------:R-:W-:-:S07]  /*10ae0*/  IMAD.MOV.U32 R46, RZ, RZ, R45 ;  /* 0x000000ffff2e7224 */ /* 0x000fce00078e002d */
.L_x_11179:
[----:B------:R-:W-:Y:S05]  /*10af0*/  BSYNC.RECONVERGENT B1 ;  /* 0x0000000000017941 */ /* 0x000fea0003800200 */
.L_x_11177:
        /* <DEDUP_REMOVED lines=11> */
.L_x_11181:
[----:B------:R-:W-:Y:S01]  /*10bb0*/  MOV R6, R7 ;  /* 0x0000000700067202 */ /* 0x000fe20000000f00 */
[----:B------:R-:W-:Y:S01]  /*10bc0*/  IMAD.MOV.U32 R8, RZ, RZ, R9 ;  /* 0x000000ffff087224 */ /* 0x000fe200078e0009 */
[----:B------:R-:W-:Y:S01]  /*10bd0*/  MOV R45, R44 ;  /* 0x0000002c002d7202 */ /* 0x000fe20000000f00 */
[----:B------:R-:W-:-:S07]  /*10be0*/  IMAD.MOV.U32 R77, RZ, RZ, R76 ;  /* 0x000000ffff4d7224 */ /* 0x000fce00078e004c */
.L_x_11182:
[----:B------:R-:W-:Y:S05]  /*10bf0*/  BSYNC.RECONVERGENT B1 ;  /* 0x0000000000017941 */ /* 0x000fea0003800200 */
.L_x_11180:
        /* <DEDUP_REMOVED lines=11> */
.L_x_11184:
[----:B------:R-:W-:Y:S01]  /*10cb0*/  IMAD.MOV.U32 R7, RZ, RZ, R6 ;  /* 0x000000ffff077224 */ /* 0x000fe200078e0006 */
[----:B------:R-:W-:Y:S01]  /*10cc0*/  MOV R9, R8 ;  /* 0x0000000800097202 */ /* 0x000fe20000000f00 */
[----:B------:R-:W-:Y:S02]  /*10cd0*/  IMAD.MOV.U32 R76, RZ, RZ, R83 ;  /* 0x000000ffff4c7224 */ /* 0x000fe400078e0053 */
[----:B------:R-:W-:-:S07]  /*10ce0*/  IMAD.MOV.U32 R44, RZ, RZ, R51 ;  /* 0x000000ffff2c7224 */ /* 0x000fce00078e0033 */
.L_x_11185:
[----:B------:R-:W-:Y:S05]  /*10cf0*/  BSYNC.RECONVERGENT B1 ;  /* 0x0000000000017941 */ /* 0x000fea0003800200 */
.L_x_11183:
        /* <DEDUP_REMOVED lines=11> */
.L_x_11187:
[----:B------:R-:W-:Y:S01]  /*10db0*/  IMAD.MOV.U32 R6, RZ, RZ, R7 ;  /* 0x000000ffff067224 */ /* 0x000fe200078e0007 */
[----:B------:R-:W-:Y:S01]  /*10dc0*/  MOV R83, R82 ;  /* 0x0000005200537202 */ /* 0x000fe20000000f00 */
[----:B------:R-:W-:Y:S02]  /*10dd0*/  IMAD.MOV.U32 R8, RZ, RZ, R9 ;  /* 0x000000ffff087224 */ /* 0x000fe400078e0009 */
[----:B------:R-:W-:-:S07]  /*10de0*/  IMAD.MOV.U32 R51, RZ, RZ, R50 ;  /* 0x000000ffff337224 */ /* 0x000fce00078e0032 */
.L_x_11188:
[----:B------:R-:W-:Y:S05]  /*10df0*/  BSYNC.RECONVERGENT B1 ;  /* 0x0000000000017941 */ /* 0x000fea0003800200 */
.L_x_11186:
        /* <DEDUP_REMOVED lines=11> */
.L_x_11190:
[----:B------:R-:W-:Y:S01]  /*10eb0*/  MOV R7, R6 ;  /* 0x0000000600077202 */ /* 0x000fe20000000f00 */
[----:B------:R-:W-:Y:S01]  /*10ec0*/  IMAD.MOV.U32 R9, RZ, RZ, R8 ;  /* 0x000000ffff097224 */ /* 0x000fe200078e0008 */
[----:B------:R-:W-:Y:S01]  /*10ed0*/  MOV R50, R49 ;  /* 0x0000003100327202 */ /* 0x000fe20000000f00 */
[----:B------:R-:W-:-:S07]  /*10ee0*/  IMAD.MOV.U32 R82, RZ, RZ, R81 ;  /* 0x000000ffff527224 */ /* 0x000fce00078e0051 */
.L_x_11191:
[----:B------:R-:W-:Y:S05]  /*10ef0*/  BSYNC.RECONVERGENT B1 ;  /* 0x0000000000017941 */ /* 0x000fea0003800200 */
.L_x_11189:
        /* <DEDUP_REMOVED lines=11> */
.L_x_11193:
[----:B------:R-:W-:Y:S01]  /*10fb0*/  IMAD.MOV.U32 R6, RZ, RZ, R7 ;  /* 0x000000ffff067224 */ /* 0x000fe200078e0007 */
[----:B------:R-:W-:Y:S01]  /*10fc0*/  MOV R8, R9 ;  /* 0x0000000900087202 */ /* 0x000fe20000000f00 */
[----:B------:R-:W-:Y:S02]  /*10fd0*/  IMAD.MOV.U32 R81, RZ, RZ, R80 ;  /* 0x000000ffff517224 */ /* 0x000fe400078e0050 */
[----:B------:R-:W-:-:S07]  /*10fe0*/  IMAD.MOV.U32 R49, RZ, RZ, R48 ;  /* 0x000000ffff317224 */ /* 0x000fce00078e0030 */
.L_x_11194:
[----:B------:R-:W-:Y:S05]  /*10ff0*/  BSYNC.RECONVERGENT B1 ;  /* 0x0000000000017941 */ /* 0x000fea0003800200 */
.L_x_11192:
        /* <DEDUP_REMOVED lines=11> */
.L_x_11196:
[----:B------:R-:W-:Y:S01]  /*110b0*/  IMAD.MOV.U32 R7, RZ, RZ, R6 ;  /* 0x000000ffff077224 */ /* 0x000fe200078e0006 */
[----:B------:R-:W-:Y:S01]  /*110c0*/  MOV R80, R87 ;  /* 0x0000005700507202 */ /* 0x000fe20000000f00 */
[----:B------:R-:W-:Y:S02]  /*110d0*/  IMAD.MOV.U32 R9, RZ, RZ, R8 ;  /* 0x000000ffff097224 */ /* 0x000fe400078e0008 */
[----:B------:R-:W-:-:S07]  /*110e0*/  IMAD.MOV.U32 R48, RZ, RZ, R55 ;  /* 0x000000ffff307224 */ /* 0x000fce00078e0037 */
.L_x_11197:
[----:B------:R-:W-:Y:S05]  /*110f0*/  BSYNC.RECONVERGENT B1 ;  /* 0x0000000000017941 */ /* 0x000fea0003800200 */
.L_x_11195:
        /* <DEDUP_REMOVED lines=11> */
.L_x_11199:
[----:B------:R-:W-:Y:S01]  /*111b0*/  MOV R6, R7 ;  /* 0x0000000700067202 */ /* 0x000fe20000000f00 */
[----:B------:R-:W-:Y:S01]  /*111c0*/  IMAD.MOV.U32 R8, RZ, RZ, R9 ;  /* 0x000000ffff087224 */ /* 0x000fe200078e0009 */
[----:B------:R-:W-:Y:S01]  /*111d0*/  MOV R55, R54 ;  /* 0x0000003600377202 */ /* 0x000fe20000000f00 */
[----:B------:R-:W-:-:S07]  /*111e0*/  IMAD.MOV.U32 R87, RZ, RZ, R86 ;  /* 0x000000ffff577224 */ /* 0x000fce00078e0056 */
.L_x_11200:
[----:B------:R-:W-:Y:S05]  /*111f0*/  BSYNC.RECONVERGENT B1 ;  /* 0x0000000000017941 */ /* 0x000fea0003800200 */
.L_x_11198:
        /* <DEDUP_REMOVED lines=11> */
.L_x_11202:
[----:B------:R-:W-:Y:S01]  /*112b0*/  IMAD.MOV.U32 R7, RZ, RZ, R6 ;  /* 0x000000ffff077224 */ /* 0x000fe200078e0006 */
[----:B------:R-:W-:Y:S01]  /*112c0*/  MOV R9, R8 ;  /* 0x0000000800097202 */ /* 0x000fe20000000f00 */
[----:B------:R-:W-:Y:S02]  /*112d0*/  IMAD.MOV.U32 R86, RZ, RZ, R85 ;  /* 0x000000ffff567224 */ /* 0x000fe400078e0055 */
[----:B------:R-:W-:-:S07]  /*112e0*/  IMAD.MOV.U32 R54, RZ, RZ, R53 ;  /* 0x000000ffff367224 */ /* 0x000fce00078e0035 */
.L_x_11203:
[----:B------:R-:W-:Y:S05]  /*112f0*/  BSYNC.RECONVERGENT B1 ;  /* 0x0000000000017941 */ /* 0x000fea0003800200 */
.L_x_11201:
        /* <DEDUP_REMOVED lines=11> */
.L_x_11205:
[----:B------:R-:W-:Y:S01]  /*113b0*/  IMAD.MOV.U32 R6, RZ, RZ, R7 ;  /* 0x000000ffff067224 */ /* 0x000fe200078e0007 */
[----:B------:R-:W-:Y:S01]  /*113c0*/  MOV R85, R84 ;  /* 0x0000005400557202 */ /* 0x000fe20000000f00 */
[----:B------:R-:W-:Y:S02]  /*113d0*/  IMAD.MOV.U32 R8, RZ, RZ, R9 ;  /* 0x000000ffff087224 */ /* 0x000fe400078e0009 */
[----:B------:R-:W-:-:S07]  /*113e0*/  IMAD.MOV.U32 R53, RZ, RZ, R52 ;  /* 0x000000ffff357224 */ /* 0x000fce00078e0034 */
.L_x_11206:
[----:B------:R-:W-:Y:S05]  /*113f0*/  BSYNC.RECONVERGENT B1 ;  /* 0x0000000000017941 */ /* 0x000fea0003800200 */
.L_x_11204:
        /* <DEDUP_REMOVED lines=11> */
.L_x_11208:
[----:B------:R-:W-:Y:S01]  /*114b0*/  MOV R7, R6 ;  /* 0x0000000600077202 */ /* 0x000fe20000000f00 */
[----:B------:R-:W-:Y:S01]  /*114c0*/  IMAD.MOV.U32 R9, RZ, RZ, R8 ;  /* 0x000000ffff097224 */ /* 0x000fe200078e0008 */
[----:B------:R-:W-:Y:S01]  /*114d0*/  MOV R84, R3 ;  /* 0x0000000300547202 */ /* 0x000fe20000000f00 */
[----:B------:R-:W-:-:S07]  /*114e0*/  IMAD.MOV.U32 R52, RZ, RZ, R59 ;  /* 0x000000ffff347224 */ /* 0x000fce00078e003b */
.L_x_11209:
[----:B------:R-:W-:Y:S05]  /*114f0*/  BSYNC.RECONVERGENT B1 ;  /* 0x0000000000017941 */ /* 0x000fea0003800200 */
.L_x_11207:
        /* <DEDUP_REMOVED lines=11> */
.L_x_11211:
[----:B------:R-:W-:Y:S01]  /*115b0*/  IMAD.MOV.U32 R6, RZ, RZ, R7 ;  /* 0x000000ffff067224 */ /* 0x000fe200078e0007 */
[----:B------:R-:W-:Y:S01]  /*115c0*/  MOV R8, R9 ;  /* 0x0000000900087202 */ /* 0x000fe20000000f00 */
[----:B------:R-:W-:Y:S02]  /*115d0*/  IMAD.MOV.U32 R3, RZ, RZ, R2 ;  /* 0x000000ffff037224 */ /* 0x000fe400078e0002 */
[----:B------:R-:W-:-:S07]  /*115e0*/  IMAD.MOV.U32 R59, RZ, RZ, R58 ;  /* 0x000000ffff3b7224 */ /* 0x000fce00078e003a */
.L_x_11212:
[----:B------:R-:W-:Y:S05]  /*115f0*/  BSYNC.RECONVERGENT B1 ;  /* 0x0000000000017941 */ /* 0x000fea0003800200 */
.L_x_11210:
        /* <DEDUP_REMOVED lines=11> */
.L_x_11214:
[----:B------:R-:W-:Y:S01]  /*116b0*/  MOV R2, R89 ;  /* 0x0000005900027202 */ /* 0x000fe20000000f00 */
[----:B------:R-:W-:Y:S01]  /*116c0*/  IMAD.MOV.U32 R58, RZ, RZ, R57 ;  /* 0x000000ffff3a7224 */ /* 0x000fe200078e0039 */
[----:B------:R-:W-:Y:S01]  /*116d0*/  MOV R57, R8 ;  /* 0x0000000800397202 */ /* 0x000fe20000000f00 */
[----:B------:R-:W-:Y:S02]  /*116e0*/  IMAD.MOV.U32 R7, RZ, RZ, R6 ;  /* 0x000000ffff077224 */ /* 0x000fe400078e0006 */
[----:B------:R-:W-:Y:S02]  /*116f0*/  IMAD.MOV.U32 R9, RZ, RZ, R8 ;  /* 0x000000ffff097224 */ /* 0x000fe400078e0008 */
[----:B------:R-:W-:-:S07]  /*11700*/  IMAD.MOV.U32 R89, RZ, RZ, R6 ;  /* 0x000000ffff597224 */ /* 0x000fce00078e0006 */
.L_x_11215:
[----:B------:R-:W-:Y:S05]  /*11710*/  BSYNC.RECONVERGENT B1 ;  /* 0x0000000000017941 */ /* 0x000fea0003800200 */
.L_x_11213:
[----:B------:R-:W-:Y:S01]  /*11720*/  VIADD R5, R5, 0x4 ;  /* 0x0000000405057836 */ /* 0x000fe20000000000 */
[----:B------:R-:W-:Y:S06]  /*11730*/  @P2 BRA `(.L_x_11216) ;  /* 0xffffffe0000c2947 */ /* 0x000fec000383ffff */
[----:B------:R-:W-:Y:S01]  /*11740*/  IMAD.MOV.U32 R89, RZ, RZ, R7 ;  /* 0x000000ffff597224 */ /* 0x000fe200078e0007 */
[----:B------:R-:W-:-:S07]  /*11750*/  MOV R57, R9 ;  /* 0x0000000900397202 */ /* 0x000fce0000000f00 */
.L_x_11122:
[----:B------:R-:W-:Y:S05]  /*11760*/  BSYNC.RECONVERGENT B0 ;  /* 0x0000000000007941 */ /* 0x000fea0003800200 */
.L_x_11121:
[----:B------:R-:W-:-:S13]  /*11770*/  ISETP.NE.AND P0, PT, R88, RZ, PT ;  /* 0x000000ff5800720c */ /* 0x000fda0003f05270 */
[----:B------:R-:W-:Y:S05]  /*11780*/  @P0 EXIT ;  /* 0x000000000000094d */ /* 0x000fea0003800000 */
[----:B0-----:R-:W0:Y:S01]  /*11790*/  LDC.64 R4, c[0x0][0x388] ;  /* 0x0000e200ff047b82 */ /* 0x001e220000000a00 */
[----:B------:R-:W-:-:S07]  /*117a0*/  IMAD.SHL.U32 R13, R0, 0x20, RZ ;  /* 0x00000020000d7824 */ /* 0x000fce00078e00ff */
[----:B------:R-:W1:Y:S08]  /*117b0*/  LDC.64 R6, c[0x0][0x390] ;  /* 0x0000e400ff067b82 */ /* 0x000e700000000a00 */
[----:B------:R-:W2:Y:S01]  /*117c0*/  LDC R9, c[0x0][0x3ac] ;  /* 0x0000eb00ff097b82 */ /* 0x000ea20000000800 */
[----:B0-----:R-:W-:-:S05]  /*117d0*/  IMAD.WIDE.U32 R4, R13, 0x4, R4 ;  /* 0x000000040d047825 */ /* 0x001fca00078e0004 */
[----:B------:R0:W-:Y:S01]  /*117e0*/  STG.E desc[UR6][R4.64], R89 ;  /* 0x0000005904007986 */ /* 0x0001e2000c101906 */
[----:B-1----:R-:W-:-:S04]  /*117f0*/  IMAD.WIDE.U32 R6, R13, 0x4, R6 ;  /* 0x000000040d067825 */ /* 0x002fc800078e0006 */
[----:B--2---:R-:W-:Y:S01]  /*11800*/  FFMA.FTZ R13, RZ, R9, R57 ;  /* 0x00000009ff0d7223 */ /* 0x004fe20000010039 */
[C---:B------:R-:W-:Y:S01]  /*11810*/  FFMA.FTZ R8, R9.reuse, 28, R29 ;  /* 0x41e0000009087823 */ /* 0x040fe2000001001d */
[----:B------:R-:W-:Y:S01]  /*11820*/  FADD.FTZ R29, R58, R9 ;  /* 0x000000093a1d7221 */ /* 0x000fe20000010000 */
        /* <DEDUP_REMOVED lines=25> */
[C---:B0-----:R-:W-:Y:S01]  /*119c0*/  FFMA.FTZ R89, R9.reuse, 21, R38 ;  /* 0x41a8000009597823 */ /* 0x041fe20000010026 */
        /* <DEDUP_REMOVED lines=67> */
.L_x_11217:
        /* <DEDUP_REMOVED lines=16> */
.L_x_12927:


//--------------------- .text._ZN17fastertransformer20batch_topK_kernel_v2IfLi16ELi32EEEvPiPT_S1_ --------------------------
	.section	.text._ZN17fastertransformer20batch_topK_kernel_v2IfLi16ELi32EEEvPiPT_S1_,"ax",@progbits
	.align	128
        .global         _ZN17fastertransformer20batch_topK_kernel_v2IfLi16ELi32EEEvPiPT_S1_
        .type           _ZN17fastertransformer20batch_topK_kernel_v2IfLi16ELi32EEEvPiPT_S1_,@function
        .size           _ZN17fastertransformer20batch_topK_kernel_v2IfLi16ELi32EEEvPiPT_S1_,(.L_x_12928 - _ZN17fastertransformer20batch_topK_kernel_v2IfLi16ELi32EEEvPiPT_S1_)
        .other          _ZN17fastertransformer20batch_topK_kernel_v2IfLi16ELi32EEEvPiPT_S1_,@"STO_CUDA_ENTRY STV_DEFAULT"
_ZN17fastertransformer20batch_topK_kernel_v2IfLi16ELi32EEEvPiPT_S1_:
.text._ZN17fastertransformer20batch_topK_kernel_v2IfLi16ELi32EEEvPiPT_S1_:
        /* <DEDUP_REMOVED lines=24> */
.L_x_11219:
[----:B------:R-:W-:Y:S01]  /*0180*/  MOV R6, R57 ;  /* 0x0000003900067202 */ /* 0x000fe20000000f00 */
[----:B------:R-:W-:Y:S02]  /*0190*/  IMAD.MOV.U32 R9, RZ, RZ, R56 ;  /* 0x000000ffff097224 */ /* 0x000fe400078e0038 */
[----:B------:R-:W-:Y:S02]  /*01a0*/  IMAD.MOV.U32 R57, RZ, RZ, R0 ;  /* 0x000000ffff397224 */ /* 0x000fe400078e0000 */
[----:B-----5:R-:W-:-:S07]  /*01b0*/  IMAD.MOV.U32 R56, RZ, RZ, R7 ;  /* 0x000000ffff387224 */ /* 0x020fce00078e0007 */
.L_x_11220:
[----:B------:R-:W-:Y:S05]  /*01c0*/  BSYNC.RECONVERGENT B0 ;  /* 0x0000000000007941 */ /* 0x000fea0003800200 */
.L_x_11218:
[----:B------:R-:W2:Y:S04]  /*01d0*/  LDG.E R7, desc[UR4][R2.64+0x100] ;  /* 0x0001000402077981 */ /* 0x000ea8000c1e1900 */
[----:B------:R0:W5:Y:S01]  /*01e0*/  LDG.E R0, desc[UR4][R4.64+0x100] ;  /* 0x0001000404007981 */ /* 0x000162000c1e1900 */
[----:B------:R-:W-:Y:S01]  /*01f0*/  BSSY.RECONVERGENT B0, `(.L_x_11221) ;  /* 0x000000d000007945 */ /* 0x000fe20003800200 */
[----:B--2---:R-:W-:-:S04]  /*0200*/  FSETP.GT.FTZ.AND P0, PT, R7, R6, PT ;  /* 0x000000060700720b */ /* 0x004fc80003f14000 */
[----:B------:R-:W-:-:S13]  /*0210*/  ISETP.EQ.OR P0, PT, R9, -0x1, P0 ;  /* 0xffffffff0900780c */ /* 0x000fda0000702670 */
[----:B0-----:R-:W-:Y:S05]  /*0220*/  @P0 BRA `(.L_x_11222) ;  /* 0x0000000000140947 */ /* 0x001fea0003800000 */
[----:B------:R-:W-:Y:S01]  /*0230*/  FSETP.NEU.FTZ.AND P0, PT, R7, R6, PT ;  /* 0x000000060700720b */ /* 0x000fe20003f1d000 */
[----:B------:R-:W-:Y:S01]  /*0240*/  IMAD.MOV.U32 R8, RZ, RZ, R7 ;  /* 0x000000ffff087224 */ /* 0x000fe200078e0007 */
[----:B-----5:R-:W-:Y:S02]  /*0250*/  MOV R10, R0 ;  /* 0x00000000000a7202 */ /* 0x020fe40000000f00 */
[----:B------:R-:W-:-:S13]  /*0260*/  ISETP.GE.OR P0, PT, R0, R9, P0 ;  /* 0x000000090000720c */ /* 0x000fda0000706670 */
[----:B------:R-:W-:Y:S05]  /*0270*/  @P0 BRA `(.L_x_11223) ;  /* 0x0000000000100947 */ /* 0x000fea0003800000 */
.L_x_11222:
[----:B------:R-:W-:Y:S02]  /*0280*/  IMAD.MOV.U32 R8, RZ, RZ, R6 ;  /* 0x000000ffff087224 */ /* 0x000fe400078e0006 */
[----:B------:R-:W-:Y:S02]  /*0290*/  IMAD.MOV.U32 R10, RZ, RZ, R9 ;  /* 0x000000ffff0a7224 */ /* 0x000fe400078e0009 */
[----:B------:R-:W-:Y:S02]  /*02a0*/  IMAD.MOV.U32 R6, RZ, RZ, R7 ;  /* 0x000000ffff067224 */ /* 0x000fe400078e0007 */
[----:B-----5:R-:W-:-:S07]  /*02b0*/  IMAD.MOV.U32 R9, RZ, RZ, R0 ;  /* 0x000000ffff097224 */ /* 0x020fce00078e0000 */
.L_x_11223:
[----:B------:R-:W-:Y:S05]  /*02c0*/  BSYNC.RECONVERGENT B0 ;  /* 0x0000000000007941 */ /* 0x000fea0003800200 */
.L_x_11221:
        /* <DEDUP_REMOVED lines=9> */
.L_x_11225:
[----:B------:R-:W-:Y:S02]  /*0360*/  IMAD.MOV.U32 R0, RZ, RZ, R57 ;  /* 0x000000ffff007224 */ /* 0x000fe400078e0039 */
[----:B------:R-:W-:Y:S01]  /*0370*/  IMAD.MOV.U32 R7, RZ, RZ, R56 ;  /* 0x000000ffff077224 */ /* 0x000fe200078e0038 */
[----:B------:R-:W-:Y:S01]  /*0380*/  MOV R56, R9 ;  /* 0x0000000900387202 */ /* 0x000fe20000000f00 */
[----:B------:R-:W-:-:S07]  /*0390*/  IMAD.MOV.U32 R57, RZ, RZ, R6 ;  /* 0x000000ffff397224 */ /* 0x000fce00078e0006 */
.L_x_11226:
[----:B------:R-:W-:Y:S05]  /*03a0*/  BSYNC.RECONVERGENT B0 ;  /* 0x0000000000007941 */ /* 0x000fea0003800200 */
.L_x_11224:
        /* <DEDUP_REMOVED lines=11> */
.L_x_11228:
[----:B------:R-:W-:Y:S01]  /*0460*/  IMAD.MOV.U32 R6, RZ, RZ, R8 ;  /* 0x000000ffff067224 */ /* 0x000fe200078e0008 */
[----:B------:R-:W-:Y:S01]  /*0470*/  MOV R8, R9 ;  /* 0x0000000900087202 */ /* 0x000fe20000000f00 */
[----:B------:R-:W-:Y:S02]  /*0480*/  IMAD.MOV.U32 R12, RZ, RZ, R10 ;  /* 0x000000ffff0c7224 */ /* 0x000fe400078e000a */
[----:B-----5:R-:W-:-:S07]  /*0490*/  IMAD.MOV.U32 R10, RZ, RZ, R13 ;  /* 0x000000ffff0a7224 */ /* 0x020fce00078e000d */
.L_x_11229:
[----:B------:R-:W-:Y:S05]  /*04a0*/  BSYNC.RECONVERGENT B0 ;  /* 0x0000000000007941 */ /* 0x000fea0003800200 */
.L_x_11227:
        /* <DEDUP_REMOVED lines=9> */
.L_x_11231:
[----:B------:R-:W-:Y:S01]  /*0540*/  IMAD.MOV.U32 R9, RZ, RZ, R0 ;  /* 0x000000ffff097224 */ /* 0x000fe200078e0000 */
[----:B------:R-:W-:Y:S01]  /*0550*/  MOV R13, R7 ;  /* 0x00000007000d7202 */ /* 0x000fe20000000f00 */
[----:B------:R-:W-:Y:S02]  /*0560*/  IMAD.MOV.U32 R0, RZ, RZ, R8 ;  /* 0x000000ffff007224 */ /* 0x000fe400078e0008 */
[----:B------:R-:W-:-:S07]  /*0570*/  IMAD.MOV.U32 R7, RZ, RZ, R10 ;  /* 0x000000ffff077224 */ /* 0x000fce00078e000a */
.L_x_11232:
[----:B------:R-:W-:Y:S05]  /*0580*/  BSYNC.RECONVERGENT B0 ;  /* 0x0000000000007941 */ /* 0x000fea0003800200 */
.L_x_11230:
        /* <DEDUP_REMOVED lines=9> */
.L_x_11234:
[----:B------:R-:W-:Y:S01]  /*0620*/  MOV R8, R57 ;  /* 0x0000003900087202 */ /* 0x000fe20000000f00 */
[----:B------:R-:W-:Y:S02]  /*0630*/  IMAD.MOV.U32 R10, RZ, RZ, R56 ;  /* 0x000000ffff0a7224 */ /* 0x000fe400078e0038 */
[----:B------:R-:W-:Y:S02]  /*0640*/  IMAD.MOV.U32 R57, RZ, RZ, R0 ;  /* 0x000000ffff397224 */ /* 0x000fe400078e0000 */
[----:B------:R-:W-:-:S07]  /*0650*/  IMAD.MOV.U32 R56, RZ, RZ, R7 ;  /* 0x000000ffff387224 */ /* 0x000fce00078e0007 */
.L_x_11235:
[----:B------:R-:W-:Y:S05]  /*0660*/  BSYNC.RECONVERGENT B0 ;  /* 0x0000000000007941 */ /* 0x000fea0003800200 */
.L_x_11233:
        /* <DEDUP_REMOVED lines=11> */
.L_x_11237:
[----:B------:R-:W-:Y:S02]  /*0720*/  IMAD.MOV.U32 R0, RZ, RZ, R6 ;  /* 0x000000ffff007224 */ /* 0x000fe400078e0006 */
[----:B------:R-:W-:Y:S02]  /*0730*/  IMAD.MOV.U32 R14, RZ, RZ, R12 ;  /* 0x000000ffff0e7224 */ /* 0x000fe400078e000c */
[----:B------:R-:W-:Y:S02]  /*0740*/  IMAD.MOV.U32 R6, RZ, RZ, R7 ;  /* 0x000000ffff067224 */ /* 0x000fe400078e0007 */
[----:B-----5:R-:W-:-:S07]  /*0750*/  IMAD.MOV.U32 R12, RZ, RZ, R15 ;  /* 0x000000ffff0c7224 */ /* 0x020fce00078e000f */
.L_x_11238:
[----:B------:R-:W-:Y:S05]  /*0760*/  BSYNC.RECONVERGENT B0 ;  /* 0x0000000000007941 */ /* 0x000fea0003800200 */
.L_x_11236:
        /* <DEDUP_REMOVED lines=9> */
.L_x_11240:
[----:B------:R-:W-:Y:S02]  /*0800*/  IMAD.MOV.U32 R7, RZ, RZ, R9 ;  /* 0x000000ffff077224 */ /* 0x000fe400078e0009 */
[----:B------:R-:W-:Y:S01]  /*0810*/  IMAD.MOV.U32 R15, RZ, RZ, R13 ;  /* 0x000000ffff0f7224 */ /* 0x000fe200078e000d */
[----:B------:R-:W-:Y:S01]  /*0820*/  MOV R13, R12 ;  /* 0x0000000c000d7202 */ /* 0x000fe20000000f00 */
[----:B------:R-:W-:-:S07]  /*0830*/  IMAD.MOV.U32 R9, RZ, RZ, R6 ;  /* 0x000000ffff097224 */ /* 0x000fce00078e0006 */
.L_x_11241:
[----:B------:R-:W-:Y:S05]  /*0840*/  BSYNC.RECONVERGENT B0 ;  /* 0x0000000000007941 */ /* 0x000fea0003800200 */
.L_x_11239:
        /* <DEDUP_REMOVED lines=9> */
.L_x_11243:
[----:B------:R-:W-:Y:S01]  /*08e0*/  IMAD.MOV.U32 R6, RZ, RZ, R8 ;  /* 0x000000ffff067224 */ /* 0x000fe200078e0008 */
[----:B------:R-:W-:Y:S01]  /*08f0*/  MOV R8, R9 ;  /* 0x0000000900087202 */ /* 0x000fe20000000f00 */
[----:B------:R-:W-:Y:S02]  /*0900*/  IMAD.MOV.U32 R12, RZ, RZ, R10 ;  /* 0x000000ffff0c7224 */ /* 0x000fe400078e000a */
[----:B------:R-:W-:-:S07]  /*0910*/  IMAD.MOV.U32 R10, RZ, RZ, R13 ;  /* 0x000000ffff0a7224 */ /* 0x000fce00078e000d */
.L_x_11244:
[----:B------:R-:W-:Y:S05]  /*0920*/  BSYNC.RECONVERGENT B0 ;  /* 0x0000000000007941 */ /* 0x000fea0003800200 */
.L_x_11242:
        /* <DEDUP_REMOVED lines=9> */
.L_x_11246:
[----:B------:R-:W-:Y:S01]  /*09c0*/  IMAD.MOV.U32 R9, RZ, RZ, R57 ;  /* 0x000000ffff097224 */ /* 0x000fe200078e0039 */
[----:B------:R-:W-:Y:S01]  /*09d0*/  MOV R13, R56 ;  /* 0x00000038000d7202 */ /* 0x000fe20000000f00 */
[----:B------:R-:W-:Y:S02]  /*09e0*/  IMAD.MOV.U32 R57, RZ, RZ, R8 ;  /* 0x000000ffff397224 */ /* 0x000fe400078e0008 */
[----:B------:R-:W-:-:S07]  /*09f0*/  IMAD.MOV.U32 R56, RZ, RZ, R10 ;  /* 0x000000ffff387224 */ /* 0x000fce00078e000a */
.L_x_11247:
[----:B------:R-:W-:Y:S05]  /*0a00*/  BSYNC.RECONVERGENT B0 ;  /* 0x0000000000007941 */ /* 0x000fea0003800200 */
.L_x_11245:
        /* <DEDUP_REMOVED lines=11> */
.L_x_11249:
[----:B------:R-:W-:Y:S01]  /*0ac0*/  MOV R8, R0 ;  /* 0x0000000000087202 */ /* 0x000fe20000000f00 */
[----:B------:R-:W-:Y:S02]  /*0ad0*/  IMAD.MOV.U32 R10, RZ, RZ, R14 ;  /* 0x000000ffff0a7224 */ /* 0x000fe400078e000e */
[----:B------:R-:W-:Y:S02]  /*0ae0*/  IMAD.MOV.U32 R0, RZ, RZ, R17 ;  /* 0x000000ffff007224 */ /* 0x000fe400078e0011 */
[----:B-----5:R-:W-:-:S07]  /*0af0*/  IMAD.MOV.U32 R14, RZ, RZ, R19 ;  /* 0x000000ffff0e7224 */ /* 0x020fce00078e0013 */
.L_x_11250:
[----:B------:R-:W-:Y:S05]  /*0b00*/  BSYNC.RECONVERGENT B0 ;  /* 0x0000000000007941 */ /* 0x000fea0003800200 */
.L_x_11248:
        /* <DEDUP_REMOVED lines=9> */
.L_x_11252:
[----:B------:R-:W-:Y:S02]  /*0ba0*/  IMAD.MOV.U32 R17, RZ, RZ, R7 ;  /* 0x000000ffff117224 */ /* 0x000fe400078e0007 */
[----:B------:R-:W-:Y:S02]  /*0bb0*/  IMAD.MOV.U32 R19, RZ, RZ, R15 ;  /* 0x000000ffff137224 */ /* 0x000fe400078e000f */
[----:B------:R-:W-:Y:S02]  /*0bc0*/  IMAD.MOV.U32 R7, RZ, RZ, R0 ;  /* 0x000000ffff077224 */ /* 0x000fe400078e0000 */
[----:B------:R-:W-:-:S07]  /*0bd0*/  IMAD.MOV.U32 R15, RZ, RZ, R14 ;  /* 0x000000ffff0f7224 */ /* 0x000fce00078e000e */
.L_x_11253:
[----:B------:R-:W-:Y:S05]  /*0be0*/  BSYNC.RECONVERGENT B0 ;  /* 0x0000000000007941 */ /* 0x000fea0003800200 */
.L_x_11251:
        /* <DEDUP_REMOVED lines=9> */
.L_x_11255:
[----:B------:R-:W-:Y:S02]  /*0c80*/  IMAD.MOV.U32 R0, RZ, RZ, R6 ;  /* 0x000000ffff007224 */ /* 0x000fe400078e0006 */
[----:B------:R-:W-:Y:S01]  /*0c90*/  IMAD.MOV.U32 R14, RZ, RZ, R12 ;  /* 0x000000ffff0e7224 */ /* 0x000fe200078e000c */
[----:B------:R-:W-:Y:S01]  /*0ca0*/  MOV R12, R15 ;  /* 0x0000000f000c7202 */ /* 0x000fe20000000f00 */
[----:B------:R-:W-:-:S07]  /*0cb0*/  IMAD.MOV.U32 R6, RZ, RZ, R7 ;  /* 0x000000ffff067224 */ /* 0x000fce00078e0007 */
.L_x_11256:
[----:B------:R-:W-:Y:S05]  /*0cc0*/  BSYNC.RECONVERGENT B0 ;  /* 0x0000000000007941 */ /* 0x000fea0003800200 */
.L_x_11254:
        /* <DEDUP_REMOVED lines=9> */
.L_x_11258:
[----:B------:R-:W-:Y:S01]  /*0d60*/  IMAD.MOV.U32 R7, RZ, RZ, R9 ;  /* 0x000000ffff077224 */ /* 0x000fe200078e0009 */
[----:B------:R-:W-:Y:S01]  /*0d70*/  MOV R9, R6 ;  /* 0x0000000600097202 */ /* 0x000fe20000000f00 */
[----:B------:R-:W-:Y:S02]  /*0d80*/  IMAD.MOV.U32 R15, RZ, RZ, R13 ;  /* 0x000000ffff0f7224 */ /* 0x000fe400078e000d */
[----:B------:R-:W-:-:S07]  /*0d90*/  IMAD.MOV.U32 R13, RZ, RZ, R12 ;  /* 0x000000ffff0d7224 */ /* 0x000fce00078e000c */
.L_x_11259:
[----:B------:R-:W-:Y:S05]  /*0da0*/  BSYNC.RECONVERGENT B0 ;  /* 0x0000000000007941 */ /* 0x000fea0003800200 */
.L_x_11257:
        /* <DEDUP_REMOVED lines=9> */
.L_x_11261:
[----:B------:R-:W-:Y:S01]  /*0e40*/  IMAD.MOV.U32 R6, RZ, RZ, R57 ;  /* 0x000000ffff067224 */ /* 0x000fe200078e0039 */
[----:B------:R-:W-:Y:S01]  /*0e50*/  MOV R12, R56 ;  /* 0x00000038000c7202 */ /* 0x000fe20000000f00 */
[----:B------:R-:W-:Y:S02]  /*0e60*/  IMAD.MOV.U32 R57, RZ, RZ, R9 ;  /* 0x000000ffff397224 */ /* 0x000fe400078e0009 */
[----:B------:R-:W-:-:S07]  /*0e70*/  IMAD.MOV.U32 R56, RZ, RZ, R13 ;  /* 0x000000ffff387224 */ /* 0x000fce00078e000d */
.L_x_11262:
[----:B------:R-:W-:Y:S05]  /*0e80*/  BSYNC.RECONVERGENT B0 ;  /* 0x0000000000007941 */ /* 0x000fea0003800200 */
.L_x_11260:
        /* <DEDUP_REMOVED lines=11> */
.L_x_11264:
[----:B------:R-:W-:Y:S01]  /*0f40*/  MOV R16, R8 ;  /* 0x0000000800107202 */ /* 0x000fe20000000f00 */
[----:B------:R-:W-:Y:S02]  /*0f50*/  IMAD.MOV.U32 R18, RZ, RZ, R10 ;  /* 0x000000ffff127224 */ /* 0x000fe400078e000a */
[----:B------:R-:W-:Y:S02]  /*0f60*/  IMAD.MOV.U32 R8, RZ, RZ, R9 ;  /* 0x000000ffff087224 */ /* 0x000fe400078e0009 */
[----:B-----5:R-:W-:-:S07]  /*0f70*/  IMAD.MOV.U32 R10, RZ, RZ, R13 ;  /* 0x000000ffff0a7224 */ /* 0x020fce00078e000d */
.L_x_11265:
[----:B------:R-:W-:Y:S05]  /*0f80*/  BSYNC.RECONVERGENT B0 ;  /* 0x0000000000007941 */ /* 0x000fea0003800200 */
.L_x_11263:
        /* <DEDUP_REMOVED lines=9> */
.L_x_11267:
[----:B------:R-:W-:Y:S02]  /*1020*/  IMAD.MOV.U32 R9, RZ, RZ, R17 ;  /* 0x000000ffff097224 */ /* 0x000fe400078e0011 */
[----:B------:R-:W-:Y:S02]  /*1030*/  IMAD.MOV.U32 R13, RZ, RZ, R19 ;  /* 0x000000ffff0d7224 */ /* 0x000fe400078e0013 */
[----:B------:R-:W-:Y:S02]  /*1040*/  IMAD.MOV.U32 R17, RZ, RZ, R8 ;  /* 0x000000ffff117224 */ /* 0x000fe400078e0008 */
[----:B------:R-:W-:-:S07]  /*1050*/  IMAD.MOV.U32 R19, RZ, RZ, R10 ;  /* 0x000000ffff137224 */ /* 0x000fce00078e000a */
.L_x_11268:
[----:B------:R-:W-:Y:S05]  /*1060*/  BSYNC.RECONVERGENT B0 ;  /* 0x0000000000007941 */ /* 0x000fea0003800200 */
.L_x_11266:
        /* <DEDUP_REMOVED lines=9> */
.L_x_11270:
[----:B------:R-:W-:Y:S02]  /*1100*/  IMAD.MOV.U32 R8, RZ, RZ, R0 ;  /* 0x000000ffff087224 */ /* 0x000fe400078e0000 */
[----:B------:R-:W-:Y:S01]  /*1110*/  IMAD.MOV.U32 R10, RZ, RZ, R14 ;  /* 0x000000ffff0a7224 */ /* 0x000fe200078e000e */
[----:B------:R-:W-:Y:S01]  /*1120*/  MOV R14, R19 ;  /* 0x00000013000e7202 */ /* 0x000fe20000000f00 */
[----:B------:R-:W-:-:S07]  /*1130*/  IMAD.MOV.U32 R0, RZ, RZ, R17 ;  /* 0x000000ffff007224 */ /* 0x000fce00078e0011 */
.L_x_11271:
[----:B------:R-:W-:Y:S05]  /*1140*/  BSYNC.RECONVERGENT B0 ;  /* 0x0000000000007941 */ /* 0x000fea0003800200 */
.L_x_11269:
        /* <DEDUP_REMOVED lines=9> */
.L_x_11273:
[----:B------:R-:W-:Y:S01]  /*11e0*/  IMAD.MOV.U32 R17, RZ, RZ, R7 ;  /* 0x000000ffff117224 */ /* 0x000fe200078e0007 */
[----:B------:R-:W-:Y:S01]  /*11f0*/  MOV R7, R0 ;  /* 0x0000000000077202 */ /* 0x000fe20000000f00 */
[----:B------:R-:W-:Y:S02]  /*1200*/  IMAD.MOV.U32 R19, RZ, RZ, R15 ;  /* 0x000000ffff137224 */ /* 0x000fe400078e000f */
[----:B------:R-:W-:-:S07]  /*1210*/  IMAD.MOV.U32 R15, RZ, RZ, R14 ;  /* 0x000000ffff0f7224 */ /* 0x000fce00078e000e */
.L_x_11274:
[----:B------:R-:W-:Y:S05]  /*1220*/  BSYNC.RECONVERGENT B0 ;  /* 0x0000000000007941 */ /* 0x000fea0003800200 */
.L_x_11272:
        /* <DEDUP_REMOVED lines=9> */
.L_x_11276:
[----:B------:R-:W-:Y:S01]  /*12c0*/  IMAD.MOV.U32 R0, RZ, RZ, R6 ;  /* 0x000000ffff007224 */ /* 0x000fe200078e0006 */
[----:B------:R-:W-:Y:S01]  /*12d0*/  MOV R14, R12 ;  /* 0x0000000c000e7202 */ /* 0x000fe20000000f00 */
[----:B------:R-:W-:Y:S02]  /*12e0*/  IMAD.MOV.U32 R6, RZ, RZ, R7 ;  /* 0x000000ffff067224 */ /* 0x000fe400078e0007 */
[----:B------:R-:W-:-:S07]  /*12f0*/  IMAD.MOV.U32 R12, RZ, RZ, R15 ;  /* 0x000000ffff0c7224 */ /* 0x000fce00078e000f */
.L_x_11277:
[----:B------:R-:W-:Y:S05]  /*1300*/  BSYNC.RECONVERGENT B0 ;  /* 0x0000000000007941 */ /* 0x000fea0003800200 */
.L_x_11275:
        /* <DEDUP_REMOVED lines=9> */
.L_x_11279:
[----:B------:R-:W-:Y:S01]  /*13a0*/  MOV R7, R57 ;  /* 0x0000003900077202 */ /* 0x000fe20000000f00 */
[----:B------:R-:W-:Y:S02]  /*13b0*/  IMAD.MOV.U32 R15, RZ, RZ, R56 ;  /* 0x000000ffff0f7224 */ /* 0x000fe400078e0038 */
[----:B------:R-:W-:Y:S02]  /*13c0*/  IMAD.MOV.U32 R57, RZ, RZ, R6 ;  /* 0x000000ffff397224 */ /* 0x000fe400078e0006 */
[----:B------:R-:W-:-:S07]  /*13d0*/  IMAD.MOV.U32 R56, RZ, RZ, R12 ;  /* 0x000000ffff387224 */ /* 0x000fce00078e000c */
.L_x_11280:
[----:B------:R-:W-:Y:S05]  /*13e0*/  BSYNC.RECONVERGENT B0 ;  /* 0x0000000000007941 */ /* 0x000fea0003800200 */
.L_x_11278:
        /* <DEDUP_REMOVED lines=11> */
.L_x_11282:
[----:B------:R-:W-:Y:S02]  /*14a0*/  IMAD.MOV.U32 R55, RZ, RZ, R16 ;  /* 0x000000ffff377224 */ /* 0x000fe400078e0010 */
[----:B------:R-:W-:Y:S02]  /*14b0*/  IMAD.MOV.U32 R54, RZ, RZ, R18 ;  /* 0x000000ffff367224 */ /* 0x000fe400078e0012 */
[----:B------:R-:W-:Y:S02]  /*14c0*/  IMAD.MOV.U32 R16, RZ, RZ, R3 ;  /* 0x000000ffff107224 */ /* 0x000fe400078e0003 */
[----:B-----5:R-:W-:-:S07]  /*14d0*/  IMAD.MOV.U32 R18, RZ, RZ, R5 ;  /* 0x000000ffff127224 */ /* 0x020fce00078e0005 */
.L_x_11283:
[----:B------:R-:W-:Y:S05]  /*14e0*/  BSYNC.RECONVERGENT B0 ;  /* 0x0000000000007941 */ /* 0x000fea0003800200 */
.L_x_11281:
        /* <DEDUP_REMOVED lines=9> */
.L_x_11285:
[----:B------:R-:W-:Y:S02]  /*1580*/  IMAD.MOV.U32 R53, RZ, RZ, R9 ;  /* 0x000000ffff357224 */ /* 0x000fe400078e0009 */
[----:B------:R-:W-:Y:S01]  /*1590*/  IMAD.MOV.U32 R52, RZ, RZ, R13 ;  /* 0x000000ffff347224 */ /* 0x000fe200078e000d */
[----:B------:R-:W-:Y:S01]  /*15a0*/  MOV R13, R18 ;  /* 0x00000012000d7202 */ /* 0x000fe20000000f00 */
[----:B------:R-:W-:-:S07]  /*15b0*/  IMAD.MOV.U32 R9, RZ, RZ, R16 ;  /* 0x000000ffff097224 */ /* 0x000fce00078e0010 */
.L_x_11286:
[----:B------:R-:W-:Y:S05]  /*15c0*/  BSYNC.RECONVERGENT B0 ;  /* 0x0000000000007941 */ /* 0x000fea0003800200 */
.L_x_11284:
        /* <DEDUP_REMOVED lines=9> */
.L_x_11288:
[----:B------:R-:W-:Y:S01]  /*1660*/  IMAD.MOV.U32 R51, RZ, RZ, R8 ;  /* 0x000000ffff337224 */ /* 0x000fe200078e0008 */
[----:B------:R-:W-:Y:S01]  /*1670*/  MOV R8, R9 ;  /* 0x0000000900087202 */ /* 0x000fe20000000f00 */
[----:B------:R-:W-:Y:S02]  /*1680*/  IMAD.MOV.U32 R50, RZ, RZ, R10 ;  /* 0x000000ffff327224 */ /* 0x000fe400078e000a */
[----:B------:R-:W-:-:S07]  /*1690*/  IMAD.MOV.U32 R10, RZ, RZ, R13 ;  /* 0x000000ffff0a7224 */ /* 0x000fce00078e000d */
.L_x_11289:
[----:B------:R-:W-:Y:S05]  /*16a0*/  BSYNC.RECONVERGENT B0 ;  /* 0x0000000000007941 */ /* 0x000fea0003800200 */
.L_x_11287:
        /* <DEDUP_REMOVED lines=9> */
.L_x_11291:
[----:B------:R-:W-:Y:S01]  /*1740*/  IMAD.MOV.U32 R49, RZ, RZ, R17 ;  /* 0x000000ffff317224 */ /* 0x000fe200078e0011 */
[----:B------:R-:W-:Y:S01]  /*1750*/  MOV R48, R19 ;  /* 0x0000001300307202 */ /* 0x000fe20000000f00 */
[----:B------:R-:W-:Y:S02]  /*1760*/  IMAD.MOV.U32 R17, RZ, RZ, R8 ;  /* 0x000000ffff117224 */ /* 0x000fe400078e0008 */
[----:B------:R-:W-:-:S07]  /*1770*/  IMAD.MOV.U32 R19, RZ, RZ, R10 ;  /* 0x000000ffff137224 */ /* 0x000fce00078e000a */
.L_x_11292:
[----:B------:R-:W-:Y:S05]  /*1780*/  BSYNC.RECONVERGENT B0 ;  /* 0x0000000000007941 */ /* 0x000fea0003800200 */
.L_x_11290:
        /* <DEDUP_REMOVED lines=9> */
.L_x_11294:
[----:B------:R-:W-:Y:S01]  /*1820*/  MOV R47, R0 ;  /* 0x00000000002f7202 */ /* 0x000fe20000000f00 */
[----:B------:R-:W-:Y:S02]  /*1830*/  IMAD.MOV.U32 R46, RZ, RZ, R14 ;  /* 0x000000ffff2e7224 */ /* 0x000fe400078e000e */
[----:B------:R-:W-:Y:S02]  /*1840*/  IMAD.MOV.U32 R0, RZ, RZ, R17 ;  /* 0x000000ffff007224 */ /* 0x000fe400078e0011 */
[----:B------:R-:W-:-:S07]  /*1850*/  IMAD.MOV.U32 R14, RZ, RZ, R19 ;  /* 0x000000ffff0e7224 */ /* 0x000fce00078e0013 */
.L_x_11295:
[----:B------:R-:W-:Y:S05]  /*1860*/  BSYNC.RECONVERGENT B0 ;  /* 0x0000000000007941 */ /* 0x000fea0003800200 */
.L_x_11293:
        /* <DEDUP_REMOVED lines=9> */
.L_x_11297:
[----:B------:R-:W-:Y:S02]  /*1900*/  IMAD.MOV.U32 R45, RZ, RZ, R7 ;  /* 0x000000ffff2d7224 */ /* 0x000fe400078e0007 */
[----:B------:R-:W-:Y:S02]  /*1910*/  IMAD.MOV.U32 R44, RZ, RZ, R15 ;  /* 0x000000ffff2c7224 */ /* 0x000fe400078e000f */
[----:B------:R-:W-:Y:S02]  /*1920*/  IMAD.MOV.U32 R7, RZ, RZ, R0 ;  /* 0x000000ffff077224 */ /* 0x000fe400078e0000 */
[----:B------:R-:W-:-:S07]  /*1930*/  IMAD.MOV.U32 R15, RZ, RZ, R14 ;  /* 0x000000ffff0f7224 */ /* 0x000fce00078e000e */
.L_x_11298:
[----:B------:R-:W-:Y:S05]  /*1940*/  BSYNC.RECONVERGENT B0 ;  /* 0x0000000000007941 */ /* 0x000fea0003800200 */
.L_x_11296:
        /* <DEDUP_REMOVED lines=9> */
.L_x_11300:
[----:B------:R-:W-:Y:S02]  /*19e0*/  IMAD.MOV.U32 R43, RZ, RZ, R57 ;  /* 0x000000ffff2b7224 */ /* 0x000fe400078e0039 */
[----:B------:R-:W-:Y:S01]  /*19f0*/  IMAD.MOV.U32 R42, RZ, RZ, R56 ;  /* 0x000000ffff2a7224 */ /* 0x000fe200078e0038 */
[----:B------:R-:W-:Y:S01]  /*1a00*/  MOV R56, R15 ;  /* 0x0000000f00387202 */ /* 0x000fe20000000f00 */
[----:B------:R-:W-:-:S07]  /*1a10*/  IMAD.MOV.U32 R57, RZ, RZ, R7 ;  /* 0x000000ffff397224 */ /* 0x000fce00078e0007 */
.L_x_11301:
[----:B------:R-:W-:Y:S05]  /*1a20*/  BSYNC.RECONVERGENT B0 ;  /* 0x0000000000007941 */ /* 0x000fea0003800200 */
.L_x_11299:
[----:B------:R-:W0:Y:S01]  /*1a30*/  S2R R34, SR_LANEID ;  /* 0x0000000000227919 */ /* 0x000e220000000000 */
[----:B------:R-:W-:Y:S01]  /*1a40*/  IMAD.MOV.U32 R20, RZ, RZ, -0x1 ;  /* 0xffffffffff147424 */ /* 0x000fe200078e00ff */
[----:B------:R-:W-:Y:S01]  /*1a50*/  BSSY.RECONVERGENT B0, `(.L_x_11302) ;  /* 0x0000148000007945 */ /* 0x000fe20003800200 */
[----:B------:R-:W-:Y:S01]  /*1a60*/  IMAD.MOV.U32 R21, RZ, RZ, -0x1 ;  /* 0xffffffffff157424 */ /* 0x000fe200078e00ff */
[----:B------:R-:W-:Y:S01]  /*1a70*/  SHFL.DOWN PT, R12, R57, 0x1, 0x1f ;  /* 0x08201f00390c7f89 */ /* 0x000fe200000e0000 */
[----:B------:R-:W-:Y:S01]  /*1a80*/  IMAD.MOV.U32 R22, RZ, RZ, -0x800001 ;  /* 0xff7fffffff167424 */ /* 0x000fe200078e00ff */
[----:B------:R-:W-:Y:S01]  /*1a90*/  MOV R0, 0xffffffff ;  /* 0xffffffff00007802 */ /* 0x000fe20000000f00 */
[----:B------:R-:W-:Y:S01]  /*1aa0*/  IMAD.MOV.U32 R23, RZ, RZ, -0x800001 ;  /* 0xff7fffffff177424 */ /* 0x000fe200078e00ff */
[----:B------:R-:W1:Y:S01]  /*1ab0*/  SHFL.DOWN PT, R13, R43, 0x1, 0x1f ;  /* 0x08201f002b0d7f89 */ /* 0x000e6200000e0000 */
[----:B------:R-:W-:Y:S01]  /*1ac0*/  IMAD.MOV.U32 R10, RZ, RZ, -0x800001 ;  /* 0xff7fffffff0a7424 */ /* 0x000fe200078e00ff */
[----:B------:R-:W-:Y:S01]  /*1ad0*/  MOV R35, 0xffffffff ;  /* 0xffffffff00237802 */ /* 0x000fe20000000f00 */
[----:B------:R-:W-:Y:S01]  /*1ae0*/  IMAD.MOV.U32 R36, RZ, RZ, -0x1 ;  /* 0xffffffffff247424 */ /* 0x000fe200078e00ff */
[----:B------:R-:W-:Y:S01]  /*1af0*/  SHFL.DOWN PT, R14, R45, 0x1, 0x1f ;  /* 0x08201f002d0e7f89 */ /* 0x000fe200000e0000 */
[----:B------:R-:W-:Y:S01]  /*1b00*/  IMAD.MOV.U32 R37, RZ, RZ, -0x1 ;  /* 0xffffffffff257424 */ /* 0x000fe200078e00ff */
[----:B------:R-:W-:Y:S01]  /*1b10*/  MOV R40, 0xffffffff ;  /* 0xffffffff00287802 */ /* 0x000fe20000000f00 */
[----:B------:R-:W-:Y:S01]  /*1b20*/  IMAD.MOV.U32 R38, RZ, RZ, -0x1 ;  /* 0xffffffffff267424 */ /* 0x000fe200078e00ff */
[----:B------:R-:W2:Y:S01]  /*1b30*/  SHFL.DOWN PT, R15, R47, 0x1, 0x1f ;  /* 0x08201f002f0f7f89 */ /* 0x000ea200000e0000 */
[----:B------:R-:W-:-:S02]  /*1b40*/  IMAD.MOV.U32 R39, RZ, RZ, -0x1 ;  /* 0xffffffffff277424 */ /* 0x000fc400078e00ff */
[----:B------:R-:W-:Y:S01]  /*1b50*/  IMAD.MOV.U32 R41, RZ, RZ, -0x1 ;  /* 0xffffffffff297424 */ /* 0x000fe200078e00ff */
[----:B------:R-:W-:Y:S04]  /*1b60*/  SHFL.DOWN PT, R16, R49, 0x1, 0x1f ;  /* 0x08201f0031107f89 */ /* 0x000fe800000e0000 */
[----:B------:R-:W3:Y:S04]  /*1b70*/  SHFL.DOWN PT, R17, R51, 0x1, 0x1f ;  /* 0x08201f0033117f89 */ /* 0x000ee800000e0000 */
[----:B------:R-:W-:Y:S04]  /*1b80*/  SHFL.DOWN PT, R18, R53, 0x1, 0x1f ;  /* 0x08201f0035127f89 */ /* 0x000fe800000e0000 */
[----:B------:R-:W4:Y:S01]  /*1b90*/  SHFL.DOWN PT, R19, R55, 0x1, 0x1f ;  /* 0x08201f0037137f89 */ /* 0x000f2200000e0000 */
[----:B0-----:R-:W-:-:S03]  /*1ba0*/  ISETP.GT.AND P0, PT, R34, 0x1e, PT ;  /* 0x0000001e2200780c */ /* 0x001fc60003f04270 */
[----:B------:R-:W-:Y:S04]  /*1bb0*/  SHFL.DOWN PT, R2, R56, 0x1, 0x1f ;  /* 0x08201f0038027f89 */ /* 0x000fe800000e0000 */
[----:B------:R-:W0:Y:S04]  /*1bc0*/  SHFL.DOWN PT, R3, R42, 0x1, 0x1f ;  /* 0x08201f002a037f89 */ /* 0x000e2800000e0000 */
[----:B------:R-:W-:Y:S04]  /*1bd0*/  SHFL.DOWN PT, R4, R44, 0x1, 0x1f ;  /* 0x08201f002c047f89 */ /* 0x000fe800000e0000 */
[----:B------:R-:W5:Y:S04]  /*1be0*/  SHFL.DOWN PT, R5, R46, 0x1, 0x1f ;  /* 0x08201f002e057f89 */ /* 0x000f6800000e0000 */
[----:B------:R-:W-:Y:S04]  /*1bf0*/  SHFL.DOWN PT, R6, R48, 0x1, 0x1f ;  /* 0x08201f0030067f89 */ /* 0x000fe800000e0000 */
[----:B------:R-:W5:Y:S04]  /*1c00*/  SHFL.DOWN PT, R7, R50, 0x1, 0x1f ;  /* 0x08201f0032077f89 */ /* 0x000f6800000e0000 */
[----:B------:R-:W-:Y:S04]  /*1c10*/  SHFL.DOWN PT, R8, R52, 0x1, 0x1f ;  /* 0x08201f0034087f89 */ /* 0x000fe800000e0000 */
[----:B------:R-:W5:Y:S04]  /*1c20*/  SHFL.DOWN PT, R9, R54, 0x1, 0x1f ;  /* 0x08201f0036097f89 */ /* 0x000f6800000e0000 */
[----:B------:R-:W-:Y:S04]  /*1c30*/  STL.64 [R1+0x20], R20 ;  /* 0x0000201401007387 */ /* 0x000fe80000100a00 */
[----:B------:R-:W-:Y:S04]  /*1c40*/  STL.64 [R1+0x28], R20 ;  /* 0x0000281401007387 */ /* 0x000fe80000100a00 */
[----:B------:R-:W-:Y:S04]  /*1c50*/  STL.64 [R1+0x30], R20 ;  /* 0x0000301401007387 */ /* 0x000fe80000100a00 */
[----:B------:R-:W-:Y:S04]  /*1c60*/  STL.64 [R1+0x38], R20 ;  /* 0x0000381401007387 */ /* 0x000fe80000100a00 */
[----:B-1----:R-:W-:Y:S04]  /*1c70*/  STL.64 [R1+0x40], R12 ;  /* 0x0000400c01007387 */ /* 0x002fe80000100a00 */
[----:B--2---:R-:W-:Y:S04]  /*1c80*/  STL.64 [R1+0x48], R14 ;  /* 0x0000480e01007387 */ /* 0x004fe80000100a00 */
[----:B---3--:R-:W-:Y:S04]  /*1c90*/  STL.64 [R1+0x50], R16 ;  /* 0x0000501001007387 */ /* 0x008fe80000100a00 */
[----:B----4-:R-:W-:Y:S04]  /*1ca0*/  STL.64 [R1+0x58], R18 ;  /* 0x0000581201007387 */ /* 0x010fe80000100a00 */
[----:B------:R-:W-:Y:S04]  /*1cb0*/  STL.64 [R1+0x60], R22 ;  /* 0x0000601601007387 */ /* 0x000fe80000100a00 */
[----:B------:R-:W-:Y:S04]  /*1cc0*/  STL.64 [R1+0x68], R22 ;  /* 0x0000681601007387 */ /* 0x000fe80000100a00 */
[----:B------:R-:W-:Y:S04]  /*1cd0*/  STL.64 [R1+0x70], R22 ;  /* 0x0000701601007387 */ /* 0x000fe80000100a00 */
[----:B------:R-:W-:Y:S04]  /*1ce0*/  STL.64 [R1+0x78], R22 ;  /* 0x0000781601007387 */ /* 0x000fe80000100a00 */
[----:B0-----:R0:W-:Y:S04]  /*1cf0*/  STL.64 [R1], R2 ;  /* 0x0000000201007387 */ /* 0x0011e80000100a00 */
[----:B-----5:R1:W-:Y:S04]  /*1d00*/  STL.64 [R1+0x8], R4 ;  /* 0x0000080401007387 */ /* 0x0203e80000100a00 */
[----:B------:R2:W-:Y:S04]  /*1d10*/  STL.64 [R1+0x10], R6 ;  /* 0x0000100601007387 */ /* 0x0005e80000100a00 */
[----:B------:R3:W-:Y:S01]  /*1d20*/  STL.64 [R1+0x18], R8 ;  /* 0x0000180801007387 */ /* 0x0007e20000100a00 */
[----:B0-----:R-:W-:-:S02]  /*1d30*/  VIADD R2, R1, 0x40 ;  /* 0x0000004001027836 */ /* 0x001fc40000000000 */
[----:B------:R-:W-:Y:S02]  /*1d40*/  IMAD.MOV.U32 R3, RZ, RZ, -0x800001 ;  /* 0xff7fffffff037424 */ /* 0x000fe400078e00ff */
[----:B-1----:R-:W-:Y:S02]  /*1d50*/  IMAD.MOV.U32 R4, RZ, RZ, -0x800001 ;  /* 0xff7fffffff047424 */ /* 0x002fe400078e00ff */
[----:B------:R-:W-:Y:S01]  /*1d60*/  IMAD.MOV.U32 R5, RZ, RZ, -0x800001 ;  /* 0xff7fffffff057424 */ /* 0x000fe200078e00ff */
[----:B--2---:R-:W-:Y:S01]  /*1d70*/  MOV R6, 0xff7fffff ;  /* 0xff7fffff00067802 */ /* 0x004fe20000000f00 */
[----:B------:R-:W-:Y:S02]  /*1d80*/  IMAD.MOV.U32 R7, RZ, RZ, -0x800001 ;  /* 0xff7fffffff077424 */ /* 0x000fe400078e00ff */
[----:B---3--:R-:W-:Y:S02]  /*1d90*/  IMAD.MOV.U32 R8, RZ, RZ, -0x800001 ;  /* 0xff7fffffff087424 */ /* 0x008fe400078e00ff */
[----:B------:R-:W-:Y:S01]  /*1da0*/  IMAD.MOV.U32 R9, RZ, RZ, -0x800001 ;  /* 0xff7fffffff097424 */ /* 0x000fe200078e00ff */
[----:B------:R-:W-:Y:S06]  /*1db0*/  @P0 BRA `(.L_x_11303) ;  /* 0x0000001000440947 */ /* 0x000fec0003800000 */
[----:B------:R-:W-:Y:S01]  /*1dc0*/  IMAD.MOV.U32 R15, RZ, RZ, R56 ;  /* 0x000000ffff0f7224 */ /* 0x000fe200078e0038 */
[----:B------:R-:W-:Y:S01]  /*1dd0*/  MOV R10, 0xff7fffff ;  /* 0xff7fffff000a7802 */ /* 0x000fe20000000f00 */
[----:B------:R-:W-:Y:S01]  /*1de0*/  IMAD.MOV.U32 R14, RZ, RZ, R57 ;  /* 0x000000ffff0e7224 */ /* 0x000fe200078e0039 */
[----:B------:R-:W-:Y:S01]  /*1df0*/  MOV R38, 0xffffffff ;  /* 0xffffffff00267802 */ /* 0x000fe20000000f00 */
[----:B------:R-:W-:Y:S01]  /*1e00*/  IMAD.MOV.U32 R13, RZ, RZ, RZ ;  /* 0x000000ffff0d7224 */ /* 0x000fe200078e00ff */
[----:B------:R-:W-:Y:S01]  /*1e10*/  MOV R9, 0xff7fffff ;  /* 0xff7fffff00097802 */ /* 0x000fe20000000f00 */
[----:B------:R-:W-:Y:S01]  /*1e20*/  IMAD.MOV.U32 R41, RZ, RZ, -0x1 ;  /* 0xffffffffff297424 */ /* 0x000fe200078e00ff */
[----:B------:R-:W-:Y:S01]  /*1e30*/  MOV R4, 0xff7fffff ;  /* 0xff7fffff00047802 */ /* 0x000fe20000000f00 */
[----:B------:R-:W-:Y:S02]  /*1e40*/  IMAD.MOV.U32 R12, RZ, RZ, R2 ;  /* 0x000000ffff0c7224 */ /* 0x000fe400078e0002 */
        /* <DEDUP_REMOVED lines=10> */
[----:B------:R-:W-:-:S07]  /*1ef0*/  IMAD.MOV.U32 R3, RZ, RZ, -0x800001 ;  /* 0xff7fffffff037424 */ /* 0x000fce00078e00ff */
.L_x_11349:
        /* <DEDUP_REMOVED lines=20> */
.L_x_11305:
[----:B------:R-:W-:Y:S01]  /*2040*/  IMAD.MOV.U32 R17, RZ, RZ, R0 ;  /* 0x000000ffff117224 */ /* 0x000fe200078e0000 */
[----:B------:R-:W-:Y:S01]  /*2050*/  MOV R16, R3 ;  /* 0x0000000300107202 */ /* 0x000fe20000000f00 */
[----:B------:R-:W-:Y:S02]  /*2060*/  IMAD.MOV.U32 R0, RZ, RZ, R35 ;  /* 0x000000ffff007224 */ /* 0x000fe400078e0023 */
[----:B------:R-:W-:-:S07]  /*2070*/  IMAD.MOV.U32 R3, RZ, RZ, R4 ;  /* 0x000000ffff037224 */ /* 0x000fce00078e0004 */
.L_x_11306:
[----:B------:R-:W-:Y:S05]  /*2080*/  BSYNC.RECONVERGENT B1 ;  /* 0x0000000000017941 */ /* 0x000fea0003800200 */
.L_x_11304:
        /* <DEDUP_REMOVED lines=11> */
.L_x_11308:
[----:B------:R-:W-:Y:S01]  /*2140*/  IMAD.MOV.U32 R18, RZ, RZ, R17 ;  /* 0x000000ffff127224 */ /* 0x000fe200078e0011 */
[----:B------:R-:W-:Y:S01]  /*2150*/  MOV R35, R36 ;  /* 0x0000002400237202 */ /* 0x000fe20000000f00 */
[----:B------:R-:W-:Y:S02]  /*2160*/  IMAD.MOV.U32 R19, RZ, RZ, R16 ;  /* 0x000000ffff137224 */ /* 0x000fe400078e0010 */
[----:B------:R-:W-:-:S07]  /*2170*/  IMAD.MOV.U32 R4, RZ, RZ, R5 ;  /* 0x000000ffff047224 */ /* 0x000fce00078e0005 */
.L_x_11309:
[----:B------:R-:W-:Y:S05]  /*2180*/  BSYNC.RECONVERGENT B1 ;  /* 0x0000000000017941 */ /* 0x000fea0003800200 */
.L_x_11307:
        /* <DEDUP_REMOVED lines=11> */
.L_x_11311:
[----:B------:R-:W-:Y:S01]  /*2240*/  IMAD.MOV.U32 R17, RZ, RZ, R18 ;  /* 0x000000ffff117224 */ /* 0x000fe200078e0012 */
[----:B------:R-:W-:Y:S01]  /*2250*/  MOV R36, R37 ;  /* 0x0000002500247202 */ /* 0x000fe20000000f00 */
[----:B------:R-:W-:Y:S02]  /*2260*/  IMAD.MOV.U32 R16, RZ, RZ, R19 ;  /* 0x000000ffff107224 */ /* 0x000fe400078e0013 */
[----:B------:R-:W-:-:S07]  /*2270*/  IMAD.MOV.U32 R5, RZ, RZ, R6 ;  /* 0x000000ffff057224 */ /* 0x000fce00078e0006 */
.L_x_11312:
[----:B------:R-:W-:Y:S05]  /*2280*/  BSYNC.RECONVERGENT B1 ;  /* 0x0000000000017941 */ /* 0x000fea0003800200 */
.L_x_11310:
        /* <DEDUP_REMOVED lines=11> */
.L_x_11314:
[----:B------:R-:W-:Y:S01]  /*2340*/  IMAD.MOV.U32 R18, RZ, RZ, R17 ;  /* 0x000000ffff127224 */ /* 0x000fe200078e0011 */
[----:B------:R-:W-:Y:S01]  /*2350*/  MOV R37, R38 ;  /* 0x0000002600257202 */ /* 0x000fe20000000f00 */
[----:B------:R-:W-:Y:S02]  /*2360*/  IMAD.MOV.U32 R19, RZ, RZ, R16 ;  /* 0x000000ffff137224 */ /* 0x000fe400078e0010 */
[----:B------:R-:W-:-:S07]  /*2370*/  IMAD.MOV.U32 R6, RZ, RZ, R7 ;  /* 0x000000ffff067224 */ /* 0x000fce00078e0007 */
.L_x_11315:
[----:B------:R-:W-:Y:S05]  /*2380*/  BSYNC.RECONVERGENT B1 ;  /* 0x0000000000017941 */ /* 0x000fea0003800200 */
.L_x_11313:
        /* <DEDUP_REMOVED lines=11> */
.L_x_11317:
[----:B------:R-:W-:Y:S01]  /*2440*/  IMAD.MOV.U32 R17, RZ, RZ, R18 ;  /* 0x000000ffff117224 */ /* 0x000fe200078e0012 */
[----:B------:R-:W-:Y:S01]  /*2450*/  MOV R38, R39 ;  /* 0x0000002700267202 */ /* 0x000fe20000000f00 */
[----:B------:R-:W-:Y:S02]  /*2460*/  IMAD.MOV.U32 R16, RZ, RZ, R19 ;  /* 0x000000ffff107224 */ /* 0x000fe400078e0013 */
[----:B------:R-:W-:-:S07]  /*2470*/  IMAD.MOV.U32 R7, RZ, RZ, R8 ;  /* 0x000000ffff077224 */ /* 0x000fce00078e0008 */
.L_x_11318:
[----:B------:R-:W-:Y:S05]  /*2480*/  BSYNC.RECONVERGENT B1 ;  /* 0x0000000000017941 */ /* 0x000fea0003800200 */
.L_x_11316:
        /* <DEDUP_REMOVED lines=11> */
.L_x_11320:
[----:B------:R-:W-:Y:S01]  /*2540*/  IMAD.MOV.U32 R18, RZ, RZ, R17 ;  /* 0x000000ffff127224 */ /* 0x000fe200078e0011 */
[----:B------:R-:W-:Y:S01]  /*2550*/  MOV R39, R40 ;  /* 0x0000002800277202 */ /* 0x000fe20000000f00 */
[----:B------:R-:W-:Y:S02]  /*2560*/  IMAD.MOV.U32 R19, RZ, RZ, R16 ;  /* 0x000000ffff137224 */ /* 0x000fe400078e0010 */
[----:B------:R-:W-:-:S07]  /*2570*/  IMAD.MOV.U32 R8, RZ, RZ, R9 ;  /* 0x000000ffff087224 */ /* 0x000fce00078e0009 */
.L_x_11321:
[----:B------:R-:W-:Y:S05]  /*2580*/  BSYNC.RECONVERGENT B1 ;  /* 0x0000000000017941 */ /* 0x000fea0003800200 */
.L_x_11319:
        /* <DEDUP_REMOVED lines=11> */
.L_x_11323:
[----:B------:R-:W-:Y:S01]  /*2640*/  IMAD.MOV.U32 R17, RZ, RZ, R18 ;  /* 0x000000ffff117224 */ /* 0x000fe200078e0012 */
[----:B------:R-:W-:Y:S01]  /*2650*/  MOV R40, R41 ;  /* 0x0000002900287202 */ /* 0x000fe20000000f00 */
[----:B------:R-:W-:Y:S02]  /*2660*/  IMAD.MOV.U32 R16, RZ, RZ, R19 ;  /* 0x000000ffff107224 */ /* 0x000fe400078e0013 */
[----:B------:R-:W-:-:S07]  /*2670*/  IMAD.MOV.U32 R9, RZ, RZ, R10 ;  /* 0x000000ffff097224 */ /* 0x000fce00078e000a */
.L_x_11324:
[----:B------:R-:W-:Y:S05]  /*2680*/  BSYNC.RECONVERGENT B1 ;  /* 0x0000000000017941 */ /* 0x000fea0003800200 */
.L_x_11322:
        /* <DEDUP_REMOVED lines=11> */
.L_x_11326:
[----:B------:R-:W-:Y:S01]  /*2740*/  IMAD.MOV.U32 R19, RZ, RZ, R17 ;  /* 0x000000ffff137224 */ /* 0x000fe200078e0011 */
[----:B------:R-:W-:Y:S01]  /*2750*/  MOV R41, R54 ;  /* 0x0000003600297202 */ /* 0x000fe20000000f00 */
[----:B------:R-:W-:Y:S02]  /*2760*/  IMAD.MOV.U32 R18, RZ, RZ, R16 ;  /* 0x000000ffff127224 */ /* 0x000fe400078e0010 */
[----:B------:R-:W-:-:S07]  /*2770*/  IMAD.MOV.U32 R10, RZ, RZ, R55 ;  /* 0x000000ffff0a7224 */ /* 0x000fce00078e0037 */
.L_x_11327:
[----:B------:R-:W-:Y:S05]  /*2780*/  BSYNC.RECONVERGENT B1 ;  /* 0x0000000000017941 */ /* 0x000fea0003800200 */
.L_x_11325:
        /* <DEDUP_REMOVED lines=11> */
.L_x_11329:
[----:B------:R-:W-:Y:S01]  /*2840*/  IMAD.MOV.U32 R17, RZ, RZ, R19 ;  /* 0x000000ffff117224 */ /* 0x000fe200078e0013 */
[----:B------:R-:W-:Y:S01]  /*2850*/  MOV R54, R52 ;  /* 0x0000003400367202 */ /* 0x000fe20000000f00 */
[----:B------:R-:W-:Y:S02]  /*2860*/  IMAD.MOV.U32 R16, RZ, RZ, R18 ;  /* 0x000000ffff107224 */ /* 0x000fe400078e0012 */
[----:B------:R-:W-:-:S07]  /*2870*/  IMAD.MOV.U32 R55, RZ, RZ, R53 ;  /* 0x000000ffff377224 */ /* 0x000fce00078e0035 */
.L_x_11330:
[----:B------:R-:W-:Y:S05]  /*2880*/  BSYNC.RECONVERGENT B1 ;  /* 0x0000000000017941 */ /* 0x000fea0003800200 */
.L_x_11328:
        /* <DEDUP_REMOVED lines=11> */
.L_x_11332:
[----:B------:R-:W-:Y:S01]  /*2940*/  IMAD.MOV.U32 R19, RZ, RZ, R17 ;  /* 0x000000ffff137224 */ /* 0x000fe200078e0011 */
[----:B------:R-:W-:Y:S01]  /*2950*/  MOV R52, R50 ;  /* 0x0000003200347202 */ /* 0x000fe20000000f00 */
[----:B------:R-:W-:Y:S02]  /*2960*/  IMAD.MOV.U32 R18, RZ, RZ, R16 ;  /* 0x000000ffff127224 */ /* 0x000fe400078e0010 */
[----:B------:R-:W-:-:S07]  /*2970*/  IMAD.MOV.U32 R53, RZ, RZ, R51 ;  /* 0x000000ffff357224 */ /* 0x000fce00078e0033 */
.L_x_11333:
[----:B------:R-:W-:Y:S05]  /*2980*/  BSYNC.RECONVERGENT B1 ;  /* 0x0000000000017941 */ /* 0x000fea0003800200 */
.L_x_11331:
        /* <DEDUP_REMOVED lines=11> */
.L_x_11335:
[----:B------:R-:W-:Y:S01]  /*2a40*/  IMAD.MOV.U32 R17, RZ, RZ, R19 ;  /* 0x000000ffff117224 */ /* 0x000fe200078e0013 */
[----:B------:R-:W-:Y:S01]  /*2a50*/  MOV R50, R48 ;  /* 0x0000003000327202 */ /* 0x000fe20000000f00 */
[----:B------:R-:W-:Y:S02]  /*2a60*/  IMAD.MOV.U32 R16, RZ, RZ, R18 ;  /* 0x000000ffff107224 */ /* 0x000fe400078e0012 */
[----:B------:R-:W-:-:S07]  /*2a70*/  IMAD.MOV.U32 R51, RZ, RZ, R49 ;  /* 0x000000ffff337224 */ /* 0x000fce00078e0031 */
.L_x_11336:
[----:B------:R-:W-:Y:S05]  /*2a80*/  BSYNC.RECONVERGENT B1 ;  /* 0x0000000000017941 */ /* 0x000fea0003800200 */
.L_x_11334:
        /* <DEDUP_REMOVED lines=11> */
.L_x_11338:
[----:B------:R-:W-:Y:S01]  /*2b40*/  IMAD.MOV.U32 R19, RZ, RZ, R17 ;  /* 0x000000ffff137224 */ /* 0x000fe200078e0011 */
[----:B------:R-:W-:Y:S01]  /*2b50*/  MOV R48, R46 ;  /* 0x0000002e00307202 */ /* 0x000fe20000000f00 */
[----:B------:R-:W-:Y:S02]  /*2b60*/  IMAD.MOV.U32 R18, RZ, RZ, R16 ;  /* 0x000000ffff127224 */ /* 0x000fe400078e0010 */
[----:B------:R-:W-:-:S07]  /*2b70*/  IMAD.MOV.U32 R49, RZ, RZ, R47 ;  /* 0x000000ffff317224 */ /* 0x000fce00078e002f */
.L_x_11339:
[----:B------:R-:W-:Y:S05]  /*2b80*/  BSYNC.RECONVERGENT B1 ;  /* 0x0000000000017941 */ /* 0x000fea0003800200 */
.L_x_11337:
        /* <DEDUP_REMOVED lines=11> */
.L_x_11341:
[----:B------:R-:W-:Y:S01]  /*2c40*/  IMAD.MOV.U32 R17, RZ, RZ, R19 ;  /* 0x000000ffff117224 */ /* 0x000fe200078e0013 */
[----:B------:R-:W-:Y:S01]  /*2c50*/  MOV R46, R44 ;  /* 0x0000002c002e7202 */ /* 0x000fe20000000f00 */
[----:B------:R-:W-:Y:S02]  /*2c60*/  IMAD.MOV.U32 R16, RZ, RZ, R18 ;  /* 0x000000ffff107224 */ /* 0x000fe400078e0012 */
[----:B------:R-:W-:-:S07]  /*2c70*/  IMAD.MOV.U32 R47, RZ, RZ, R45 ;  /* 0x000000ffff2f7224 */ /* 0x000fce00078e002d */
.L_x_11342:
[----:B------:R-:W-:Y:S05]  /*2c80*/  BSYNC.RECONVERGENT B1 ;  /* 0x0000000000017941 */ /* 0x000fea0003800200 */
.L_x_11340:
        /* <DEDUP_REMOVED lines=11> */
.L_x_11344:
[----:B------:R-:W-:Y:S01]  /*2d40*/  IMAD.MOV.U32 R18, RZ, RZ, R17 ;  /* 0x000000ffff127224 */ /* 0x000fe200078e0011 */
[----:B------:R-:W-:Y:S01]  /*2d50*/  MOV R44, R42 ;  /* 0x0000002a002c7202 */ /* 0x000fe20000000f00 */
[----:B------:R-:W-:Y:S02]  /*2d60*/  IMAD.MOV.U32 R19, RZ, RZ, R16 ;  /* 0x000000ffff137224 */ /* 0x000fe400078e0010 */
[----:B------:R-:W-:-:S07]  /*2d70*/  IMAD.MOV.U32 R45, RZ, RZ, R43 ;  /* 0x000000ffff2d7224 */ /* 0x000fce00078e002b */
.L_x_11345:
[----:B------:R-:W-:Y:S05]  /*2d80*/  BSYNC.RECONVERGENT B1 ;  /* 0x0000000000017941 */ /* 0x000fea0003800200 */
.L_x_11343:
        /* <DEDUP_REMOVED lines=11> */
.L_x_11347:
[----:B------:R-:W-:Y:S01]  /*2e40*/  IMAD.MOV.U32 R42, RZ, RZ, R15 ;  /* 0x000000ffff2a7224 */ /* 0x000fe200078e000f */
[----:B------:R-:W-:Y:S01]  /*2e50*/  MOV R43, R14 ;  /* 0x0000000e002b7202 */ /* 0x000fe20000000f00 */
[--C-:B------:R-:W-:Y:S01]  /*2e60*/  IMAD.MOV.U32 R56, RZ, RZ, R18.reuse ;  /* 0x000000ffff387224 */ /* 0x100fe200078e0012 */
[----:B------:R-:W-:Y:S01]  /*2e70*/  MOV R14, R19 ;  /* 0x00000013000e7202 */ /* 0x000fe20000000f00 */
[----:B------:R-:W-:Y:S02]  /*2e80*/  IMAD.MOV.U32 R57, RZ, RZ, R19 ;  /* 0x000000ffff397224 */ /* 0x000fe400078e0013 */
[----:B------:R-:W-:-:S07]  /*2e90*/  IMAD.MOV.U32 R15, RZ, RZ, R18 ;  /* 0x000000ffff0f7224 */ /* 0x000fce00078e0012 */
.L_x_11348:
[----:B------:R-:W-:Y:S05]  /*2ea0*/  BSYNC.RECONVERGENT B1 ;  /* 0x0000000000017941 */ /* 0x000fea0003800200 */
.L_x_11346:
[----:B------:R-:W-:Y:S01]  /*2eb0*/  VIADD R12, R12, 0x4 ;  /* 0x000000040c0c7836 */ /* 0x000fe20000000000 */
[----:B------:R-:W-:Y:S06]  /*2ec0*/  @P2 BRA `(.L_x_11349) ;  /* 0xfffffff0000c2947 */ /* 0x000fec000383ffff */
.L_x_11303:
[----:B------:R-:W-:Y:S05]  /*2ed0*/  BSYNC.RECONVERGENT B0 ;  /* 0x0000000000007941 */ /* 0x000fea0003800200 */
.L_x_11302:
[----:B------:R-:W-:Y:S01]  /*2ee0*/  SHFL.DOWN PT, R18, R56, 0x2, 0x1f ;  /* 0x08401f0038127f89 */ /* 0x000fe200000e0000 */
[----:B------:R-:W-:Y:S01]  /*2ef0*/  ISETP.GT.AND P0, PT, R34, 0x1d, PT ;  /* 0x0000001d2200780c */ /* 0x000fe20003f04270 */
[----:B------:R-:W-:Y:S02]  /*2f00*/  BSSY.RECONVERGENT B0, `(.L_x_11350) ;  /* 0x0000132000007945 */ /* 0x000fe40003800200 */
        /* <DEDUP_REMOVED lines=9> */
[----:B0-----:R-:W-:Y:S04]  /*2fa0*/  STL.64 [R1], R18 ;  /* 0x0000001201007387 */ /* 0x001fe80000100a00 */
[----:B-1----:R-:W-:Y:S04]  /*2fb0*/  STL.64 [R1+0x8], R20 ;  /* 0x0000081401007387 */ /* 0x002fe80000100a00 */
[----:B--2---:R-:W-:Y:S04]  /*2fc0*/  STL.64 [R1+0x10], R22 ;  /* 0x0000101601007387 */ /* 0x004fe80000100a00 */
[----:B---3--:R-:W-:Y:S04]  /*2fd0*/  STL.64 [R1+0x18], R24 ;  /* 0x0000181801007387 */ /* 0x008fe80000100a00 */
[----:B------:R-:W-:Y:S04]  /*2fe0*/  SHFL.DOWN PT, R12, R39, 0x2, 0x1f ;  /* 0x08401f00270c7f89 */ /* 0x000fe800000e0000 */
[----:B----4-:R-:W-:Y:S04]  /*2ff0*/  STL.64 [R1+0x20], R26 ;  /* 0x0000201a01007387 */ /* 0x010fe80000100a00 */
        /* <DEDUP_REMOVED lines=37> */
.L_x_11397:
        /* <DEDUP_REMOVED lines=20> */
.L_x_11353:
[----:B------:R-:W-:Y:S01]  /*3390*/  IMAD.MOV.U32 R17, RZ, RZ, R0 ;  /* 0x000000ffff117224 */ /* 0x000fe200078e0000 */
[----:B------:R-:W-:Y:S01]  /*33a0*/  MOV R16, R3 ;  /* 0x0000000300107202 */ /* 0x000fe20000000f00 */
[----:B------:R-:W-:Y:S02]  /*33b0*/  IMAD.MOV.U32 R0, RZ, RZ, R35 ;  /* 0x000000ffff007224 */ /* 0x000fe400078e0023 */
[----:B------:R-:W-:-:S07]  /*33c0*/  IMAD.MOV.U32 R3, RZ, RZ, R4 ;  /* 0x000000ffff037224 */ /* 0x000fce00078e0004 */
.L_x_11354:
[----:B------:R-:W-:Y:S05]  /*33d0*/  BSYNC.RECONVERGENT B1 ;  /* 0x0000000000017941 */ /* 0x000fea0003800200 */
.L_x_11352:
        /* <DEDUP_REMOVED lines=11> */
.L_x_11356:
[----:B------:R-:W-:Y:S01]  /*3490*/  IMAD.MOV.U32 R18, RZ, RZ, R17 ;  /* 0x000000ffff127224 */ /* 0x000fe200078e0011 */
[----:B------:R-:W-:Y:S01]  /*34a0*/  MOV R35, R36 ;  /* 0x0000002400237202 */ /* 0x000fe20000000f00 */
[----:B------:R-:W-:Y:S02]  /*34b0*/  IMAD.MOV.U32 R19, RZ, RZ, R16 ;  /* 0x000000ffff137224 */ /* 0x000fe400078e0010 */
[----:B------:R-:W-:-:S07]  /*34c0*/  IMAD.MOV.U32 R4, RZ, RZ, R5 ;  /* 0x000000ffff047224 */ /* 0x000fce00078e0005 */
.L_x_11357:
[----:B------:R-:W-:Y:S05]  /*34d0*/  BSYNC.RECONVERGENT B1 ;  /* 0x0000000000017941 */ /* 0x000fea0003800200 */
.L_x_11355:
        /* <DEDUP_REMOVED lines=11> */
.L_x_11359:
[----:B------:R-:W-:Y:S01]  /*3590*/  IMAD.MOV.U32 R17, RZ, RZ, R18 ;  /* 0x000000ffff117224 */ /* 0x000fe200078e0012 */
[----:B------:R-:W-:Y:S01]  /*35a0*/  MOV R36, R37 ;  /* 0x0000002500247202 */ /* 0x000fe20000000f00 */
[----:B------:R-:W-:Y:S02]  /*35b0*/  IMAD.MOV.U32 R16, RZ, RZ, R19 ;  /* 0x000000ffff107224 */ /* 0x000fe400078e0013 */
[----:B------:R-:W-:-:S07]  /*35c0*/  IMAD.MOV.U32 R5, RZ, RZ, R6 ;  /* 0x000000ffff057224 */ /* 0x000fce00078e0006 */
.L_x_11360:
[----:B------:R-:W-:Y:S05]  /*35d0*/  BSYNC.RECONVERGENT B1 ;  /* 0x0000000000017941 */ /* 0x000fea0003800200 */
.L_x_11358:
        /* <DEDUP_REMOVED lines=11> */
.L_x_11362:
[----:B------:R-:W-:Y:S01]  /*3690*/  IMAD.MOV.U32 R18, RZ, RZ, R17 ;  /* 0x000000ffff127224 */ /* 0x000fe200078e0011 */
[----:B------:R-:W-:Y:S01]  /*36a0*/  MOV R37, R38 ;  /* 0x0000002600257202 */ /* 0x000fe20000000f00 */
[----:B------:R-:W-:Y:S02]  /*36b0*/  IMAD.MOV.U32 R19, RZ, RZ, R16 ;  /* 0x000000ffff137224 */ /* 0x000fe400078e0010 */
[----:B------:R-:W-:-:S07]  /*36c0*/  IMAD.MOV.U32 R6, RZ, RZ, R7 ;  /* 0x000000ffff067224 */ /* 0x000fce00078e0007 */
.L_x_11363:
[----:B------:R-:W-:Y:S05]  /*36d0*/  BSYNC.RECONVERGENT B1 ;  /* 0x0000000000017941 */ /* 0x000fea0003800200 */
.L_x_11361:
        /* <DEDUP_REMOVED lines=11> */
.L_x_11365:
[----:B------:R-:W-:Y:S01]  /*3790*/  IMAD.MOV.U32 R17, RZ, RZ, R18 ;  /* 0x000000ffff117224 */ /* 0x000fe200078e0012 */
[----:B------:R-:W-:Y:S01]  /*37a0*/  MOV R38, R39 ;  /* 0x0000002700267202 */ /* 0x000fe20000000f00 */
[----:B------:R-:W-:Y:S02]  /*37b0*/  IMAD.MOV.U32 R16, RZ, RZ, R19 ;  /* 0x000000ffff107224 */ /* 0x000fe400078e0013 */
[----:B------:R-:W-:-:S07]  /*37c0*/  IMAD.MOV.U32 R7, RZ, RZ, R8 ;  /* 0x000000ffff077224 */ /* 0x000fce00078e0008 */
.L_x_11366:
[----:B------:R-:W-:Y:S05]  /*37d0*/  BSYNC.RECONVERGENT B1 ;  /* 0x0000000000017941 */ /* 0x000fea0003800200 */
.L_x_11364:
        /* <DEDUP_REMOVED lines=11> */
.L_x_11368:
[----:B------:R-:W-:Y:S01]  /*3890*/  IMAD.MOV.U32 R18, RZ, RZ, R17 ;  /* 0x000000ffff127224 */ /* 0x000fe200078e0011 */
[----:B------:R-:W-:Y:S01]  /*38a0*/  MOV R39, R40 ;  /* 0x0000002800277202 */ /* 0x000fe20000000f00 */
[----:B------:R-:W-:Y:S02]  /*38b0*/  IMAD.MOV.U32 R19, RZ, RZ, R16 ;  /* 0x000000ffff137224 */ /* 0x000fe400078e0010 */
[----:B------:R-:W-:-:S07]  /*38c0*/  IMAD.MOV.U32 R8, RZ, RZ, R9 ;  /* 0x000000ffff087224 */ /* 0x000fce00078e0009 */
.L_x_11369:
[----:B------:R-:W-:Y:S05]  /*38d0*/  BSYNC.RECONVERGENT B1 ;  /* 0x0000000000017941 */ /* 0x000fea0003800200 */
.L_x_11367:
        /* <DEDUP_REMOVED lines=11> */
.L_x_11371:
[----:B------:R-:W-:Y:S01]  /*3990*/  IMAD.MOV.U32 R17, RZ, RZ, R18 ;  /* 0x000000ffff117224 */ /* 0x000fe200078e0012 */
[----:B------:R-:W-:Y:S01]  /*39a0*/  MOV R40, R41 ;  /* 0x0000002900287202 */ /* 0x000fe20000000f00 */
[----:B------:R-:W-:Y:S02]  /*39b0*/  IMAD.MOV.U32 R16, RZ, RZ, R19 ;  /* 0x000000ffff107224 */ /* 0x000fe400078e0013 */
[----:B------:R-:W-:-:S07]  /*39c0*/  IMAD.MOV.U32 R9, RZ, RZ, R10 ;  /* 0x000000ffff097224 */ /* 0x000fce00078e000a */
.L_x_11372:
[----:B------:R-:W-:Y:S05]  /*39d0*/  BSYNC.RECONVERGENT B1 ;  /* 0x0000000000017941 */ /* 0x000fea0003800200 */
.L_x_11370:
        /* <DEDUP_REMOVED lines=11> */
.L_x_11374:
[----:B------:R-:W-:Y:S01]  /*3a90*/  IMAD.MOV.U32 R19, RZ, RZ, R17 ;  /* 0x000000ffff137224 */ /* 0x000fe200078e0011 */
[----:B------:R-:W-:Y:S01]  /*3aa0*/  MOV R41, R54 ;  /* 0x0000003600297202 */ /* 0x000fe20000000f00 */
[----:B------:R-:W-:Y:S02]  /*3ab0*/  IMAD.MOV.U32 R18, RZ, RZ, R16 ;  /* 0x000000ffff127224 */ /* 0x000fe400078e0010 */
[----:B------:R-:W-:-:S07]  /*3ac0*/  IMAD.MOV.U32 R10, RZ, RZ, R55 ;  /* 0x000000ffff0a7224 */ /* 0x000fce00078e0037 */
.L_x_11375:
[----:B------:R-:W-:Y:S05]  /*3ad0*/  BSYNC.RECONVERGENT B1 ;  /* 0x0000000000017941 */ /* 0x000fea0003800200 */
.L_x_11373:
        /* <DEDUP_REMOVED lines=11> */
.L_x_11377:
[----:B------:R-:W-:Y:S01]  /*3b90*/  IMAD.MOV.U32 R17, RZ, RZ, R19 ;  /* 0x000000ffff117224 */ /* 0x000fe200078e0013 */
[----:B------:R-:W-:Y:S01]  /*3ba0*/  MOV R54, R52 ;  /* 0x0000003400367202 */ /* 0x000fe20000000f00 */
[----:B------:R-:W-:Y:S02]  /*3bb0*/  IMAD.MOV.U32 R16, RZ, RZ, R18 ;  /* 0x000000ffff107224 */ /* 0x000fe400078e0012 */
[----:B------:R-:W-:-:S07]  /*3bc0*/  IMAD.MOV.U32 R55, RZ, RZ, R53 ;  /* 0x000000ffff377224 */ /* 0x000fce00078e0035 */
.L_x_11378:
[----:B------:R-:W-:Y:S05]  /*3bd0*/  BSYNC.RECONVERGENT B1 ;  /* 0x0000000000017941 */ /* 0x000fea0003800200 */
.L_x_11376:
        /* <DEDUP_REMOVED lines=11> */
.L_x_11380:
[----:B------:R-:W-:Y:S01]  /*3c90*/  IMAD.MOV.U32 R19, RZ, RZ, R17 ;  /* 0x000000ffff137224 */ /* 0x000fe200078e0011 */
[----:B------:R-:W-:Y:S01]  /*3ca0*/  MOV R52, R50 ;  /* 0x0000003200347202 */ /* 0x000fe20000000f00 */
[----:B------:R-:W-:Y:S02]  /*3cb0*/  IMAD.MOV.U32 R18, RZ, RZ, R16 ;  /* 0x000000ffff127224 */ /* 0x000fe400078e0010 */
[----:B------:R-:W-:-:S07]  /*3cc0*/  IMAD.MOV.U32 R53, RZ, RZ, R51 ;  /* 0x000000ffff357224 */ /* 0x000fce00078e0033 */
.L_x_11381:
[----:B------:R-:W-:Y:S05]  /*3cd0*/  BSYNC.RECONVERGENT B1 ;  /* 0x0000000000017941 */ /* 0x000fea0003800200 */
.L_x_11379:
        /* <DEDUP_REMOVED lines=11> */
.L_x_11383:
[----:B------:R-:W-:Y:S01]  /*3d90*/  IMAD.MOV.U32 R17, RZ, RZ, R19 ;  /* 0x000000ffff117224 */ /* 0x000fe200078e0013 */
[----:B------:R-:W-:Y:S01]  /*3da0*/  MOV R50, R48 ;  /* 0x0000003000327202 */ /* 0x000fe20000000f00 */
[----:B------:R-:W-:Y:S02]  /*3db0*/  IMAD.MOV.U32 R16, RZ, RZ, R18 ;  /* 0x000000ffff107224 */ /* 0x000fe400078e0012 */
[----:B------:R-:W-:-:S07]  /*3dc0*/  IMAD.MOV.U32 R51, RZ, RZ, R49 ;  /* 0x000000ffff337224 */ /* 0x000fce00078e0031 */
.L_x_11384:
[----:B------:R-:W-:Y:S05]  /*3dd0*/  BSYNC.RECONVERGENT B1 ;  /* 0x0000000000017941 */ /* 0x000fea0003800200 */
.L_x_11382:
        /* <DEDUP_REMOVED lines=11> */
.L_x_11386:
[----:B------:R-:W-:Y:S01]  /*3e90*/  IMAD.MOV.U32 R19, RZ, RZ, R17 ;  /* 0x000000ffff137224 */ /* 0x000fe200078e0011 */
[----:B------:R-:W-:Y:S01]  /*3ea0*/  MOV R48, R46 ;  /* 0x0000002e00307202 */ /* 0x000fe20000000f00 */
[----:B------:R-:W-:Y:S02]  /*3eb0*/  IMAD.MOV.U32 R18, RZ, RZ, R16 ;  /* 0x000000ffff127224 */ /* 0x000fe400078e0010 */
[----:B------:R-:W-:-:S07]  /*3ec0*/  IMAD.MOV.U32 R49, RZ, RZ, R47 ;  /* 0x000000ffff317224 */ /* 0x000fce00078e002f */
.L_x_11387:
[----:B------:R-:W-:Y:S05]  /*3ed0*/  BSYNC.RECONVERGENT B1 ;  /* 0x0000000000017941 */ /* 0x000fea0003800200 */
.L_x_11385:
        /* <DEDUP_REMOVED lines=11> */
.L_x_11389:
[----:B------:R-:W-:Y:S01]  /*3f90*/  IMAD.MOV.U32 R17, RZ, RZ, R19 ;  /* 0x000000ffff117224 */ /* 0x000fe200078e0013 */
[----:B------:R-:W-:Y:S01]  /*3fa0*/  MOV R46, R44 ;  /* 0x0000002c002e7202 */ /* 0x000fe20000000f00 */
[----:B------:R-:W-:Y:S02]  /*3fb0*/  IMAD.MOV.U32 R16, RZ, RZ, R18 ;  /* 0x000000ffff107224 */ /* 0x000fe400078e0012 */
[----:B------:R-:W-:-:S07]  /*3fc0*/  IMAD.MOV.U32 R47, RZ, RZ, R45 ;  /* 0x000000ffff2f7224 */ /* 0x000fce00078e002d */
.L_x_11390:
[----:B------:R-:W-:Y:S05]  /*3fd0*/  BSYNC.RECONVERGENT B1 ;  /* 0x0000000000017941 */ /* 0x000fea0003800200 */
.L_x_11388:
        /* <DEDUP_REMOVED lines=11> */
.L_x_11392:
[----:B------:R-:W-:Y:S01]  /*4090*/  IMAD.MOV.U32 R18, RZ, RZ, R17 ;  /* 0x000000ffff127224 */ /* 0x000fe200078e0011 */
[----:B------:R-:W-:Y:S01]  /*40a0*/  MOV R44, R42 ;  /* 0x0000002a002c7202 */ /* 0x000fe20000000f00 */
[----:B------:R-:W-:Y:S02]  /*40b0*/  IMAD.MOV.U32 R19, RZ, RZ, R16 ;  /* 0x000000ffff137224 */ /* 0x000fe400078e0010 */
[----:B------:R-:W-:-:S07]  /*40c0*/  IMAD.MOV.U32 R45, RZ, RZ, R43 ;  /* 0x000000ffff2d7224 */ /* 0x000fce00078e002b */
.L_x_11393:
[----:B------:R-:W-:Y:S05]  /*40d0*/  BSYNC.RECONVERGENT B1 ;  /* 0x0000000000017941 */ /* 0x000fea0003800200 */
.L_x_11391:
        /* <DEDUP_REMOVED lines=11> */
.L_x_11395:
[----:B------:R-:W-:Y:S01]  /*4190*/  IMAD.MOV.U32 R42, RZ, RZ, R15 ;  /* 0x000000ffff2a7224 */ /* 0x000fe200078e000f */
[----:B------:R-:W-:Y:S01]  /*41a0*/  MOV R43, R14 ;  /* 0x0000000e002b7202 */ /* 0x000fe20000000f00 */
[--C-:B------:R-:W-:Y:S01]  /*41b0*/  IMAD.MOV.U32 R56, RZ, RZ, R18.reuse ;  /* 0x000000ffff387224 */ /* 0x100fe200078e0012 */
[----:B------:R-:W-:Y:S01]  /*41c0*/  MOV R14, R19 ;  /* 0x00000013000e7202 */ /* 0x000fe20000000f00 */
[----:B------:R-:W-:Y:S02]  /*41d0*/  IMAD.MOV.U32 R57, RZ, RZ, R19 ;  /* 0x000000ffff397224 */ /* 0x000fe400078e0013 */
[----:B------:R-:W-:-:S07]  /*41e0*/  IMAD.MOV.U32 R15, RZ, RZ, R18 ;  /* 0x000000ffff0f7224 */ /* 0x000fce00078e0012 */
.L_x_11396:
[----:B------:R-:W-:Y:S05]  /*41f0*/  BSYNC.RECONVERGENT B1 ;  /* 0x0000000000017941 */ /* 0x000fea0003800200 */
.L_x_11394:
[----:B------:R-:W-:Y:S01]  /*4200*/  VIADD R12, R12, 0x4 ;  /* 0x000000040c0c7836 */ /* 0x000fe20000000000 */
[----:B------:R-:W-:Y:S06]  /*4210*/  @P2 BRA `(.L_x_11397) ;  /* 0xfffffff0000c2947 */ /* 0x000fec000383ffff */
.L_x_11351:
[----:B------:R-:W-:Y:S05]  /*4220*/  BSYNC.RECONVERGENT B0 ;  /* 0x0000000000007941 */ /* 0x000fea0003800200 */
.L_x_11350:
        /* <DEDUP_REMOVED lines=55> */
.L_x_11445:
        /* <DEDUP_REMOVED lines=20> */
.L_x_11401:
[----:B------:R-:W-:Y:S01]  /*46e0*/  IMAD.MOV.U32 R17, RZ, RZ, R0 ;  /* 0x000000ffff117224 */ /* 0x000fe200078e0000 */
[----:B------:R-:W-:Y:S01]  /*46f0*/  MOV R16, R3 ;  /* 0x0000000300107202 */ /* 0x000fe20000000f00 */
[----:B------:R-:W-:Y:S02]  /*4700*/  IMAD.MOV.U32 R0, RZ, RZ, R35 ;  /* 0x000000ffff007224 */ /* 0x000fe400078e0023 */
[----:B------:R-:W-:-:S07]  /*4710*/  IMAD.MOV.U32 R3, RZ, RZ, R4 ;  /* 0x000000ffff037224 */ /* 0x000fce00078e0004 */
.L_x_11402:
[----:B------:R-:W-:Y:S05]  /*4720*/  BSYNC.RECONVERGENT B1 ;  /* 0x0000000000017941 */ /* 0x000fea0003800200 */
.L_x_11400:
        /* <DEDUP_REMOVED lines=11> */
.L_x_11404:
[----:B------:R-:W-:Y:S01]  /*47e0*/  IMAD.MOV.U32 R18, RZ, RZ, R17 ;  /* 0x000000ffff127224 */ /* 0x000fe200078e0011 */
[----:B------:R-:W-:Y:S01]  /*47f0*/  MOV R35, R36 ;  /* 0x0000002400237202 */ /* 0x000fe20000000f00 */
[----:B------:R-:W-:Y:S02]  /*4800*/  IMAD.MOV.U32 R19, RZ, RZ, R16 ;  /* 0x000000ffff137224 */ /* 0x000fe400078e0010 */
[----:B------:R-:W-:-:S07]  /*4810*/  IMAD.MOV.U32 R4, RZ, RZ, R5 ;  /* 0x000000ffff047224 */ /* 0x000fce00078e0005 */
.L_x_11405:
[----:B------:R-:W-:Y:S05]  /*4820*/  BSYNC.RECONVERGENT B1 ;  /* 0x0000000000017941 */ /* 0x000fea0003800200 */
.L_x_11403:
        /* <DEDUP_REMOVED lines=11> */
.L_x_11407:
[----:B------:R-:W-:Y:S01]  /*48e0*/  IMAD.MOV.U32 R17, RZ, RZ, R18 ;  /* 0x000000ffff117224 */ /* 0x000fe200078e0012 */
[----:B------:R-:W-:Y:S01]  /*48f0*/  MOV R36, R37 ;  /* 0x0000002500247202 */ /* 0x000fe20000000f00 */
[----:B------:R-:W-:Y:S02]  /*4900*/  IMAD.MOV.U32 R16, RZ, RZ, R19 ;  /* 0x000000ffff107224 */ /* 0x000fe400078e0013 */
[----:B------:R-:W-:-:S07]  /*4910*/  IMAD.MOV.U32 R5, RZ, RZ, R6 ;  /* 0x000000ffff057224 */ /* 0x000fce00078e0006 */
.L_x_11408:
[----:B------:R-:W-:Y:S05]  /*4920*/  BSYNC.RECONVERGENT B1 ;  /* 0x0000000000017941 */ /* 0x000fea0003800200 */
.L_x_11406:
        /* <DEDUP_REMOVED lines=11> */
.L_x_11410:
[----:B------:R-:W-:Y:S01]  /*49e0*/  IMAD.MOV.U32 R18, RZ, RZ, R17 ;  /* 0x000000ffff127224 */ /* 0x000fe200078e0011 */
[----:B------:R-:W-:Y:S01]  /*49f0*/  MOV R37, R38 ;  /* 0x0000002600257202 */ /* 0x000fe20000000f00 */
[----:B------:R-:W-:Y:S02]  /*4a00*/  IMAD.MOV.U32 R19, RZ, RZ, R16 ;  /* 0x000000ffff137224 */ /* 0x000fe400078e0010 */
[----:B------:R-:W-:-:S07]  /*4a10*/  IMAD.MOV.U32 R6, RZ, RZ, R7 ;  /* 0x000000ffff067224 */ /* 0x000fce00078e0007 */
.L_x_11411:
[----:B------:R-:W-:Y:S05]  /*4a20*/  BSYNC.RECONVERGENT B1 ;  /* 0x0000000000017941 */ /* 0x000fea0003800200 */
.L_x_11409:
        /* <DEDUP_REMOVED lines=11> */
.L_x_11413:
[----:B------:R-:W-:Y:S01]  /*4ae0*/  IMAD.MOV.U32 R17, RZ, RZ, R18 ;  /* 0x000000ffff117224 */ /* 0x000fe200078e0012 */
[----:B------:R-:W-:Y:S01]  /*4af0*/  MOV R38, R39 ;  /* 0x0000002700267202 */ /* 0x000fe20000000f00 */
[----:B------:R-:W-:Y:S02]  /*4b00*/  IMAD.MOV.U32 R16, RZ, RZ, R19 ;  /* 0x000000ffff107224 */ /* 0x000fe400078e0013 */
[----:B------:R-:W-:-:S07]  /*4b10*/  IMAD.MOV.U32 R7, RZ, RZ, R8 ;  /* 0x000000ffff077224 */ /* 0x000fce00078e0008 */
.L_x_11414:
[----:B------:R-:W-:Y:S05]  /*4b20*/  BSYNC.RECONVERGENT B1 ;  /* 0x0000000000017941 */ /* 0x000fea0003800200 */
.L_x_11412:
        /* <DEDUP_REMOVED lines=11> */
.L_x_11416:
[----:B------:R-:W-:Y:S01]  /*4be0*/  IMAD.MOV.U32 R18, RZ, RZ, R17 ;  /* 0x000000ffff127224 */ /* 0x000fe200078e0011 */
[----:B------:R-:W-:Y:S01]  /*4bf0*/  MOV R39, R40 ;  /* 0x0000002800277202 */ /* 0x000fe20000000f00 */
[----:B------:R-:W-:Y:S02]  /*4c00*/  IMAD.MOV.U32 R19, RZ, RZ, R16 ;  /* 0x000000ffff137224 */ /* 0x000fe400078e0010 */
[----:B------:R-:W-:-:S07]  /*4c10*/  IMAD.MOV.U32 R8, RZ, RZ, R9 ;  /* 0x000000ffff087224 */ /* 0x000fce00078e0009 */
.L_x_11417:
[----:B------:R-:W-:Y:S05]  /*4c20*/  BSYNC.RECONVERGENT B1 ;  /* 0x0000000000017941 */ /* 0x000fea0003800200 */
.L_x_11415:
        /* <DEDUP_REMOVED lines=11> */
.L_x_11419:
[----:B------:R-:W-:Y:S01]  /*4ce0*/  IMAD.MOV.U32 R17, RZ, RZ, R18 ;  /* 0x000000ffff117224 */ /* 0x000fe200078e0012 */
[----:B------:R-:W-:Y:S01]  /*4cf0*/  MOV R40, R41 ;  /* 0x0000002900287202 */ /* 0x000fe20000000f00 */
[----:B------:R-:W-:Y:S02]  /*4d00*/  IMAD.MOV.U32 R16, RZ, RZ, R19 ;  /* 0x000000ffff107224 */ /* 0x000fe400078e0013 */
[----:B------:R-:W-:-:S07]  /*4d10*/  IMAD.MOV.U32 R9, RZ, RZ, R10 ;  /* 0x000000ffff097224 */ /* 0x000fce00078e000a */
.L_x_11420:
[----:B------:R-:W-:Y:S05]  /*4d20*/  BSYNC.RECONVERGENT B1 ;  /* 0x0000000000017941 */ /* 0x000fea0003800200 */
.L_x_11418:
        /* <DEDUP_REMOVED lines=11> */
.L_x_11422:
[----:B------:R-:W-:Y:S01]  /*4de0*/  IMAD.MOV.U32 R19, RZ, RZ, R17 ;  /* 0x000000ffff137224 */ /* 0x000fe200078e0011 */
[----:B------:R-:W-:Y:S01]  /*4df0*/  MOV R41, R54 ;  /* 0x0000003600297202 */ /* 0x000fe20000000f00 */
[----:B------:R-:W-:Y:S02]  /*4e00*/  IMAD.MOV.U32 R18, RZ, RZ, R16 ;  /* 0x000000ffff127224 */ /* 0x000fe400078e0010 */
[----:B------:R-:W-:-:S07]  /*4e10*/  IMAD.MOV.U32 R10, RZ, RZ, R55 ;  /* 0x000000ffff0a7224 */ /* 0x000fce00078e0037 */
.L_x_11423:
[----:B------:R-:W-:Y:S05]  /*4e20*/  BSYNC.RECONVERGENT B1 ;  /* 0x0000000000017941 */ /* 0x000fea0003800200 */
.L_x_11421:
        /* <DEDUP_REMOVED lines=11> */
.L_x_11425:
[----:B------:R-:W-:Y:S01]  /*4ee0*/  IMAD.MOV.U32 R17, RZ, RZ, R19 ;  /* 0x000000ffff117224 */ /* 0x000fe200078e0013 */
[----:B------:R-:W-:Y:S01]  /*4ef0*/  MOV R54, R52 ;  /* 0x0000003400367202 */ /* 0x000fe20000000f00 */
[----:B------:R-:W-:Y:S02]  /*4f00*/  IMAD.MOV.U32 R16, RZ, RZ, R18 ;  /* 0x000000ffff107224 */ /* 0x000fe400078e0012 */
[----:B------:R-:W-:-:S07]  /*4f10*/  IMAD.MOV.U32 R55, RZ, RZ, R53 ;  /* 0x000000ffff377224 */ /* 0x000fce00078e0035 */
.L_x_11426:
[----:B------:R-:W-:Y:S05]  /*4f20*/  BSYNC.RECONVERGENT B1 ;  /* 0x0000000000017941 */ /* 0x000fea0003800200 */
.L_x_11424:
        /* <DEDUP_REMOVED lines=11> */
.L_x_11428:
[----:B------:R-:W-:Y:S01]  /*4fe0*/  IMAD.MOV.U32 R19, RZ, RZ, R17 ;  /* 0x000000ffff137224 */ /* 0x000fe200078e0011 */
[----:B------:R-:W-:Y:S01]  /*4ff0*/  MOV R52, R50 ;  /* 0x0000003200347202 */ /* 0x000fe20000000f00 */
[----:B------:R-:W-:Y:S02]  /*5000*/  IMAD.MOV.U32 R18, RZ, RZ, R16 ;  /* 0x000000ffff127224 */ /* 0x000fe400078e0010 */
[----:B------:R-:W-:-:S07]  /*5010*/  IMAD.MOV.U32 R53, RZ, RZ, R51 ;  /* 0x000000ffff357224 */ /* 0x000fce00078e0033 */
.L_x_11429:
[----:B------:R-:W-:Y:S05]  /*5020*/  BSYNC.RECONVERGENT B1 ;  /* 0x0000000000017941 */ /* 0x000fea0003800200 */
.L_x_11427:
        /* <DEDUP_REMOVED lines=11> */
.L_x_11431:
[----:B------:R-:W-:Y:S01]  /*50e0*/  IMAD.MOV.U32 R17, RZ, RZ, R19 ;  /* 0x000000ffff117224 */ /* 0x000fe200078e0013 */
[----:B------:R-:W-:Y:S01]  /*50f0*/  MOV R50, R48 ;  /* 0x0000003000327202 */ /* 0x000fe20000000f00 */
[----:B------:R-:W-:Y:S02]  /*5100*/  IMAD.MOV.U32 R16, RZ, RZ, R18 ;  /* 0x000000ffff107224 */ /* 0x000fe400078e0012 */
[----:B------:R-:W-:-:S07]  /*5110*/  IMAD.MOV.U32 R51, RZ, RZ, R49 ;  /* 0x000000ffff337224 */ /* 0x000fce00078e0031 */
.L_x_11432:
[----:B------:R-:W-:Y:S05]  /*5120*/  BSYNC.RECONVERGENT B1 ;  /* 0x0000000000017941 */ /* 0x000fea0003800200 */
.L_x_11430:
        /* <DEDUP_REMOVED lines=11> */
.L_x_11434:
[----:B------:R-:W-:Y:S01]  /*51e0*/  IMAD.MOV.U32 R19, RZ, RZ, R17 ;  /* 0x000000ffff137224 */ /* 0x000fe200078e0011 */
[----:B------:R-:W-:Y:S01]  /*51f0*/  MOV R48, R46 ;  /* 0x0000002e00307202 */ /* 0x000fe20000000f00 */
[----:B------:R-:W-:Y:S02]  /*5200*/  IMAD.MOV.U32 R18, RZ, RZ, R16 ;  /* 0x000000ffff127224 */ /* 0x000fe400078e0010 */
[----:B------:R-:W-:-:S07]  /*5210*/  IMAD.MOV.U32 R49, RZ, RZ, R47 ;  /* 0x000000ffff317224 */ /* 0x000fce00078e002f */
.L_x_11435:
[----:B------:R-:W-:Y:S05]  /*5220*/  BSYNC.RECONVERGENT B1 ;  /* 0x0000000000017941 */ /* 0x000fea0003800200 */
.L_x_11433:
        /* <DEDUP_REMOVED lines=11> */
.L_x_11437:
[----:B------:R-:W-:Y:S01]  /*52e0*/  IMAD.MOV.U32 R17, RZ, RZ, R19 ;  /* 0x000000ffff117224 */ /* 0x000fe200078e0013 */
[----:B------:R-:W-:Y:S01]  /*52f0*/  MOV R46, R44 ;  /* 0x0000002c002e7202 */ /* 0x000fe20000000f00 */
[----:B------:R-:W-:Y:S02]  /*5300*/  IMAD.MOV.U32 R16, RZ, RZ, R18 ;  /* 0x000000ffff107224 */ /* 0x000fe400078e0012 */
[----:B------:R-:W-:-:S07]  /*5310*/  IMAD.MOV.U32 R47, RZ, RZ, R45 ;  /* 0x000000ffff2f7224 */ /* 0x000fce00078e002d */
.L_x_11438:
[----:B------:R-:W-:Y:S05]  /*5320*/  BSYNC.RECONVERGENT B1 ;  /* 0x0000000000017941 */ /* 0x000fea0003800200 */
.L_x_11436:
        /* <DEDUP_REMOVED lines=11> */
.L_x_11440:
[----:B------:R-:W-:Y:S01]  /*53e0*/  IMAD.MOV.U32 R18, RZ, RZ, R17 ;  /* 0x000000ffff127224 */ /* 0x000fe200078e0011 */
[----:B------:R-:W-:Y:S01]  /*53f0*/  MOV R44, R42 ;  /* 0x0000002a002c7202 */ /* 0x000fe20000000f00 */
[----:B------:R-:W-:Y:S02]  /*5400*/  IMAD.MOV.U32 R19, RZ, RZ, R16 ;  /* 0x000000ffff137224 */ /* 0x000fe400078e0010 */
[----:B------:R-:W-:-:S07]  /*5410*/  IMAD.MOV.U32 R45, RZ, RZ, R43 ;  /* 0x000000ffff2d7224 */ /* 0x000fce00078e002b */
.L_x_11441:
[----:B------:R-:W-:Y:S05]  /*5420*/  BSYNC.RECONVERGENT B1 ;  /* 0x0000000000017941 */ /* 0x000fea0003800200 */
.L_x_11439:
        /* <DEDUP_REMOVED lines=11> */
.L_x_11443:
[----:B------:R-:W-:Y:S01]  /*54e0*/  IMAD.MOV.U32 R42, RZ, RZ, R15 ;  /* 0x000000ffff2a7224 */ /* 0x000fe200078e000f */
[----:B------:R-:W-:Y:S01]  /*54f0*/  MOV R43, R14 ;  /* 0x0000000e002b7202 */ /* 0x000fe20000000f00 */
[--C-:B------:R-:W-:Y:S01]  /*5500*/  IMAD.MOV.U32 R56, RZ, RZ, R18.reuse ;  /* 0x000000ffff387224 */ /* 0x100fe200078e0012 */
[----:B------:R-:W-:Y:S01]  /*5510*/  MOV R14, R19 ;  /* 0x00000013000e7202 */ /* 0x000fe20000000f00 */
[----:B------:R-:W-:Y:S02]  /*5520*/  IMAD.MOV.U32 R57, RZ, RZ, R19 ;  /* 0x000000ffff397224 */ /* 0x000fe400078e0013 */
[----:B------:R-:W-:-:S07]  /*5530*/  IMAD.MOV.U32 R15, RZ, RZ, R18 ;  /* 0x000000ffff0f7224 */ /* 0x000fce00078e0012 */
.L_x_11444:
[----:B------:R-:W-:Y:S05]  /*5540*/  BSYNC.RECONVERGENT B1 ;  /* 0x0000000000017941 */ /* 0x000fea0003800200 */
.L_x_11442:
[----:B------:R-:W-:Y:S01]  /*5550*/  VIADD R12, R12, 0x4 ;  /* 0x000000040c0c7836 */ /* 0x000fe20000000000 */
[----:B------:R-:W-:Y:S06]  /*5560*/  @P2 BRA `(.L_x_11445) ;  /* 0xfffffff0000c2947 */ /* 0x000fec000383ffff */
.L_x_11399:
[----:B------:R-:W-:Y:S05]  /*5570*/  BSYNC.RECONVERGENT B0 ;  /* 0x0000000000007941 */ /* 0x000fea0003800200 */
.L_x_11398:
        /* <DEDUP_REMOVED lines=55> */
.L_x_11493:
        /* <DEDUP_REMOVED lines=20> */
.L_x_11449:
[----:B------:R-:W-:Y:S01]  /*5a30*/  IMAD.MOV.U32 R17, RZ, RZ, R0 ;  /* 0x000000ffff117224 */ /* 0x000fe200078e0000 */
[----:B------:R-:W-:Y:S01]  /*5a40*/  MOV R16, R3 ;  /* 0x0000000300107202 */ /* 0x000fe20000000f00 */
[----:B------:R-:W-:Y:S02]  /*5a50*/  IMAD.MOV.U32 R0, RZ, RZ, R35 ;  /* 0x000000ffff007224 */ /* 0x000fe400078e0023 */
[----:B------:R-:W-:-:S07]  /*5a60*/  IMAD.MOV.U32 R3, RZ, RZ, R4 ;  /* 0x000000ffff037224 */ /* 0x000fce00078e0004 */
.L_x_11450:
[----:B------:R-:W-:Y:S05]  /*5a70*/  BSYNC.RECONVERGENT B1 ;  /* 0x0000000000017941 */ /* 0x000fea0003800200 */
.L_x_11448:
        /* <DEDUP_REMOVED lines=11> */
.L_x_11452:
[----:B------:R-:W-:Y:S01]  /*5b30*/  IMAD.MOV.U32 R18, RZ, RZ, R17 ;  /* 0x000000ffff127224 */ /* 0x000fe200078e0011 */
[----:B------:R-:W-:Y:S01]  /*5b40*/  MOV R35, R36 ;  /* 0x0000002400237202 */ /* 0x000fe20000000f00 */
[----:B------:R-:W-:Y:S02]  /*5b50*/  IMAD.MOV.U32 R19, RZ, RZ, R16 ;  /* 0x000000ffff137224 */ /* 0x000fe400078e0010 */
[----:B------:R-:W-:-:S07]  /*5b60*/  IMAD.MOV.U32 R4, RZ, RZ, R5 ;  /* 0x000000ffff047224 */ /* 0x000fce00078e0005 */
.L_x_11453:
[----:B------:R-:W-:Y:S05]  /*5b70*/  BSYNC.RECONVERGENT B1 ;  /* 0x0000000000017941 */ /* 0x000fea0003800200 */
.L_x_11451:
        /* <DEDUP_REMOVED lines=11> */
.L_x_11455:
[----:B------:R-:W-:Y:S01]  /*5c30*/  IMAD.MOV.U32 R17, RZ, RZ, R18 ;  /* 0x000000ffff117224 */ /* 0x000fe200078e0012 */
[----:B------:R-:W-:Y:S01]  /*5c40*/  MOV R36, R37 ;  /* 0x0000002500247202 */ /* 0x000fe20000000f00 */
[----:B------:R-:W-:Y:S02]  /*5c50*/  IMAD.MOV.U32 R16, RZ, RZ, R19 ;  /* 0x000000ffff107224 */ /* 0x000fe400078e0013 */
[----:B------:R-:W-:-:S07]  /*5c60*/  IMAD.MOV.U32 R5, RZ, RZ, R6 ;  /* 0x000000ffff057224 */ /* 0x000fce00078e0006 */
.L_x_11456:
[----:B------:R-:W-:Y:S05]  /*5c70*/  BSYNC.RECONVERGENT B1 ;  /* 0x0000000000017941 */ /* 0x000fea0003800200 */
.L_x_11454:
        /* <DEDUP_REMOVED lines=11> */
.L_x_11458:
[----:B------:R-:W-:Y:S01]  /*5d30*/  IMAD.MOV.U32 R18, RZ, RZ, R17 ;  /* 0x000000ffff127224 */ /* 0x000fe200078e0011 */
[----:B------:R-:W-:Y:S01]  /*5d40*/  MOV R37, R38 ;  /* 0x0000002600257202 */ /* 0x000fe20000000f00 */
[----:B------:R-:W-:Y:S02]  /*5d50*/  IMAD.MOV.U32 R19, RZ, RZ, R16 ;  /* 0x000000ffff137224 */ /* 0x000fe400078e0010 */
[----:B------:R-:W-:-:S07]  /*5d60*/  IMAD.MOV.U32 R6, RZ, RZ, R7 ;  /* 0x000000ffff067224 */ /* 0x000fce00078e0007 */
.L_x_11459:
[----:B------:R-:W-:Y:S05]  /*5d70*/  BSYNC.RECONVERGENT B1 ;  /* 0x0000000000017941 */ /* 0x000fea0003800200 */
.L_x_11457:
        /* <DEDUP_REMOVED lines=11> */
.L_x_11461:
[----:B------:R-:W-:Y:S01]  /*5e30*/  IMAD.MOV.U32 R17, RZ, RZ, R18 ;  /* 0x000000ffff117224 */ /* 0x000fe200078e0012 */
[----:B------:R-:W-:Y:S01]  /*5e40*/  MOV R38, R39 ;  /* 0x0000002700267202 */ /* 0x000fe20000000f00 */
[----:B------:R-:W-:Y:S02]  /*5e50*/  IMAD.MOV.U32 R16, RZ, RZ, R19 ;  /* 0x000000ffff107224 */ /* 0x000fe400078e0013 */
[----:B------:R-:W-:-:S07]  /*5e60*/  IMAD.MOV.U32 R7, RZ, RZ, R8 ;  /* 0x000000ffff077224 */ /* 0x000fce00078e0008 */
.L_x_11462:
[----:B------:R-:W-:Y:S05]  /*5e70*/  BSYNC.RECONVERGENT B1 ;  /* 0x0000000000017941 */ /* 0x000fea0003800200 */
.L_x_11460:
        /* <DEDUP_REMOVED lines=11> */
.L_x_11464:
[----:B------:R-:W-:Y:S01]  /*5f30*/  IMAD.MOV.U32 R18, RZ, RZ, R17 ;  /* 0x000000ffff127224 */ /* 0x000fe200078e0011 */
[----:B------:R-:W-:Y:S01]  /*5f40*/  MOV R39, R40 ;  /* 0x0000002800277202 */ /* 0x000fe20000000f00 */
[----:B------:R-:W-:Y:S02]  /*5f50*/  IMAD.MOV.U32 R19, RZ, RZ, R16 ;  /* 0x000000ffff137224 */ /* 0x000fe400078e0010 */
[----:B------:R-:W-:-:S07]  /*5f60*/  IMAD.MOV.U32 R8, RZ, RZ, R9 ;  /* 0x000000ffff087224 */ /* 0x000fce00078e0009 */
.L_x_11465:
[----:B------:R-:W-:Y:S05]  /*5f70*/  BSYNC.RECONVERGENT B1 ;  /* 0x0000000000017941 */ /* 0x000fea0003800200 */
.L_x_11463:
        /* <DEDUP_REMOVED lines=11> */
.L_x_11467:
[----:B------:R-:W-:Y:S01]  /*6030*/  IMAD.MOV.U32 R17, RZ, RZ, R18 ;  /* 0x000000ffff117224 */ /* 0x000fe200078e0012 */
[----:B------:R-:W-:Y:S01]  /*6040*/  MOV R40, R41 ;  /* 0x0000002900287202 */ /* 0x000fe20000000f00 */
[----:B------:R-:W-:Y:S02]  /*6050*/  IMAD.MOV.U32 R16, RZ, RZ, R19 ;  /* 0x000000ffff107224 */ /* 0x000fe400078e0013 */
[----:B------:R-:W-:-:S07]  /*6060*/  IMAD.MOV.U32 R9, RZ, RZ, R10 ;  /* 0x000000ffff097224 */ /* 0x000fce00078e000a */
.L_x_11468:
[----:B------:R-:W-:Y:S05]  /*6070*/  BSYNC.RECONVERGENT B1 ;  /* 0x0000000000017941 */ /* 0x000fea0003800200 */
.L_x_11466:
        /* <DEDUP_REMOVED lines=11> */
.L_x_11470:
[----:B------:R-:W-:Y:S01]  /*6130*/  IMAD.MOV.U32 R19, RZ, RZ, R17 ;  /* 0x000000ffff137224 */ /* 0x000fe200078e0011 */
[----:B------:R-:W-:Y:S01]  /*6140*/  MOV R41, R54 ;  /* 0x0000003600297202 */ /* 0x000fe20000000f00 */
[----:B------:R-:W-:Y:S02]  /*6150*/  IMAD.MOV.U32 R18, RZ, RZ, R16 ;  /* 0x000000ffff127224 */ /* 0x000fe400078e0010 */
[----:B------:R-:W-:-:S07]  /*6160*/  IMAD.MOV.U32 R10, RZ, RZ, R55 ;  /* 0x000000ffff0a7224 */ /* 0x000fce00078e0037 */
.L_x_11471:
[----:B------:R-:W-:Y:S05]  /*6170*/  BSYNC.RECONVERGENT B1 ;  /* 0x0000000000017941 */ /* 0x000fea0003800200 */
.L_x_11469:
        /* <DEDUP_REMOVED lines=11> */
.L_x_11473:
[----:B------:R-:W-:Y:S01]  /*6230*/  IMAD.MOV.U32 R17, RZ, RZ, R19 ;  /* 0x000000ffff117224 */ /* 0x000fe200078e0013 */
[----:B------:R-:W-:Y:S01]  /*6240*/  MOV R54, R52 ;  /* 0x0000003400367202 */ /* 0x000fe20000000f00 */
[----:B------:R-:W-:Y:S02]  /*6250*/  IMAD.MOV.U32 R16, RZ, RZ, R18 ;  /* 0x000000ffff107224 */ /* 0x000fe400078e0012 */
[----:B------:R-:W-:-:S07]  /*6260*/  IMAD.MOV.U32 R55, RZ, RZ, R53 ;  /* 0x000000ffff377224 */ /* 0x000fce00078e0035 */
.L_x_11474:
[----:B------:R-:W-:Y:S05]  /*6270*/  BSYNC.RECONVERGENT B1 ;  /* 0x0000000000017941 */ /* 0x000fea0003800200 */
.L_x_11472:
        /* <DEDUP_REMOVED lines=11> */
.L_x_11476:
[----:B------:R-:W-:Y:S01]  /*6330*/  IMAD.MOV.U32 R19, RZ, RZ, R17 ;  /* 0x000000ffff137224 */ /* 0x000fe200078e0011 */
[----:B------:R-:W-:Y:S01]  /*6340*/  MOV R52, R50 ;  /* 0x0000003200347202 */ /* 0x000fe20000000f00 */
[----:B------:R-:W-:Y:S02]  /*6350*/  IMAD.MOV.U32 R18, RZ, RZ, R16 ;  /* 0x000000ffff127224 */ /* 0x000fe400078e0010 */
[----:B------:R-:W-:-:S07]  /*6360*/  IMAD.MOV.U32 R53, RZ, RZ, R51 ;  /* 0x000000ffff357224 */ /* 0x000fce00078e0033 */
.L_x_11477:
[----:B------:R-:W-:Y:S05]  /*6370*/  BSYNC.RECONVERGENT B1 ;  /* 0x0000000000017941 */ /* 0x000fea0003800200 */
.L_x_11475:
        /* <DEDUP_REMOVED lines=11> */
.L_x_11479:
[----:B------:R-:W-:Y:S01]  /*6430*/  IMAD.MOV.U32 R17, RZ, RZ, R19 ;  /* 0x000000ffff117224 */ /* 0x000fe200078e0013 */
[----:B------:R-:W-:Y:S01]  /*6440*/  MOV R50, R48 ;  /* 0x0000003000327202 */ /* 0x000fe20000000f00 */
[----:B------:R-:W-:Y:S02]  /*6450*/  IMAD.MOV.U32 R16, RZ, RZ, R18 ;  /* 0x000000ffff107224 */ /* 0x000fe400078e0012 */
[----:B------:R-:W-:-:S07]  /*6460*/  IMAD.MOV.U32 R51, RZ, RZ, R49 ;  /* 0x000000ffff337224 */ /* 0x000fce00078e0031 */
.L_x_11480:
[----:B------:R-:W-:Y:S05]  /*6470*/  BSYNC.RECONVERGENT B1 ;  /* 0x0000000000017941 */ /* 0x000fea0003800200 */
.L_x_11478:
        /* <DEDUP_REMOVED lines=11> */
.L_x_11482:
[----:B------:R-:W-:Y:S01]  /*6530*/  IMAD.MOV.U32 R19, RZ, RZ, R17 ;  /* 0x000000ffff137224 */ /* 0x000fe200078e0011 */
[----:B------:R-:W-:Y:S01]  /*6540*/  MOV R48, R46 ;  /* 0x0000002e00307202 */ /* 0x000fe20000000f00 */
[----:B------:R-:W-:Y:S02]  /*6550*/  IMAD.MOV.U32 R18, RZ, RZ, R16 ;  /* 0x000000ffff127224 */ /* 0x000fe400078e0010 */
[----:B------:R-:W-:-:S07]  /*6560*/  IMAD.MOV.U32 R49, RZ, RZ, R47 ;  /* 0x000000ffff317224 */ /* 0x000fce00078e002f */
.L_x_11483:
[----:B------:R-:W-:Y:S05]  /*6570*/  BSYNC.RECONVERGENT B1 ;  /* 0x0000000000017941 */ /* 0x000fea0003800200 */
.L_x_11481:
        /* <DEDUP_REMOVED lines=11> */
.L_x_11485:
[----:B------:R-:W-:Y:S01]  /*6630*/  IMAD.MOV.U32 R17, RZ, RZ, R19 ;  /* 0x000000ffff117224 */ /* 0x000fe200078e0013 */
[----:B------:R-:W-:Y:S01]  /*6640*/  MOV R46, R44 ;  /* 0x0000002c002e7202 */ /* 0x000fe20000000f00 */
[----:B------:R-:W-:Y:S02]  /*6650*/  IMAD.MOV.U32 R16, RZ, RZ, R18 ;  /* 0x000000ffff107224 */ /* 0x000fe400078e0012 */
[----:B------:R-:W-:-:S07]  /*6660*/  IMAD.MOV.U32 R47, RZ, RZ, R45 ;  /* 0x000000ffff2f7224 */ /* 0x000fce00078e002d */
.L_x_11486:
[----:B------:R-:W-:Y:S05]  /*6670*/  BSYNC.RECONVERGENT B1 ;  /* 0x0000000000017941 */ /* 0x000fea0003800200 */
.L_x_11484:
        /* <DEDUP_REMOVED lines=11> */
.L_x_11488:
[----:B------:R-:W-:Y:S01]  /*6730*/  IMAD.MOV.U32 R18, RZ, RZ, R17 ;  /* 0x000000ffff127224 */ /* 0x000fe200078e0011 */
[----:B------:R-:W-:Y:S01]  /*6740*/  MOV R44, R42 ;  /* 0x0000002a002c7202 */ /* 0x000fe20000000f00 */
[----:B------:R-:W-:Y:S02]  /*6750*/  IMAD.MOV.U32 R19, RZ, RZ, R16 ;  /* 0x000000ffff137224 */ /* 0x000fe400078e0010 */
[----:B------:R-:W-:-:S07]  /*6760*/  IMAD.MOV.U32 R45, RZ, RZ, R43 ;  /* 0x000000ffff2d7224 */ /* 0x000fce00078e002b */
.L_x_11489:
[----:B------:R-:W-:Y:S05]  /*6770*/  BSYNC.RECONVERGENT B1 ;  /* 0x0000000000017941 */ /* 0x000fea0003800200 */
.L_x_11487:
        /* <DEDUP_REMOVED lines=11> */
.L_x_11491:
[----:B------:R-:W-:Y:S01]  /*6830*/  IMAD.MOV.U32 R42, RZ, RZ, R15 ;  /* 0x000000ffff2a7224 */ /* 0x000fe200078e000f */
[----:B------:R-:W-:Y:S01]  /*6840*/  MOV R43, R14 ;  /* 0x0000000e002b7202 */ /* 0x000fe20000000f00 */
[--C-:B------:R-:W-:Y:S01]  /*6850*/  IMAD.MOV.U32 R56, RZ, RZ, R18.reuse ;  /* 0x000000ffff387224 */ /* 0x100fe200078e0012 */
[----:B------:R-:W-:Y:S01]  /*6860*/  MOV R14, R19 ;  /* 0x00000013000e7202 */ /* 0x000fe20000000f00 */
[----:B------:R-:W-:Y:S02]  /*6870*/  IMAD.MOV.U32 R57, RZ, RZ, R19 ;  /* 0x000000ffff397224 */ /* 0x000fe400078e0013 */
[----:B------:R-:W-:-:S07]  /*6880*/  IMAD.MOV.U32 R15, RZ, RZ, R18 ;  /* 0x000000ffff0f7224 */ /* 0x000fce00078e0012 */
.L_x_11492:
[----:B------:R-:W-:Y:S05]  /*6890*/  BSYNC.RECONVERGENT B1 ;  /* 0x0000000000017941 */ /* 0x000fea0003800200 */
.L_x_11490:
[----:B------:R-:W-:Y:S01]  /*68a0*/  VIADD R12, R12, 0x4 ;  /* 0x000000040c0c7836 */ /* 0x000fe20000000000 */
[----:B------:R-:W-:Y:S06]  /*68b0*/  @P2 BRA `(.L_x_11493) ;  /* 0xfffffff0000c2947 */ /* 0x000fec000383ffff */
.L_x_11447:
[----:B------:R-:W-:Y:S05]  /*68c0*/  BSYNC.RECONVERGENT B0 ;  /* 0x0000000000007941 */ /* 0x000fea0003800200 */
.L_x_11446:
        /* <DEDUP_REMOVED lines=51> */
[----:B0-----:R-:W-:Y:S02]  /*6c00*/  IMAD.MOV.U32 R13, RZ, RZ, R56 ;  /* 0x000000ffff0d7224 */ /* 0x001fe400078e0038 */
[----:B------:R-:W-:-:S07]  /*6c10*/  IMAD.MOV.U32 R12, RZ, RZ, RZ ;  /* 0x000000ffff0c7224 */ /* 0x000fce00078e00ff */
.L_x_11541:
        /* <DEDUP_REMOVED lines=20> */
.L_x_11497:
[----:B------:R-:W-:Y:S02]  /*6d60*/  IMAD.MOV.U32 R15, RZ, RZ, R0 ;  /* 0x000000ffff0f7224 */ /* 0x000fe400078e0000 */
[----:B------:R-:W-:Y:S01]  /*6d70*/  IMAD.MOV.U32 R14, RZ, RZ, R3 ;  /* 0x000000ffff0e7224 */ /* 0x000fe200078e0003 */
[----:B------:R-:W-:Y:S01]  /*6d80*/  MOV R3, R4 ;  /* 0x0000000400037202 */ /* 0x000fe20000000f00 */
[----:B------:R-:W-:-:S07]  /*6d90*/  IMAD.MOV.U32 R0, RZ, RZ, R35 ;  /* 0x000000ffff007224 */ /* 0x000fce00078e0023 */
.L_x_11498:
[----:B------:R-:W-:Y:S05]  /*6da0*/  BSYNC.RECONVERGENT B1 ;  /* 0x0000000000017941 */ /* 0x000fea0003800200 */
.L_x_11496:
        /* <DEDUP_REMOVED lines=11> */
.L_x_11500:
[----:B------:R-:W-:Y:S01]  /*6e60*/  IMAD.MOV.U32 R16, RZ, RZ, R15 ;  /* 0x000000ffff107224 */ /* 0x000fe200078e000f */
[----:B------:R-:W-:Y:S01]  /*6e70*/  MOV R4, R5 ;  /* 0x0000000500047202 */ /* 0x000fe20000000f00 */
[----:B------:R-:W-:Y:S02]  /*6e80*/  IMAD.MOV.U32 R35, RZ, RZ, R36 ;  /* 0x000000ffff237224 */ /* 0x000fe400078e0024 */
[----:B------:R-:W-:-:S07]  /*6e90*/  IMAD.MOV.U32 R17, RZ, RZ, R14 ;  /* 0x000000ffff117224 */ /* 0x000fce00078e000e */
.L_x_11501:
[----:B------:R-:W-:Y:S05]  /*6ea0*/  BSYNC.RECONVERGENT B1 ;  /* 0x0000000000017941 */ /* 0x000fea0003800200 */
.L_x_11499:
        /* <DEDUP_REMOVED lines=11> */
.L_x_11503:
[----:B------:R-:W-:Y:S01]  /*6f60*/  IMAD.MOV.U32 R15, RZ, RZ, R16 ;  /* 0x000000ffff0f7224 */ /* 0x000fe200078e0010 */
[----:B------:R-:W-:Y:S01]  /*6f70*/  MOV R5, R6 ;  /* 0x0000000600057202 */ /* 0x000fe20000000f00 */
[----:B------:R-:W-:Y:S02]  /*6f80*/  IMAD.MOV.U32 R36, RZ, RZ, R37 ;  /* 0x000000ffff247224 */ /* 0x000fe400078e0025 */
[----:B------:R-:W-:-:S07]  /*6f90*/  IMAD.MOV.U32 R14, RZ, RZ, R17 ;  /* 0x000000ffff0e7224 */ /* 0x000fce00078e0011 */
.L_x_11504:
[----:B------:R-:W-:Y:S05]  /*6fa0*/  BSYNC.RECONVERGENT B1 ;  /* 0x0000000000017941 */ /* 0x000fea0003800200 */
.L_x_11502:
        /* <DEDUP_REMOVED lines=11> */
.L_x_11506:
[----:B------:R-:W-:Y:S01]  /*7060*/  IMAD.MOV.U32 R16, RZ, RZ, R15 ;  /* 0x000000ffff107224 */ /* 0x000fe200078e000f */
[----:B------:R-:W-:Y:S01]  /*7070*/  MOV R6, R7 ;  /* 0x0000000700067202 */ /* 0x000fe20000000f00 */
[----:B------:R-:W-:Y:S02]  /*7080*/  IMAD.MOV.U32 R37, RZ, RZ, R38 ;  /* 0x000000ffff257224 */ /* 0x000fe400078e0026 */
[----:B------:R-:W-:-:S07]  /*7090*/  IMAD.MOV.U32 R17, RZ, RZ, R14 ;  /* 0x000000ffff117224 */ /* 0x000fce00078e000e */
.L_x_11507:
[----:B------:R-:W-:Y:S05]  /*70a0*/  BSYNC.RECONVERGENT B1 ;  /* 0x0000000000017941 */ /* 0x000fea0003800200 */
.L_x_11505:
        /* <DEDUP_REMOVED lines=11> */
.L_x_11509:
[----:B------:R-:W-:Y:S01]  /*7160*/  IMAD.MOV.U32 R15, RZ, RZ, R16 ;  /* 0x000000ffff0f7224 */ /* 0x000fe200078e0010 */
[----:B------:R-:W-:Y:S01]  /*7170*/  MOV R7, R8 ;  /* 0x0000000800077202 */ /* 0x000fe20000000f00 */
[----:B------:R-:W-:Y:S02]  /*7180*/  IMAD.MOV.U32 R38, RZ, RZ, R39 ;  /* 0x000000ffff267224 */ /* 0x000fe400078e0027 */
[----:B------:R-:W-:-:S07]  /*7190*/  IMAD.MOV.U32 R14, RZ, RZ, R17 ;  /* 0x000000ffff0e7224 */ /* 0x000fce00078e0011 */
.L_x_11510:
[----:B------:R-:W-:Y:S05]  /*71a0*/  BSYNC.RECONVERGENT B1 ;  /* 0x0000000000017941 */ /* 0x000fea0003800200 */
.L_x_11508:
        /* <DEDUP_REMOVED lines=11> */
.L_x_11512:
[----:B------:R-:W-:Y:S01]  /*7260*/  IMAD.MOV.U32 R16, RZ, RZ, R15 ;  /* 0x000000ffff107224 */ /* 0x000fe200078e000f */
[----:B------:R-:W-:Y:S01]  /*7270*/  MOV R8, R9 ;  /* 0x0000000900087202 */ /* 0x000fe20000000f00 */
[----:B------:R-:W-:Y:S02]  /*7280*/  IMAD.MOV.U32 R39, RZ, RZ, R40 ;  /* 0x000000ffff277224 */ /* 0x000fe400078e0028 */
[----:B------:R-:W-:-:S07]  /*7290*/  IMAD.MOV.U32 R17, RZ, RZ, R14 ;  /* 0x000000ffff117224 */ /* 0x000fce00078e000e */
.L_x_11513:
[----:B------:R-:W-:Y:S05]  /*72a0*/  BSYNC.RECONVERGENT B1 ;  /* 0x0000000000017941 */ /* 0x000fea0003800200 */
.L_x_11511:
        /* <DEDUP_REMOVED lines=11> */
.L_x_11515:
[----:B------:R-:W-:Y:S01]  /*7360*/  IMAD.MOV.U32 R15, RZ, RZ, R16 ;  /* 0x000000ffff0f7224 */ /* 0x000fe200078e0010 */
[----:B------:R-:W-:Y:S01]  /*7370*/  MOV R9, R10 ;  /* 0x0000000a00097202 */ /* 0x000fe20000000f00 */
[----:B------:R-:W-:Y:S02]  /*7380*/  IMAD.MOV.U32 R40, RZ, RZ, R41 ;  /* 0x000000ffff287224 */ /* 0x000fe400078e0029 */
[----:B------:R-:W-:-:S07]  /*7390*/  IMAD.MOV.U32 R14, RZ, RZ, R17 ;  /* 0x000000ffff0e7224 */ /* 0x000fce00078e0011 */
.L_x_11516:
[----:B------:R-:W-:Y:S05]  /*73a0*/  BSYNC.RECONVERGENT B1 ;  /* 0x0000000000017941 */ /* 0x000fea0003800200 */
.L_x_11514:
        /* <DEDUP_REMOVED lines=11> */
.L_x_11518:
[----:B------:R-:W-:Y:S01]  /*7460*/  IMAD.MOV.U32 R17, RZ, RZ, R15 ;  /* 0x000000ffff117224 */ /* 0x000fe200078e000f */
[----:B------:R-:W-:Y:S01]  /*7470*/  MOV R10, R55 ;  /* 0x00000037000a7202 */ /* 0x000fe20000000f00 */
[----:B------:R-:W-:Y:S02]  /*7480*/  IMAD.MOV.U32 R41, RZ, RZ, R54 ;  /* 0x000000ffff297224 */ /* 0x000fe400078e0036 */
[----:B------:R-:W-:-:S07]  /*7490*/  IMAD.MOV.U32 R16, RZ, RZ, R14 ;  /* 0x000000ffff107224 */ /* 0x000fce00078e000e */
.L_x_11519:
[----:B------:R-:W-:Y:S05]  /*74a0*/  BSYNC.RECONVERGENT B1 ;  /* 0x0000000000017941 */ /* 0x000fea0003800200 */
.L_x_11517:
        /* <DEDUP_REMOVED lines=11> */
.L_x_11521:
[----:B------:R-:W-:Y:S01]  /*7560*/  IMAD.MOV.U32 R15, RZ, RZ, R17 ;  /* 0x000000ffff0f7224 */ /* 0x000fe200078e0011 */
[----:B------:R-:W-:Y:S01]  /*7570*/  MOV R55, R53 ;  /* 0x0000003500377202 */ /* 0x000fe20000000f00 */
[----:B------:R-:W-:Y:S02]  /*7580*/  IMAD.MOV.U32 R54, RZ, RZ, R52 ;  /* 0x000000ffff367224 */ /* 0x000fe400078e0034 */
[----:B------:R-:W-:-:S07]  /*7590*/  IMAD.MOV.U32 R14, RZ, RZ, R16 ;  /* 0x000000ffff0e7224 */ /* 0x000fce00078e0010 */
.L_x_11522:
[----:B------:R-:W-:Y:S05]  /*75a0*/  BSYNC.RECONVERGENT B1 ;  /* 0x0000000000017941 */ /* 0x000fea0003800200 */
.L_x_11520:
        /* <DEDUP_REMOVED lines=11> */
.L_x_11524:
[----:B------:R-:W-:Y:S01]  /*7660*/  IMAD.MOV.U32 R17, RZ, RZ, R15 ;  /* 0x000000ffff117224 */ /* 0x000fe200078e000f */
[----:B------:R-:W-:Y:S01]  /*7670*/  MOV R53, R51 ;  /* 0x0000003300357202 */ /* 0x000fe20000000f00 */
[----:B------:R-:W-:Y:S02]  /*7680*/  IMAD.MOV.U32 R52, RZ, RZ, R50 ;  /* 0x000000ffff347224 */ /* 0x000fe400078e0032 */
[----:B------:R-:W-:-:S07]  /*7690*/  IMAD.MOV.U32 R16, RZ, RZ, R14 ;  /* 0x000000ffff107224 */ /* 0x000fce00078e000e */
.L_x_11525:
[----:B------:R-:W-:Y:S05]  /*76a0*/  BSYNC.RECONVERGENT B1 ;  /* 0x0000000000017941 */ /* 0x000fea0003800200 */
.L_x_11523:
        /* <DEDUP_REMOVED lines=11> */
.L_x_11527:
[----:B------:R-:W-:Y:S01]  /*7760*/  IMAD.MOV.U32 R15, RZ, RZ, R17 ;  /* 0x000000ffff0f7224 */ /* 0x000fe200078e0011 */
[----:B------:R-:W-:Y:S01]  /*7770*/  MOV R51, R49 ;  /* 0x0000003100337202 */ /* 0x000fe20000000f00 */
[----:B------:R-:W-:Y:S02]  /*7780*/  IMAD.MOV.U32 R50, RZ, RZ, R48 ;  /* 0x000000ffff327224 */ /* 0x000fe400078e0030 */
[----:B------:R-:W-:-:S07]  /*7790*/  IMAD.MOV.U32 R14, RZ, RZ, R16 ;  /* 0x000000ffff0e7224 */ /* 0x000fce00078e0010 */
.L_x_11528:
[----:B------:R-:W-:Y:S05]  /*77a0*/  BSYNC.RECONVERGENT B1 ;  /* 0x0000000000017941 */ /* 0x000fea0003800200 */
.L_x_11526:
        /* <DEDUP_REMOVED lines=11> */
.L_x_11530:
[----:B------:R-:W-:Y:S01]  /*7860*/  IMAD.MOV.U32 R17, RZ, RZ, R15 ;  /* 0x000000ffff117224 */ /* 0x000fe200078e000f */
[----:B------:R-:W-:Y:S01]  /*7870*/  MOV R49, R47 ;  /* 0x0000002f00317202 */ /* 0x000fe20000000f00 */
[----:B------:R-:W-:Y:S02]  /*7880*/  IMAD.MOV.U32 R48, RZ, RZ, R46 ;  /* 0x000000ffff307224 */ /* 0x000fe400078e002e */
[----:B------:R-:W-:-:S07]  /*7890*/  IMAD.MOV.U32 R16, RZ, RZ, R14 ;  /* 0x000000ffff107224 */ /* 0x000fce00078e000e */
.L_x_11531:
[----:B------:R-:W-:Y:S05]  /*78a0*/  BSYNC.RECONVERGENT B1 ;  /* 0x0000000000017941 */ /* 0x000fea0003800200 */
.L_x_11529:
        /* <DEDUP_REMOVED lines=11> */
.L_x_11533:
[----:B------:R-:W-:Y:S01]  /*7960*/  IMAD.MOV.U32 R15, RZ, RZ, R17 ;  /* 0x000000ffff0f7224 */ /* 0x000fe200078e0011 */
[----:B------:R-:W-:Y:S01]  /*7970*/  MOV R47, R45 ;  /* 0x0000002d002f7202 */ /* 0x000fe20000000f00 */
[----:B------:R-:W-:Y:S02]  /*7980*/  IMAD.MOV.U32 R46, RZ, RZ, R44 ;  /* 0x000000ffff2e7224 */ /* 0x000fe400078e002c */
[----:B------:R-:W-:-:S07]  /*7990*/  IMAD.MOV.U32 R14, RZ, RZ, R16 ;  /* 0x000000ffff0e7224 */ /* 0x000fce00078e0010 */
.L_x_11534:
[----:B------:R-:W-:Y:S05]  /*79a0*/  BSYNC.RECONVERGENT B1 ;  /* 0x0000000000017941 */ /* 0x000fea0003800200 */
.L_x_11532:
        /* <DEDUP_REMOVED lines=11> */
.L_x_11536:
[----:B------:R-:W-:Y:S01]  /*7a60*/  IMAD.MOV.U32 R16, RZ, RZ, R15 ;  /* 0x000000ffff107224 */ /* 0x000fe200078e000f */
[----:B------:R-:W-:Y:S01]  /*7a70*/  MOV R45, R43 ;  /* 0x0000002b002d7202 */ /* 0x000fe20000000f00 */
[----:B------:R-:W-:Y:S02]  /*7a80*/  IMAD.MOV.U32 R44, RZ, RZ, R42 ;  /* 0x000000ffff2c7224 */ /* 0x000fe400078e002a */
[----:B------:R-:W-:-:S07]  /*7a90*/  IMAD.MOV.U32 R18, RZ, RZ, R14 ;  /* 0x000000ffff127224 */ /* 0x000fce00078e000e */
.L_x_11537:
[----:B------:R-:W-:Y:S05]  /*7aa0*/  BSYNC.RECONVERGENT B1 ;  /* 0x0000000000017941 */ /* 0x000fea0003800200 */
.L_x_11535:
        /* <DEDUP_REMOVED lines=10> */
.L_x_11539:
[----:B------:R-:W-:Y:S01]  /*7b50*/  MOV R42, R13 ;  /* 0x0000000d002a7202 */ /* 0x000fe20000000f00 */
[----:B------:R-:W-:Y:S01]  /*7b60*/  IMAD.MOV.U32 R43, RZ, RZ, R57 ;  /* 0x000000ffff2b7224 */ /* 0x000fe200078e0039 */
[----:B------:R-:W-:Y:S01]  /*7b70*/  MOV R13, R16 ;  /* 0x00000010000d7202 */ /* 0x000fe20000000f00 */
[----:B------:R-:W-:Y:S02]  /*7b80*/  IMAD.MOV.U32 R56, RZ, RZ, R16 ;  /* 0x000000ffff387224 */ /* 0x000fe400078e0010 */
[----:B------:R-:W-:-:S07]  /*7b90*/  IMAD.MOV.U32 R57, RZ, RZ, R18 ;  /* 0x000000ffff397224 */ /* 0x000fce00078e0012 */
.L_x_11540:
[----:B------:R-:W-:Y:S05]  /*7ba0*/  BSYNC.RECONVERGENT B1 ;  /* 0x0000000000017941 */ /* 0x000fea0003800200 */
.L_x_11538:
[----:B------:R-:W-:Y:S01]  /*7bb0*/  VIADD R2, R2, 0x4 ;  /* 0x0000000402027836 */ /* 0x000fe20000000000 */
[----:B------:R-:W-:Y:S06]  /*7bc0*/  @P2 BRA `(.L_x_11541) ;  /* 0xfffffff000142947 */ /* 0x000fec000383ffff */
.L_x_11495:
[----:B------:R-:W-:Y:S05]  /*7bd0*/  BSYNC.RECONVERGENT B0 ;  /* 0x0000000000007941 */ /* 0x000fea0003800200 */
.L_x_11494:
[----:B------:R-:W1:Y:S01]  /*7be0*/  S2R R2, SR_TID.X ;  /* 0x0000000000027919 */ /* 0x000e620000002100 */
[----:B------:R-:W-:Y:S01]  /*7bf0*/  BAR.SYNC.DEFER_BLOCKING 0x0 ;  /* 0x0000000000007b1d */ /* 0x000fe20000010000 */
[----:B-1----:R-:W-:-:S13]  /*7c00*/  ISETP.NE.AND P0, PT, R2, RZ, PT ;  /* 0x000000ff0200720c */ /* 0x002fda0003f05270 */
[----:B------:R-:W-:Y:S05]  /*7c10*/  @P0 EXIT ;  /* 0x000000000000094d */ /* 0x000fea0003800000 */
[----:B------:R-:W1:Y:S01]  /*7c20*/  LDC.64 R2, c[0x0][0x390] ;  /* 0x0000e400ff027b82 */ /* 0x000e620000000a00 */
[----:B------:R-:W-:-:S04]  /*7c30*/  IMAD.SHL.U32 R11, R11, 0x10, RZ ;  /* 0x000000100b0b7824 */ /* 0x000fc800078e00ff */
        /* <DEDUP_REMOVED lines=18> */
.L_x_11542:
        /* <DEDUP_REMOVED lines=10> */
.L_x_12928:


//--------------------- .text._ZN17fastertransformer17batch_topK_kernelIfLi16ELi256EEEvPiPT_S1_ --------------------------
	.section	.text._ZN17fastertransformer17batch_topK_kernelIfLi16ELi256EEEvPiPT_S1_,"ax",@progbits
	.align	128
        .global         _ZN17fastertransformer17batch_topK_kernelIfLi16ELi256EEEvPiPT_S1_
        .type           _ZN17fastertransformer17batch_topK_kernelIfLi16ELi256EEEvPiPT_S1_,@function
        .size           _ZN17fastertransformer17batch_topK_kernelIfLi16ELi256EEEvPiPT_S1_,(.L_x_12929 - _ZN17fastertransformer17batch_topK_kernelIfLi16ELi256EEEvPiPT_S1_)
        .other          _ZN17fastertransformer17batch_topK_kernelIfLi16ELi256EEEvPiPT_S1_,@"STO_CUDA_ENTRY STV_DEFAULT"
_ZN17fastertransformer17batch_topK_kernelIfLi16ELi256EEEvPiPT_S1_:
.text._ZN17fastertransformer17batch_topK_kernelIfLi16ELi256EEEvPiPT_S1_:
        /* <DEDUP_REMOVED lines=37> */
[----:B------:R-:W-:Y:S01]  /*0250*/  UMOV UR10, 0xffffffff ;  /* 0xffffffff000a7882 */ /* 0x000fe20000000000 */
[----:B------:R-:W-:Y:S01]  /*0260*/  UMOV UR11, 0xffffffff ;  /* 0xffffffff000b7882 */ /* 0x000fe20000000000 */
[----:B------:R-:W-:Y:S01]  /*0270*/  UMOV UR18, 0xffffffff ;  /* 0xffffffff00127882 */ /* 0x000fe20000000000 */
[----:B------:R-:W-:Y:S01]  /*0280*/  UMOV UR19, 0xffffffff ;  /* 0xffffffff00137882 */ /* 0x000fe20000000000 */
[----:B------:R-:W-:Y:S01]  /*0290*/  UMOV UR20, 0xffffffff ;  /* 0xffffffff00147882 */ /* 0x000fe20000000000 */
[----:B------:R-:W0:Y:S01]  /*02a0*/  LDCU.64 UR24, c[0x0][0x358] ;  /* 0x00006b00ff1877ac */ /* 0x000e220008000a00 */
[----:B------:R-:W-:-:S05]  /*02b0*/  UMOV UR22, UR6 ;  /* 0x0000000600167c82 */ /* 0x000fca0008000000 */
.L_x_11575:
[----:B------:R-:W-:Y:S01]  /*02c0*/  MOV R2, UR8 ;  /* 0x0000000800027c02 */ /* 0x000fe20008000f00 */
[----:B------:R-:W-:-:S05]  /*02d0*/  IMAD.U32 R3, RZ, RZ, UR9 ;  /* 0x00000009ff037e24 */ /* 0x000fca000f8e00ff */
[----:B0-----:R-:W2:Y:S01]  /*02e0*/  LDG.E R2, desc[UR24][R2.64] ;  /* 0x0000001802027981 */ /* 0x001ea2000c1e1900 */
[----:B------:R-:W-:Y:S01]  /*02f0*/  IMAD.U32 R4, RZ, RZ, UR22 ;  /* 0x00000016ff047e24 */ /* 0x000fe2000f8e00ff */
[----:B------:R-:W-:-:S05]  /*0300*/  MOV R5, UR7 ;  /* 0x0000000700057c02 */ /* 0x000fca0008000f00 */
        /* <DEDUP_REMOVED lines=12> */
.L_x_11543:
[----:B-----5:R-:W-:Y:S01]  /*03d0*/  R2UR UR5, R4 ;  /* 0x00000000040572ca */ /* 0x020fe200000e0000 */
[----:B------:R-:W-:-:S14]  /*03e0*/  IMAD.MOV.U32 R3, RZ, RZ, R2 ;  /* 0x000000ffff037224 */ /* 0x000fdc00078e0002 */
.L_x_11544:
[----:B------:R-:W-:-:S13]  /*03f0*/  FSETP.GT.FTZ.AND P0, PT, R3, R24, PT ;  /* 0x000000180300720b */ /* 0x000fda0003f14000 */
[----:B------:R-:W-:Y:S01]  /*0400*/  VOTEU.ANY UP0, P0 ;  /* 0x0000000000ff7886 */ /* 0x000fe20000000100 */
[----:B------:R-:W-:-:S09]  /*0410*/  UISETP.EQ.OR UP0, UPT, UR11, -0x1, UP0 ;  /* 0xffffffff0b00788c */ /* 0x000fd20008702670 */
[----:B------:R-:W-:Y:S05]  /*0420*/  BRA.U UP0, `(.L_x_11545) ;  /* 0x0000000100207547 */ /* 0x000fea000b800000 */
[----:B------:R-:W-:Y:S01]  /*0430*/  FSETP.NEU.FTZ.AND P0, PT, R3, R24, PT ;  /* 0x000000180300720b */ /* 0x000fe20003f1d000 */
[----:B------:R-:W-:Y:S01]  /*0440*/  IMAD.MOV.U32 R2, RZ, RZ, R24 ;  /* 0x000000ffff027224 */ /* 0x000fe200078e0018 */
[----:B------:R-:W-:Y:S01]  /*0450*/  MOV R25, R3 ;  /* 0x0000000300197202 */ /* 0x000fe20000000f00 */
[----:B------:R-:W-:Y:S01]  /*0460*/  UMOV UR10, UR5 ;  /* 0x00000005000a7c82 */ /* 0x000fe20008000000 */
[----:B------:R-:W-:-:S09]  /*0470*/  UMOV UR6, UR11 ;  /* 0x0000000b00067c82 */ /* 0x000fd20008000000 */
[----:B------:R-:W-:Y:S01]  /*0480*/  VOTEU.ANY UP0, P0 ;  /* 0x0000000000ff7886 */ /* 0x000fe20000000100 */
[----:B------:R-:W-:-:S09]  /*0490*/  UISETP.GE.OR UP0, UPT, UR5, UR11, UP0 ;  /* 0x0000000b0500728c */ /* 0x000fd20008706670 */
[----:B------:R-:W-:Y:S05]  /*04a0*/  BRA.U UP0, `(.L_x_11546) ;  /* 0x0000000100107547 */ /* 0x000fea000b800000 */
.L_x_11545:
[----:B------:R-:W-:Y:S01]  /*04b0*/  IMAD.MOV.U32 R25, RZ, RZ, R24 ;  /* 0x000000ffff197224 */ /* 0x000fe200078e0018 */
[----:B------:R-:W-:Y:S01]  /*04c0*/  MOV R2, R3 ;  /* 0x0000000300027202 */ /* 0x000fe20000000f00 */
[----:B------:R-:W-:Y:S01]  /*04d0*/  UMOV UR10, UR11 ;  /* 0x0000000b000a7c82 */ /* 0x000fe20008000000 */
[----:B------:R-:W-:-:S05]  /*04e0*/  UMOV UR6, UR5 ;  /* 0x0000000500067c82 */ /* 0x000fca0008000000 */
.L_x_11546:
        /* <DEDUP_REMOVED lines=12> */
.L_x_11547:
[----:B------:R-:W-:Y:S01]  /*05b0*/  MOV R24, R23 ;  /* 0x0000001700187202 */ /* 0x000fe20000000f00 */
[----:B------:R-:W-:Y:S01]  /*05c0*/  IMAD.MOV.U32 R3, RZ, RZ, R2 ;  /* 0x000000ffff037224 */ /* 0x000fe200078e0002 */
[----:B------:R-:W-:Y:S01]  /*05d0*/  UMOV UR11, UR12 ;  /* 0x0000000c000b7c82 */ /* 0x000fe20008000000 */
[----:B------:R-:W-:-:S05]  /*05e0*/  UMOV UR5, UR6 ;  /* 0x0000000600057c82 */ /* 0x000fca0008000000 */
.L_x_11548:
[----:B------:R-:W-:-:S13]  /*05f0*/  FSETP.GT.FTZ.AND P0, PT, R3, R22, PT ;  /* 0x000000160300720b */ /* 0x000fda0003f14000 */
[----:B------:R-:W-:Y:S01]  /*0600*/  VOTEU.ANY UP0, P0 ;  /* 0x0000000000ff7886 */ /* 0x000fe20000000100 */
[----:B------:R-:W-:-:S09]  /*0610*/  UISETP.EQ.OR UP0, UPT, UR13, -0x1, UP0 ;  /* 0xffffffff0d00788c */ /* 0x000fd20008702670 */
[----:B------:R-:W-:Y:S05]  /*0620*/  BRA.U UP0, `(.L_x_11549) ;  /* 0x0000000100207547 */ /* 0x000fea000b800000 */
[-C--:B------:R-:W-:Y:S01]  /*0630*/  FSETP.NEU.FTZ.AND P0, PT, R3, R22.reuse, PT ;  /* 0x000000160300720b */ /* 0x080fe20003f1d000 */
[----:B------:R-:W-:Y:S01]  /*0640*/  IMAD.MOV.U32 R23, RZ, RZ, R3 ;  /* 0x000000ffff177224 */ /* 0x000fe200078e0003 */
[----:B------:R-:W-:Y:S01]  /*0650*/  MOV R2, R22 ;  /* 0x0000001600027202 */ /* 0x000fe20000000f00 */
[----:B------:R-:W-:Y:S01]  /*0660*/  UMOV UR12, UR5 ;  /* 0x00000005000c7c82 */ /* 0x000fe20008000000 */
[----:B------:R-:W-:-:S09]  /*0670*/  UMOV UR6, UR13 ;  /* 0x0000000d00067c82 */ /* 0x000fd20008000000 */
[----:B------:R-:W-:Y:S01]  /*0680*/  VOTEU.ANY UP0, P0 ;  /* 0x0000000000ff7886 */ /* 0x000fe20000000100 */
[----:B------:R-:W-:-:S09]  /*0690*/  UISETP.GE.OR UP0, UPT, UR5, UR13, UP0 ;  /* 0x0000000d0500728c */ /* 0x000fd20008706670 */
[----:B------:R-:W-:Y:S05]  /*06a0*/  BRA.U UP0, `(.L_x_11550) ;  /* 0x0000000100107547 */ /* 0x000fea000b800000 */
.L_x_11549:
[----:B------:R-:W-:Y:S01]  /*06b0*/  IMAD.MOV.U32 R23, RZ, RZ, R22 ;  /* 0x000000ffff177224 */ /* 0x000fe200078e0016 */
[----:B------:R-:W-:Y:S01]  /*06c0*/  UMOV UR12, UR13 ;  /* 0x0000000d000c7c82 */ /* 0x000fe20008000000 */
[----:B------:R-:W-:Y:S01]  /*06d0*/  IMAD.MOV.U32 R2, RZ, RZ, R3 ;  /* 0x000000ffff027224 */ /* 0x000fe200078e0003 */
[----:B------:R-:W-:-:S06]  /*06e0*/  UMOV UR6, UR5 ;  /* 0x0000000500067c82 */ /* 0x000fcc0008000000 */
.L_x_11550:
        /* <DEDUP_REMOVED lines=12> */
.L_x_11551:
[----:B------:R-:W-:Y:S01]  /*07b0*/  IMAD.MOV.U32 R22, RZ, RZ, R21 ;  /* 0x000000ffff167224 */ /* 0x000fe200078e0015 */
[----:B------:R-:W-:Y:S01]  /*07c0*/  MOV R3, R2 ;  /* 0x0000000200037202 */ /* 0x000fe20000000f00 */
[----:B------:R-:W-:Y:S01]  /*07d0*/  UMOV UR13, UR14 ;  /* 0x0000000e000d7c82 */ /* 0x000fe20008000000 */
[----:B------:R-:W-:-:S05]  /*07e0*/  UMOV UR5, UR6 ;  /* 0x0000000600057c82 */ /* 0x000fca0008000000 */
.L_x_11552:
        /* <DEDUP_REMOVED lines=12> */
.L_x_11553:
[----:B------:R-:W-:Y:S01]  /*08b0*/  MOV R21, R20 ;  /* 0x0000001400157202 */ /* 0x000fe20000000f00 */
[----:B------:R-:W-:Y:S01]  /*08c0*/  IMAD.MOV.U32 R2, RZ, RZ, R3 ;  /* 0x000000ffff027224 */ /* 0x000fe200078e0003 */
[----:B------:R-:W-:Y:S01]  /*08d0*/  UMOV UR14, UR15 ;  /* 0x0000000f000e7c82 */ /* 0x000fe20008000000 */
[----:B------:R-:W-:-:S05]  /*08e0*/  UMOV UR6, UR5 ;  /* 0x0000000500067c82 */ /* 0x000fca0008000000 */
.L_x_11554:
        /* <DEDUP_REMOVED lines=12> */
.L_x_11555:
[----:B------:R-:W-:Y:S01]  /*09b0*/  IMAD.MOV.U32 R20, RZ, RZ, R19 ;  /* 0x000000ffff147224 */ /* 0x000fe200078e0013 */
[----:B------:R-:W-:Y:S01]  /*09c0*/  UMOV UR15, UR16 ;  /* 0x00000010000f7c82 */ /* 0x000fe20008000000 */
[----:B------:R-:W-:Y:S01]  /*09d0*/  IMAD.MOV.U32 R3, RZ, RZ, R2 ;  /* 0x000000ffff037224 */ /* 0x000fe200078e0002 */
[----:B------:R-:W-:-:S06]  /*09e0*/  UMOV UR5, UR6 ;  /* 0x0000000600057c82 */ /* 0x000fcc0008000000 */
.L_x_11556:
        /* <DEDUP_REMOVED lines=12> */
.L_x_11557:
[----:B------:R-:W-:Y:S01]  /*0ab0*/  IMAD.MOV.U32 R19, RZ, RZ, R18 ;  /* 0x000000ffff137224 */ /* 0x000fe200078e0012 */
[----:B------:R-:W-:Y:S01]  /*0ac0*/  MOV R2, R3 ;  /* 0x0000000300027202 */ /* 0x000fe20000000f00 */
[----:B------:R-:W-:Y:S01]  /*0ad0*/  UMOV UR16, UR17 ;  /* 0x0000001100107c82 */ /* 0x000fe20008000000 */
[----:B------:R-:W-:-:S05]  /*0ae0*/  UMOV UR6, UR5 ;  /* 0x0000000500067c82 */ /* 0x000fca0008000000 */
.L_x_11558:
        /* <DEDUP_REMOVED lines=12> */
.L_x_11559:
[----:B------:R-:W-:Y:S01]  /*0bb0*/  MOV R18, R17 ;  /* 0x0000001100127202 */ /* 0x000fe20000000f00 */
[----:B------:R-:W-:Y:S01]  /*0bc0*/  IMAD.MOV.U32 R3, RZ, RZ, R2 ;  /* 0x000000ffff037224 */ /* 0x000fe200078e0002 */
[----:B------:R-:W-:Y:S01]  /*0bd0*/  UMOV UR17, UR18 ;  /* 0x0000001200117c82 */ /* 0x000fe20008000000 */
[----:B------:R-:W-:-:S05]  /*0be0*/  UMOV UR5, UR6 ;  /* 0x0000000600057c82 */ /* 0x000fca0008000000 */
.L_x_11560:
[----:B------:R-:W-:-:S13]  /*0bf0*/  FSETP.GT.FTZ.AND P0, PT, R3, R16, PT ;  /* 0x000000100300720b */ /* 0x000fda0003f14000 */
[----:B------:R-:W-:Y:S01]  /*0c00*/  VOTEU.ANY UP0, P0 ;  /* 0x0000000000ff7886 */ /* 0x000fe20000000100 */
[----:B------:R-:W-:-:S09]  /*0c10*/  UISETP.EQ.OR UP0, UPT, UR19, -0x1, UP0 ;  /* 0xffffffff1300788c */ /* 0x000fd20008702670 */
[----:B------:R-:W-:Y:S05]  /*0c20*/  BRA.U UP0, `(.L_x_11561) ;  /* 0x00000001001c7547 */ /* 0x000fea000b800000 */
[-C--:B------:R-:W-:Y:S01]  /*0c30*/  FSETP.NEU.FTZ.AND P0, PT, R3, R16.reuse, PT ;  /* 0x000000100300720b */ /* 0x080fe20003f1d000 */
[----:B------:R-:W-:Y:S01]  /*0c40*/  IMAD.MOV.U32 R17, RZ, RZ, R3 ;  /* 0x000000ffff117224 */ /* 0x000fe200078e0003 */
[----:B------:R-:W-:Y:S01]  /*0c50*/  MOV R2, R16 ;  /* 0x0000001000027202 */ /* 0x000fe20000000f00 */
[----:B------:R-:W-:-:S10]  /*0c60*/  UMOV UR18, UR5 ;  /* 0x0000000500127c82 */ /* 0x000fd40008000000 */
[----:B------:R-:W-:Y:S01]  /*0c70*/  VOTEU.ANY UP0, P0 ;  /* 0x0000000000ff7886 */ /* 0x000fe20000000100 */
[----:B------:R-:W-:-:S09]  /*0c80*/  UISETP.GE.OR UP0, UPT, UR5, UR19, UP0 ;  /* 0x000000130500728c */ /* 0x000fd20008706670 */
[----:B------:R-:W-:Y:S05]  /*0c90*/  BRA.U UP0, `(.L_x_11562) ;  /* 0x0000000100107547 */ /* 0x000fea000b800000 */
.L_x_11561:
[----:B------:R-:W-:Y:S01]  /*0ca0*/  IMAD.MOV.U32 R17, RZ, RZ, R16 ;  /* 0x000000ffff117224 */ /* 0x000fe200078e0010 */
[----:B------:R-:W-:Y:S01]  /*0cb0*/  UMOV UR18, UR19 ;  /* 0x0000001300127c82 */ /* 0x000fe20008000000 */
[----:B------:R-:W-:Y:S01]  /*0cc0*/  IMAD.MOV.U32 R2, RZ, RZ, R3 ;  /* 0x000000ffff027224 */ /* 0x000fe200078e0003 */
[----:B------:R-:W-:-:S06]  /*0cd0*/  UMOV UR19, UR5 ;  /* 0x0000000500137c82 */ /* 0x000fcc0008000000 */
.L_x_11562:
[----:B------:R-:W-:Y:S02]  /*0ce0*/  FSETP.GT.FTZ.AND P0, PT, R2, R15, PT ;  /* 0x0000000f0200720b */ /* 0x000fe40003f14000 */
[----:B------:R-:W-:-:S04]  /*0cf0*/  MOV R3, UR20 ;  /* 0x0000001400037c02 */ /* 0x000fc80008000f00 */
        /* <DEDUP_REMOVED lines=9> */
.L_x_11563:
[----:B------:R-:W-:Y:S01]  /*0d90*/  IMAD.MOV.U32 R16, RZ, RZ, R15 ;  /* 0x000000ffff107224 */ /* 0x000fe200078e000f */
[----:B------:R-:W-:Y:S01]  /*0da0*/  MOV R3, R2 ;  /* 0x0000000200037202 */ /* 0x000fe20000000f00 */
[----:B------:R-:W-:Y:S01]  /*0db0*/  IMAD.U32 R5, RZ, RZ, UR19 ;  /* 0x00000013ff057e24 */ /* 0x000fe2000f8e00ff */
[----:B------:R-:W-:-:S06]  /*0dc0*/  UMOV UR19, UR20 ;  /* 0x0000001400137c82 */ /* 0x000fcc0008000000 */
.L_x_11564:
[----:B------:R-:W-:-:S04]  /*0dd0*/  FSETP.GT.FTZ.AND P0, PT, R3, R14, PT ;  /* 0x0000000e0300720b */ /* 0x000fc80003f14000 */
[----:B------:R-:W-:-:S13]  /*0de0*/  ISETP.EQ.OR P0, PT, R6, -0x1, P0 ;  /* 0xffffffff0600780c */ /* 0x000fda0000702670 */
[----:B------:R-:W-:Y:S05]  /*0df0*/  @P0 BRA `(.L_x_11565) ;  /* 0x00000000001c0947 */ /* 0x000fea0003800000 */
[----:B------:R-:W-:Y:S01]  /*0e00*/  FSETP.NEU.FTZ.AND P0, PT, R3, R14, PT ;  /* 0x0000000e0300720b */ /* 0x000fe20003f1d000 */
[----:B------:R-:W-:Y:S01]  /*0e10*/  IMAD.MOV.U32 R15, RZ, RZ, R3 ;  /* 0x000000ffff0f7224 */ /* 0x000fe200078e0003 */
[C---:B------:R-:W-:Y:S01]  /*0e20*/  R2UR UR20, R5.reuse ;  /* 0x00000000051472ca */ /* 0x040fe200000e0000 */
[----:B------:R-:W-:Y:S01]  /*0e30*/  IMAD.MOV.U32 R27, RZ, RZ, R6 ;  /* 0x000000ffff1b7224 */ /* 0x000fe200078e0006 */
[----:B------:R-:W-:Y:S02]  /*0e40*/  ISETP.GE.OR P0, PT, R5, R6, P0 ;  /* 0x000000060500720c */ /* 0x000fe40000706670 */
[----:B------:R-:W-:-:S11]  /*0e50*/  MOV R2, R14 ;  /* 0x0000000e00027202 */ /* 0x000fd60000000f00 */
[----:B------:R-:W-:Y:S05]  /*0e60*/  @P0 BRA `(.L_x_11566) ;  /* 0x0000000000100947 */ /* 0x000fea0003800000 */
.L_x_11565:
[----:B------:R-:W-:Y:S01]  /*0e70*/  R2UR UR20, R6 ;  /* 0x00000000061472ca */ /* 0x000fe200000e0000 */
[----:B------:R-:W-:Y:S01]  /*0e80*/  IMAD.MOV.U32 R15, RZ, RZ, R14 ;  /* 0x000000ffff0f7224 */ /* 0x000fe200078e000e */
[----:B------:R-:W-:Y:S01]  /*0e90*/  MOV R2, R3 ;  /* 0x0000000300027202 */ /* 0x000fe20000000f00 */
[----:B------:R-:W-:-:S12]  /*0ea0*/  IMAD.MOV.U32 R27, RZ, RZ, R5 ;  /* 0x000000ffff1b7224 */ /* 0x000fd800078e0005 */
.L_x_11566:
        /* <DEDUP_REMOVED lines=10> */
.L_x_11567:
[----:B------:R-:W-:Y:S01]  /*0f50*/  MOV R14, R13 ;  /* 0x0000000d000e7202 */ /* 0x000fe20000000f00 */
[----:B------:R-:W-:Y:S01]  /*0f60*/  IMAD.MOV.U32 R3, RZ, RZ, R2 ;  /* 0x000000ffff037224 */ /* 0x000fe200078e0002 */
[----:B------:R-:W-:Y:S01]  /*0f70*/  MOV R4, R27 ;  /* 0x0000001b00047202 */ /* 0x000fe20000000f00 */
[----:B------:R-:W-:-:S07]  /*0f80*/  IMAD.MOV.U32 R6, RZ, RZ, R0 ;  /* 0x000000ffff067224 */ /* 0x000fce00078e0000 */
.L_x_11568:
        /* <DEDUP_REMOVED lines=10> */
.L_x_11569:
[----:B------:R-:W-:Y:S01]  /*1030*/  IMAD.MOV.U32 R13, RZ, RZ, R12 ;  /* 0x000000ffff0d7224 */ /* 0x000fe200078e000c */
[----:B------:R-:W-:Y:S01]  /*1040*/  MOV R2, R3 ;  /* 0x0000000300027202 */ /* 0x000fe20000000f00 */
[----:B------:R-:W-:Y:S02]  /*1050*/  IMAD.MOV.U32 R0, RZ, RZ, R7 ;  /* 0x000000ffff007224 */ /* 0x000fe400078e0007 */
[----:B------:R-:W-:-:S07]  /*1060*/  IMAD.MOV.U32 R5, RZ, RZ, R4 ;  /* 0x000000ffff057224 */ /* 0x000fce00078e0004 */
.L_x_11570:
        /* <DEDUP_REMOVED lines=10> */
.L_x_11571:
[----:B------:R-:W-:Y:S01]  /*1110*/  IMAD.MOV.U32 R12, RZ, RZ, R11 ;  /* 0x000000ffff0c7224 */ /* 0x000fe200078e000b */
[----:B------:R-:W-:Y:S01]  /*1120*/  MOV R7, R8 ;  /* 0x0000000800077202 */ /* 0x000fe20000000f00 */
[----:B------:R-:W-:Y:S02]  /*1130*/  IMAD.MOV.U32 R3, RZ, RZ, R2 ;  /* 0x000000ffff037224 */ /* 0x000fe400078e0002 */
[----:B------:R-:W-:-:S07]  /*1140*/  IMAD.MOV.U32 R4, RZ, RZ, R5 ;  /* 0x000000ffff047224 */ /* 0x000fce00078e0005 */
.L_x_11572:
        /* <DEDUP_REMOVED lines=8> */
.L_x_11573:
[----:B------:R-:W-:Y:S01]  /*11d0*/  IMAD.MOV.U32 R11, RZ, RZ, R10 ;  /* 0x000000ffff0b7224 */ /* 0x000fe200078e000a */
[----:B------:R-:W-:Y:S01]  /*11e0*/  MOV R10, R3 ;  /* 0x00000003000a7202 */ /* 0x000fe20000000f00 */
[----:B------:R-:W-:Y:S02]  /*11f0*/  IMAD.MOV.U32 R8, RZ, RZ, R9 ;  /* 0x000000ffff087224 */ /* 0x000fe400078e0009 */
[----:B------:R-:W-:-:S07]  /*1200*/  IMAD.MOV.U32 R9, RZ, RZ, R4 ;  /* 0x000000ffff097224 */ /* 0x000fce00078e0004 */
.L_x_11574:
[----:B------:R-:W-:Y:S02]  /*1210*/  UIADD3 UR22, UP0, UPT, UR22, 0x4, URZ ;  /* 0x0000000416167890 */ /* 0x000fe4000ff1e0ff */
[----:B------:R-:W-:Y:S02]  /*1220*/  UIADD3 UR8, UP2, UPT, UR8, 0x4, URZ ;  /* 0x0000000408087890 */ /* 0x000fe4000ff5e0ff */
[----:B------:R-:W-:Y:S02]  /*1230*/  UIADD3.X UR7, UPT, UPT, URZ, UR7, URZ, UP0, !UPT ;  /* 0x00000007ff077290 */ /* 0x000fe400087fe4ff */
[----:B------:R-:W-:Y:S01]  /*1240*/  UIADD3.X UR9, UPT, UPT, URZ, UR9, URZ, UP2, !UPT ;  /* 0x00000009ff097290 */ /* 0x000fe200097fe4ff */
[----:B------:R-:W-:Y:S11]  /*1250*/  BRA.U UP1, `(.L_x_11575) ;  /* 0xfffffff101187547 */ /* 0x000ff6000b83ffff */
[----:B------:R-:W0:Y:S01]  /*1260*/  LDCU.64 UR4, c[0x0][0x390] ;  /* 0x00007200ff0477ac */ /* 0x000e220008000a00 */
[----:B------:R-:W-:Y:S01]  /*1270*/  IMAD.U32 R21, RZ, RZ, UR20 ;  /* 0x00000014ff157e24 */ /* 0x000fe2000f8e00ff */
[----:B------:R-:W-:Y:S01]  /*1280*/  MOV R23, UR19 ;  /* 0x0000001300177c02 */ /* 0x000fe20008000f00 */
[----:B------:R-:W-:Y:S01]  /*1290*/  IMAD.U32 R27, RZ, RZ, UR17 ;  /* 0x00000011ff1b7e24 */ /* 0x000fe2000f8e00ff */
[----:B------:R-:W-:Y:S01]  /*12a0*/  USHF.L.U32 UR6, UR21, 0x4, URZ ;  /* 0x0000000415067899 */ /* 0x000fe200080006ff */
[----:B------:R-:W-:Y:S01]  /*12b0*/  MOV R25, UR18 ;  /* 0x0000001200197c02 */ /* 0x000fe20008000f00 */
[----:B------:R-:W-:Y:S02]  /*12c0*/  IMAD.U32 R29, RZ, RZ, UR16 ;  /* 0x00000010ff1d7e24 */ /* 0x000fe4000f8e00ff */
[----:B0-----:R-:W-:-:S06]  /*12d0*/  UIMAD.WIDE.U32 UR4, UR6, 0x4, UR4 ;  /* 0x00000004060478a5 */ /* 0x001fcc000f8e0004 */
[----:B------:R-:W-:Y:S01]  /*12e0*/  IMAD.U32 R2, RZ, RZ, UR4 ;  /* 0x00000004ff027e24 */ /* 0x000fe2000f8e00ff */
[----:B------:R-:W-:Y:S01]  /*12f0*/  MOV R3, UR5 ;  /* 0x0000000500037c02 */ /* 0x000fe20008000f00 */
[----:B------:R-:W-:Y:S01]  /*1300*/  IMAD.U32 R4, RZ, RZ, UR4 ;  /* 0x00000004ff047e24 */ /* 0x000fe2000f8e00ff */
[----:B------:R-:W-:Y:S01]  /*1310*/  MOV R10, UR4 ;  /* 0x00000004000a7c02 */ /* 0x000fe20008000f00 */
[----:B------:R-:W-:Y:S01]  /*1320*/  IMAD.U32 R5, RZ, RZ, UR5 ;  /* 0x00000005ff057e24 */ /* 0x000fe2000f8e00ff */
[----:B------:R-:W-:Y:S01]  /*1330*/  MOV R13, UR5 ;  /* 0x00000005000d7c02 */ /* 0x000fe20008000f00 */
[----:B------:R-:W-:Y:S01]  /*1340*/  IMAD.U32 R11, RZ, RZ, UR5 ;  /* 0x00000005ff0b7e24 */ /* 0x000fe2000f8e00ff */
[----:B------:R-:W-:Y:S01]  /*1350*/  MOV R15, UR5 ;  /* 0x00000005000f7c02 */ /* 0x000fe20008000f00 */
[----:B------:R-:W-:Y:S01]  /*1360*/  IMAD.U32 R12, RZ, RZ, UR4 ;  /* 0x00000004ff0c7e24 */ /* 0x000fe2000f8e00ff */
[----:B------:R0:W-:Y:S01]  /*1370*/  STG.E desc[UR24][R2.64], R9 ;  /* 0x0000000902007986 */ /* 0x0001e2000c101918 */
[----:B------:R-:W-:-:S02]  /*1380*/  IMAD.U32 R14, RZ, RZ, UR4 ;  /* 0x00000004ff0e7e24 */ /* 0x000fc4000f8e00ff */
[----:B------:R-:W-:Y:S01]  /*1390*/  IMAD.U32 R16, RZ, RZ, UR4 ;  /* 0x00000004ff107e24 */ /* 0x000fe2000f8e00ff */
[----:B------:R1:W-:Y:S01]  /*13a0*/  STG.E desc[UR24][R4.64+0x4], R8 ;  /* 0x0000040804007986 */ /* 0x0003e2000c101918 */
[----:B------:R-:W-:Y:S02]  /*13b0*/  IMAD.U32 R17, RZ, RZ, UR5 ;  /* 0x00000005ff117e24 */ /* 0x000fe4000f8e00ff */
[----:B------:R-:W-:Y:S01]  /*13c0*/  IMAD.U32 R18, RZ, RZ, UR4 ;  /* 0x00000004ff127e24 */ /* 0x000fe2000f8e00ff */
[----:B------:R2:W-:Y:S01]  /*13d0*/  STG.E desc[UR24][R10.64+0x8], R7 ;  /* 0x000008070a007986 */ /* 0x0005e2000c101918 */
[----:B------:R-:W-:-:S03]  /*13e0*/  IMAD.U32 R19, RZ, RZ, UR5 ;  /* 0x00000005ff137e24 */ /* 0x000fc6000f8e00ff */
[----:B------:R3:W-:Y:S01]  /*13f0*/  STG.E desc[UR24][R12.64+0xc], R0 ;  /* 0x00000c000c007986 */ /* 0x0007e2000c101918 */
[----:B0-----:R-:W-:-:S03]  /*1400*/  IMAD.U32 R9, RZ, RZ, UR5 ;  /* 0x00000005ff097e24 */ /* 0x001fc6000f8e00ff */
[----:B------:R0:W-:Y:S01]  /*1410*/  STG.E desc[UR24][R14.64+0x10], R6 ;  /* 0x000010060e007986 */ /* 0x0001e2000c101918 */
[----:B-1----:R-:W-:-:S03]  /*1420*/  MOV R8, UR4 ;  /* 0x0000000400087c02 */ /* 0x002fc60008000f00 */
[----:B------:R1:W-:Y:S01]  /*1430*/  STG.E desc[UR24][R16.64+0x14], R21 ;  /* 0x0000141510007986 */ /* 0x0003e2000c101918 */
[----:B--2---:R-:W-:Y:S02]  /*1440*/  IMAD.U32 R7, RZ, RZ, UR5 ;  /* 0x00000005ff077e24 */ /* 0x004fe4000f8e00ff */
[----:B---3--:R-:W-:Y:S01]  /*1450*/  IMAD.U32 R0, RZ, RZ, UR15 ;  /* 0x0000000fff007e24 */ /* 0x008fe2000f8e00ff */
[----:B------:R2:W-:Y:S01]  /*1460*/  STG.E desc[UR24][R18.64+0x18], R23 ;  /* 0x0000181712007986 */ /* 0x0005e2000c101918 */
[----:B0-----:R-:W-:Y:S01]  /*1470*/  MOV R6, UR4 ;  /* 0x0000000400067c02 */ /* 0x001fe20008000f00 */
[----:B------:R-:W-:Y:S02]  /*1480*/  IMAD.U32 R15, RZ, RZ, UR14 ;  /* 0x0000000eff0f7e24 */ /* 0x000fe4000f8e00ff */
[----:B------:R-:W-:Y:S01]  /*1490*/  STG.E desc[UR24][R2.64+0x1c], R25 ;  /* 0x00001c1902007986 */ /* 0x000fe2000c101918 */
[----:B-1----:R-:W-:Y:S01]  /*14a0*/  MOV R17, UR13 ;  /* 0x0000000d00117c02 */ /* 0x002fe20008000f00 */
[----:B------:R-:W-:-:S02]  /*14b0*/  IMAD.U32 R21, RZ, RZ, UR11 ;  /* 0x0000000bff157e24 */ /* 0x000fc4000f8e00ff */
[----:B------:R-:W-:Y:S01]  /*14c0*/  STG.E desc[UR24][R4.64+0x20], R27 ;  /* 0x0000201b04007986 */ /* 0x000fe2000c101918 */
[----:B--2---:R-:W-:-:S03]  /*14d0*/  IMAD.U32 R19, RZ, RZ, UR12 ;  /* 0x0000000cff137e24 */ /* 0x004fc6000f8e00ff */
[----:B------:R-:W-:Y:S01]  /*14e0*/  STG.E desc[UR24][R8.64+0x24], R29 ;  /* 0x0000241d08007986 */ /* 0x000fe2000c101918 */
[----:B------:R-:W-:-:S03]  /*14f0*/  MOV R23, UR10 ;  /* 0x0000000a00177c02 */ /* 0x000fc60008000f00 */
[----:B------:R-:W-:Y:S04]  /*1500*/  STG.E desc[UR24][R6.64+0x28], R0 ;  /* 0x0000280006007986 */ /* 0x000fe8000c101918 */
[----:B------:R-:W-:Y:S04]  /*1510*/  STG.E desc[UR24][R2.64+0x2c], R15 ;  /* 0x00002c0f02007986 */ /* 0x000fe8000c101918 */
[----:B------:R-:W-:Y:S04]  /*1520*/  STG.E desc[UR24][R10.64+0x30], R17 ;  /* 0x000030110a007986 */ /* 0x000fe8000c101918 */
[----:B------:R-:W-:Y:S04]  /*1530*/  STG.E desc[UR24][R12.64+0x34], R19 ;  /* 0x000034130c007986 */ /* 0x000fe8000c101918 */
[----:B------:R-:W-:Y:S04]  /*1540*/  STG.E desc[UR24][R4.64+0x38], R21 ;  /* 0x0000381504007986 */ /* 0x000fe8000c101918 */
[----:B------:R-:W-:Y:S01]  /*1550*/  STG.E desc[UR24][R8.64+0x3c], R23 ;  /* 0x00003c1708007986 */ /* 0x000fe2000c101918 */
[----:B------:R-:W-:Y:S05]  /*1560*/  EXIT ;  /* 0x000000000000794d */ /* 0x000fea0003800000 */
.L_x_11576:
        /* <DEDUP_REMOVED lines=9> */
.L_x_12929:


//--------------------- .text._ZN17fastertransformer16beam_topK_kernelIfLi16ELi64EEEvPKT_PiPS1_PKbPKiiS1_f --------------------------
	.section	.text._ZN17fastertransformer16beam_topK_kernelIfLi16ELi64EEEvPKT_PiPS1_PKbPKiiS1_f,"ax",@progbits
	.align	128
        .global         _ZN17fastertransformer16beam_topK_kernelIfLi16ELi64EEEvPKT_PiPS1_PKbPKiiS1_f
        .type           _ZN17fastertransformer16beam_topK_kernelIfLi16ELi64EEEvPKT_PiPS1_PKbPKiiS1_f,@function
        .size           _ZN17fastertransformer16beam_topK_kernelIfLi16ELi64EEEvPKT_PiPS1_PKbPKiiS1_f,(.L_x_12930 - _ZN17fastertransformer16beam_topK_kernelIfLi16ELi64EEEvPKT_PiPS1_PKbPKiiS1_f)
        .other          _ZN17fastertransformer16beam_topK_kernelIfLi16ELi64EEEvPKT_PiPS1_PKbPKiiS1_f,@"STO_CUDA_ENTRY STV_DEFAULT"
_ZN17fastertransformer16beam_topK_kernelIfLi16ELi64EEEvPKT_PiPS1_PKbPKiiS1_f:
.text._ZN17fastertransformer16beam_topK_kernelIfLi16ELi64EEEvPKT_PiPS1_PKbPKiiS1_f:
        /* <DEDUP_REMOVED lines=27> */
[----:B------:R-:W-:-:S02]  /*01b0*/  IMAD.MOV.U32 R33, RZ, RZ, -0x800001 ;  /* 0xff7fffffff217424 */ /* 0x000fc400078e00ff */
[----:B------:R-:W-:Y:S02]  /*01c0*/  IMAD.MOV.U32 R32, RZ, RZ, -0x800001 ;  /* 0xff7fffffff207424 */ /* 0x000fe400078e00ff */
[----:B------:R-:W-:Y:S01]  /*01d0*/  IMAD.MOV.U32 R38, RZ, RZ, -0x800001 ;  /* 0xff7fffffff267424 */ /* 0x000fe200078e00ff */
[----:B-1----:R-:W-:Y:S01]  /*01e0*/  ISETP.GE.AND P0, PT, R53, UR5, PT ;  /* 0x0000000535007c0c */ /* 0x002fe2000bf06270 */
        /* <DEDUP_REMOVED lines=24> */
.L_x_11628:
        /* <DEDUP_REMOVED lines=17> */
.L_x_11579:
        /* <DEDUP_REMOVED lines=9> */
.L_x_11581:
[----:B0-----:R-:W-:Y:S02]  /*0510*/  IMAD.MOV.U32 R8, RZ, RZ, R13 ;  /* 0x000000ffff087224 */ /* 0x001fe400078e000d */
[----:B------:R-:W-:-:S07]  /*0520*/  IMAD.MOV.U32 R24, RZ, RZ, R11 ;  /* 0x000000ffff187224 */ /* 0x000fce00078e000b */
.L_x_11582:
[----:B------:R-:W-:Y:S05]  /*0530*/  BSYNC.RECONVERGENT B1 ;  /* 0x0000000000017941 */ /* 0x000fea0003800200 */
.L_x_11580:
        /* <DEDUP_REMOVED lines=9> */
.L_x_11584:
[----:B------:R-:W-:Y:S01]  /*05d0*/  IMAD.MOV.U32 R54, RZ, RZ, R31 ;  /* 0x000000ffff367224 */ /* 0x000fe200078e001f */
[----:B------:R-:W-:Y:S01]  /*05e0*/  MOV R9, R24 ;  /* 0x0000001800097202 */ /* 0x000fe20000000f00 */
[----:B------:R-:W-:Y:S02]  /*05f0*/  IMAD.MOV.U32 R31, RZ, RZ, R8 ;  /* 0x000000ffff1f7224 */ /* 0x000fe400078e0008 */
[----:B------:R-:W-:-:S07]  /*0600*/  IMAD.MOV.U32 R24, RZ, RZ, R43 ;  /* 0x000000ffff187224 */ /* 0x000fce00078e002b */
.L_x_11585:
[----:B------:R-:W-:Y:S05]  /*0610*/  BSYNC.RECONVERGENT B1 ;  /* 0x0000000000017941 */ /* 0x000fea0003800200 */
.L_x_11583:
        /* <DEDUP_REMOVED lines=10> */
.L_x_11587:
[----:B------:R-:W-:Y:S01]  /*06c0*/  IMAD.MOV.U32 R8, RZ, RZ, R31 ;  /* 0x000000ffff087224 */ /* 0x000fe200078e001f */
[----:B------:R-:W-:Y:S01]  /*06d0*/  MOV R43, R42 ;  /* 0x0000002a002b7202 */ /* 0x000fe20000000f00 */
[----:B------:R-:W-:Y:S02]  /*06e0*/  IMAD.MOV.U32 R12, RZ, RZ, R9 ;  /* 0x000000ffff0c7224 */ /* 0x000fe400078e0009 */
[----:B------:R-:W-:-:S07]  /*06f0*/  IMAD.MOV.U32 R31, RZ, RZ, R30 ;  /* 0x000000ffff1f7224 */ /* 0x000fce00078e001e */
.L_x_11588:
[----:B------:R-:W-:Y:S05]  /*0700*/  BSYNC.RECONVERGENT B1 ;  /* 0x0000000000017941 */ /* 0x000fea0003800200 */
.L_x_11586:
        /* <DEDUP_REMOVED lines=11> */
.L_x_11590:
[----:B------:R-:W-:Y:S01]  /*07c0*/  IMAD.MOV.U32 R9, RZ, RZ, R8 ;  /* 0x000000ffff097224 */ /* 0x000fe200078e0008 */
[----:B------:R-:W-:Y:S01]  /*07d0*/  MOV R42, R41 ;  /* 0x00000029002a7202 */ /* 0x000fe20000000f00 */
[----:B------:R-:W-:Y:S02]  /*07e0*/  IMAD.MOV.U32 R13, RZ, RZ, R12 ;  /* 0x000000ffff0d7224 */ /* 0x000fe400078e000c */
[----:B------:R-:W-:-:S07]  /*07f0*/  IMAD.MOV.U32 R30, RZ, RZ, R29 ;  /* 0x000000ffff1e7224 */ /* 0x000fce00078e001d */
.L_x_11591:
[----:B------:R-:W-:Y:S05]  /*0800*/  BSYNC.RECONVERGENT B1 ;  /* 0x0000000000017941 */ /* 0x000fea0003800200 */
.L_x_11589:
        /* <DEDUP_REMOVED lines=11> */
.L_x_11593:
[----:B------:R-:W-:Y:S01]  /*08c0*/  IMAD.MOV.U32 R8, RZ, RZ, R9 ;  /* 0x000000ffff087224 */ /* 0x000fe200078e0009 */
[----:B------:R-:W-:Y:S01]  /*08d0*/  MOV R41, R40 ;  /* 0x0000002800297202 */ /* 0x000fe20000000f00 */
[----:B------:R-:W-:Y:S02]  /*08e0*/  IMAD.MOV.U32 R12, RZ, RZ, R13 ;  /* 0x000000ffff0c7224 */ /* 0x000fe400078e000d */
[----:B------:R-:W-:-:S07]  /*08f0*/  IMAD.MOV.U32 R29, RZ, RZ, R28 ;  /* 0x000000ffff1d7224 */ /* 0x000fce00078e001c */
.L_x_11594:
[----:B------:R-:W-:Y:S05]  /*0900*/  BSYNC.RECONVERGENT B1 ;  /* 0x0000000000017941 */ /* 0x000fea0003800200 */
.L_x_11592:
        /* <DEDUP_REMOVED lines=11> */
.L_x_11596:
[----:B------:R-:W-:Y:S01]  /*09c0*/  IMAD.MOV.U32 R9, RZ, RZ, R8 ;  /* 0x000000ffff097224 */ /* 0x000fe200078e0008 */
[----:B------:R-:W-:Y:S01]  /*09d0*/  MOV R40, R47 ;  /* 0x0000002f00287202 */ /* 0x000fe20000000f00 */
[----:B------:R-:W-:Y:S02]  /*09e0*/  IMAD.MOV.U32 R13, RZ, RZ, R12 ;  /* 0x000000ffff0d7224 */ /* 0x000fe400078e000c */
[----:B------:R-:W-:-:S07]  /*09f0*/  IMAD.MOV.U32 R28, RZ, RZ, R35 ;  /* 0x000000ffff1c7224 */ /* 0x000fce00078e0023 */
.L_x_11597:
[----:B------:R-:W-:Y:S05]  /*0a00*/  BSYNC.RECONVERGENT B1 ;  /* 0x0000000000017941 */ /* 0x000fea0003800200 */
.L_x_11595:
        /* <DEDUP_REMOVED lines=11> */
.L_x_11599:
[----:B------:R-:W-:Y:S01]  /*0ac0*/  IMAD.MOV.U32 R8, RZ, RZ, R9 ;  /* 0x000000ffff087224 */ /* 0x000fe200078e0009 */
[----:B------:R-:W-:Y:S01]  /*0ad0*/  MOV R47, R46 ;  /* 0x0000002e002f7202 */ /* 0x000fe20000000f00 */
[----:B------:R-:W-:Y:S02]  /*0ae0*/  IMAD.MOV.U32 R12, RZ, RZ, R13 ;  /* 0x000000ffff0c7224 */ /* 0x000fe400078e000d */
[----:B------:R-:W-:-:S07]  /*0af0*/  IMAD.MOV.U32 R35, RZ, RZ, R34 ;  /* 0x000000ffff237224 */ /* 0x000fce00078e0022 */
.L_x_11600:
[----:B------:R-:W-:Y:S05]  /*0b00*/  BSYNC.RECONVERGENT B1 ;  /* 0x0000000000017941 */ /* 0x000fea0003800200 */
.L_x_11598:
        /* <DEDUP_REMOVED lines=11> */
.L_x_11602:
[----:B------:R-:W-:Y:S01]  /*0bc0*/  IMAD.MOV.U32 R9, RZ, RZ, R8 ;  /* 0x000000ffff097224 */ /* 0x000fe200078e0008 */
[----:B------:R-:W-:Y:S01]  /*0bd0*/  MOV R46, R45 ;  /* 0x0000002d002e7202 */ /* 0x000fe20000000f00 */
[----:B------:R-:W-:Y:S02]  /*0be0*/  IMAD.MOV.U32 R13, RZ, RZ, R12 ;  /* 0x000000ffff0d7224 */ /* 0x000fe400078e000c */
[----:B------:R-:W-:-:S07]  /*0bf0*/  IMAD.MOV.U32 R34, RZ, RZ, R33 ;  /* 0x000000ffff227224 */ /* 0x000fce00078e0021 */
.L_x_11603:
[----:B------:R-:W-:Y:S05]  /*0c00*/  BSYNC.RECONVERGENT B1 ;  /* 0x0000000000017941 */ /* 0x000fea0003800200 */
.L_x_11601:
        /* <DEDUP_REMOVED lines=11> */
.L_x_11605:
[----:B------:R-:W-:Y:S01]  /*0cc0*/  IMAD.MOV.U32 R8, RZ, RZ, R9 ;  /* 0x000000ffff087224 */ /* 0x000fe200078e0009 */
[----:B------:R-:W-:Y:S01]  /*0cd0*/  MOV R45, R44 ;  /* 0x0000002c002d7202 */ /* 0x000fe20000000f00 */
[----:B------:R-:W-:Y:S02]  /*0ce0*/  IMAD.MOV.U32 R12, RZ, RZ, R13 ;  /* 0x000000ffff0c7224 */ /* 0x000fe400078e000d */
[----:B------:R-:W-:-:S07]  /*0cf0*/  IMAD.MOV.U32 R33, RZ, RZ, R32 ;  /* 0x000000ffff217224 */ /* 0x000fce00078e0020 */
.L_x_11606:
[----:B------:R-:W-:Y:S05]  /*0d00*/  BSYNC.RECONVERGENT B1 ;  /* 0x0000000000017941 */ /* 0x000fea0003800200 */
.L_x_11604:
        /* <DEDUP_REMOVED lines=11> */
.L_x_11608:
[----:B------:R-:W-:Y:S01]  /*0dc0*/  IMAD.MOV.U32 R9, RZ, RZ, R8 ;  /* 0x000000ffff097224 */ /* 0x000fe200078e0008 */
[----:B------:R-:W-:Y:S01]  /*0dd0*/  MOV R44, R51 ;  /* 0x00000033002c7202 */ /* 0x000fe20000000f00 */
[----:B------:R-:W-:Y:S02]  /*0de0*/  IMAD.MOV.U32 R13, RZ, RZ, R12 ;  /* 0x000000ffff0d7224 */ /* 0x000fe400078e000c */
[----:B------:R-:W-:-:S07]  /*0df0*/  IMAD.MOV.U32 R32, RZ, RZ, R39 ;  /* 0x000000ffff207224 */ /* 0x000fce00078e0027 */
.L_x_11609:
[----:B------:R-:W-:Y:S05]  /*0e00*/  BSYNC.RECONVERGENT B1 ;  /* 0x0000000000017941 */ /* 0x000fea0003800200 */
.L_x_11607:
        /* <DEDUP_REMOVED lines=11> */
.L_x_11611:
[----:B------:R-:W-:Y:S01]  /*0ec0*/  IMAD.MOV.U32 R8, RZ, RZ, R9 ;  /* 0x000000ffff087224 */ /* 0x000fe200078e0009 */
[----:B------:R-:W-:Y:S01]  /*0ed0*/  MOV R51, R50 ;  /* 0x0000003200337202 */ /* 0x000fe20000000f00 */
[----:B------:R-:W-:Y:S02]  /*0ee0*/  IMAD.MOV.U32 R12, RZ, RZ, R13 ;  /* 0x000000ffff0c7224 */ /* 0x000fe400078e000d */
[----:B------:R-:W-:-:S07]  /*0ef0*/  IMAD.MOV.U32 R39, RZ, RZ, R38 ;  /* 0x000000ffff277224 */ /* 0x000fce00078e0026 */
.L_x_11612:
[----:B------:R-:W-:Y:S05]  /*0f00*/  BSYNC.RECONVERGENT B1 ;  /* 0x0000000000017941 */ /* 0x000fea0003800200 */
.L_x_11610:
        /* <DEDUP_REMOVED lines=11> */
.L_x_11614:
[----:B------:R-:W-:Y:S01]  /*0fc0*/  IMAD.MOV.U32 R9, RZ, RZ, R8 ;  /* 0x000000ffff097224 */ /* 0x000fe200078e0008 */
[----:B------:R-:W-:Y:S01]  /*0fd0*/  MOV R50, R49 ;  /* 0x0000003100327202 */ /* 0x000fe20000000f00 */
[----:B------:R-:W-:Y:S02]  /*0fe0*/  IMAD.MOV.U32 R13, RZ, RZ, R12 ;  /* 0x000000ffff0d7224 */ /* 0x000fe400078e000c */
[----:B------:R-:W-:-:S07]  /*0ff0*/  IMAD.MOV.U32 R38, RZ, RZ, R37 ;  /* 0x000000ffff267224 */ /* 0x000fce00078e0025 */
.L_x_11615:
[----:B------:R-:W-:Y:S05]  /*1000*/  BSYNC.RECONVERGENT B1 ;  /* 0x0000000000017941 */ /* 0x000fea0003800200 */
.L_x_11613:
        /* <DEDUP_REMOVED lines=11> */
.L_x_11617:
[----:B------:R-:W-:Y:S01]  /*10c0*/  IMAD.MOV.U32 R8, RZ, RZ, R9 ;  /* 0x000000ffff087224 */ /* 0x000fe200078e0009 */
[----:B------:R-:W-:Y:S01]  /*10d0*/  MOV R49, R48 ;  /* 0x0000003000317202 */ /* 0x000fe20000000f00 */
[----:B------:R-:W-:Y:S02]  /*10e0*/  IMAD.MOV.U32 R12, RZ, RZ, R13 ;  /* 0x000000ffff0c7224 */ /* 0x000fe400078e000d */
[----:B------:R-:W-:-:S07]  /*10f0*/  IMAD.MOV.U32 R37, RZ, RZ, R36 ;  /* 0x000000ffff257224 */ /* 0x000fce00078e0024 */
.L_x_11618:
[----:B------:R-:W-:Y:S05]  /*1100*/  BSYNC.RECONVERGENT B1 ;  /* 0x0000000000017941 */ /* 0x000fea0003800200 */
.L_x_11616:
        /* <DEDUP_REMOVED lines=11> */
.L_x_11620:
[----:B------:R-:W-:Y:S01]  /*11c0*/  IMAD.MOV.U32 R9, RZ, RZ, R8 ;  /* 0x000000ffff097224 */ /* 0x000fe200078e0008 */
[----:B------:R-:W-:Y:S01]  /*11d0*/  MOV R48, R3 ;  /* 0x0000000300307202 */ /* 0x000fe20000000f00 */
[----:B------:R-:W-:Y:S02]  /*11e0*/  IMAD.MOV.U32 R13, RZ, RZ, R12 ;  /* 0x000000ffff0d7224 */ /* 0x000fe400078e000c */
[----:B------:R-:W-:-:S07]  /*11f0*/  IMAD.MOV.U32 R36, RZ, RZ, R27 ;  /* 0x000000ffff247224 */ /* 0x000fce00078e001b */
.L_x_11621:
[----:B------:R-:W-:Y:S05]  /*1200*/  BSYNC.RECONVERGENT B1 ;  /* 0x0000000000017941 */ /* 0x000fea0003800200 */
.L_x_11619:
        /* <DEDUP_REMOVED lines=11> */
.L_x_11623:
[----:B------:R-:W-:Y:S01]  /*12c0*/  IMAD.MOV.U32 R8, RZ, RZ, R9 ;  /* 0x000000ffff087224 */ /* 0x000fe200078e0009 */
[----:B------:R-:W-:Y:S01]  /*12d0*/  MOV R27, R26 ;  /* 0x0000001a001b7202 */ /* 0x000fe20000000f00 */
[----:B------:R-:W-:Y:S02]  /*12e0*/  IMAD.MOV.U32 R15, RZ, RZ, R13 ;  /* 0x000000ffff0f7224 */ /* 0x000fe400078e000d */
[----:B------:R-:W-:-:S07]  /*12f0*/  IMAD.MOV.U32 R3, RZ, RZ, R2 ;  /* 0x000000ffff037224 */ /* 0x000fce00078e0002 */
.L_x_11624:
[----:B------:R-:W-:Y:S05]  /*1300*/  BSYNC.RECONVERGENT B1 ;  /* 0x0000000000017941 */ /* 0x000fea0003800200 */
.L_x_11622:
        /* <DEDUP_REMOVED lines=9> */
.L_x_11626:
[----:B------:R-:W-:Y:S01]  /*13a0*/  IMAD.MOV.U32 R2, RZ, RZ, R22 ;  /* 0x000000ffff027224 */ /* 0x000fe200078e0016 */
[----:B------:R-:W-:Y:S01]  /*13b0*/  MOV R26, R23 ;  /* 0x00000017001a7202 */ /* 0x000fe20000000f00 */
[----:B------:R-:W-:Y:S02]  /*13c0*/  IMAD.MOV.U32 R23, RZ, RZ, R8 ;  /* 0x000000ffff177224 */ /* 0x000fe400078e0008 */
[----:B------:R-:W-:-:S07]  /*13d0*/  IMAD.MOV.U32 R22, RZ, RZ, R15 ;  /* 0x000000ffff167224 */ /* 0x000fce00078e000f */
.L_x_11627:
[----:B------:R-:W-:Y:S05]  /*13e0*/  BSYNC.RECONVERGENT B1 ;  /* 0x0000000000017941 */ /* 0x000fea0003800200 */
.L_x_11625:
[----:B------:R-:W-:Y:S01]  /*13f0*/  VIADD R11, R11, 0x40 ;  /* 0x000000400b0b7836 */ /* 0x000fe20000000000 */
[----:B------:R-:W-:Y:S06]  /*1400*/  @!P2 BRA `(.L_x_11628) ;  /* 0xffffffec00d8a947 */ /* 0x000fec000383ffff */
.L_x_11578:
[----:B------:R-:W-:Y:S05]  /*1410*/  BSYNC.RECONVERGENT B0 ;  /* 0x0000000000007941 */ /* 0x000fea0003800200 */
.L_x_11577:
[----:B------:R-:W-:Y:S01]  /*1420*/  SHFL.DOWN PT, R14, R22, 0x1, 0x1f ;  /* 0x08201f00160e7f89 */ /* 0x000fe200000e0000 */
[----:B------:R-:W-:Y:S03]  /*1430*/  BSSY.RECONVERGENT B0, `(.L_x_11629) ;  /* 0x0000134000007945 */ /* 0x000fe60003800200 */
[----:B------:R-:W0:Y:S04]  /*1440*/  SHFL.DOWN PT, R15, R2, 0x1, 0x1f ;  /* 0x08201f00020f7f89 */ /* 0x000e2800000e0000 */
[----:B------:R-:W-:Y:S04]  /*1450*/  SHFL.DOWN PT, R16, R3, 0x1, 0x1f ;  /* 0x08201f0003107f89 */ /* 0x000fe800000e0000 */
[----:B------:R-:W-:Y:S04]  /*1460*/  SHFL.DOWN PT, R17, R48, 0x1, 0x1f ;  /* 0x08201f0030117f89 */ /* 0x000fe800000e0000 */
[----:B------:R-:W-:Y:S04]  /*1470*/  SHFL.DOWN PT, R4, R49, 0x1, 0x1f ;  /* 0x08201f0031047f89 */ /* 0x000fe800000e0000 */
[----:B------:R-:W-:Y:S04]  /*1480*/  SHFL.DOWN PT, R5, R50, 0x1, 0x1f ;  /* 0x08201f0032057f89 */ /* 0x000fe800000e0000 */
[----:B------:R-:W-:Y:S04]  /*1490*/  SHFL.DOWN PT, R6, R51, 0x1, 0x1f ;  /* 0x08201f0033067f89 */ /* 0x000fe800000e0000 */
[----:B0-----:R-:W-:Y:S04]  /*14a0*/  STL.64 [R1], R14 ;  /* 0x0000000e01007387 */ /* 0x001fe80000100a00 */
[----:B------:R-:W-:Y:S04]  /*14b0*/  SHFL.DOWN PT, R14, R43, 0x1, 0x1f ;  /* 0x08201f002b0e7f89 */ /* 0x000fe800000e0000 */
[----:B------:R-:W0:Y:S04]  /*14c0*/  SHFL.DOWN PT, R15, R24, 0x1, 0x1f ;  /* 0x08201f00180f7f89 */ /* 0x000e2800000e0000 */
[----:B------:R-:W1:Y:S04]  /*14d0*/  SHFL.DOWN PT, R7, R44, 0x1, 0x1f ;  /* 0x08201f002c077f89 */ /* 0x000e6800000e0000 */
[----:B------:R-:W-:Y:S04]  /*14e0*/  SHFL.DOWN PT, R8, R45, 0x1, 0x1f ;  /* 0x08201f002d087f89 */ /* 0x000fe800000e0000 */
[----:B------:R-:W2:Y:S04]  /*14f0*/  SHFL.DOWN PT, R9, R46, 0x1, 0x1f ;  /* 0x08201f002e097f89 */ /* 0x000ea800000e0000 */
[----:B------:R-:W-:Y:S04]  /*1500*/  SHFL.DOWN PT, R10, R47, 0x1, 0x1f ;  /* 0x08201f002f0a7f89 */ /* 0x000fe800000e0000 */
[----:B------:R-:W3:Y:S04]  /*1510*/  SHFL.DOWN PT, R11, R40, 0x1, 0x1f ;  /* 0x08201f00280b7f89 */ /* 0x000ee800000e0000 */
[----:B------:R-:W-:Y:S04]  /*1520*/  SHFL.DOWN PT, R12, R41, 0x1, 0x1f ;  /* 0x08201f00290c7f89 */ /* 0x000fe800000e0000 */
[----:B------:R-:W4:Y:S04]  /*1530*/  SHFL.DOWN PT, R13, R42, 0x1, 0x1f ;  /* 0x08201f002a0d7f89 */ /* 0x000f2800000e0000 */
[----:B0-----:R0:W-:Y:S04]  /*1540*/  STL.64 [R1+0x38], R14 ;  /* 0x0000380e01007387 */ /* 0x0011e80000100a00 */
[----:B------:R-:W-:Y:S04]  /*1550*/  STL.64 [R1+0x8], R16 ;  /* 0x0000081001007387 */ /* 0x000fe80000100a00 */
[----:B------:R-:W-:Y:S01]  /*1560*/  STL.64 [R1+0x10], R4 ;  /* 0x0000100401007387 */ /* 0x000fe20000100a00 */
[----:B0-----:R-:W0:Y:S03]  /*1570*/  S2R R14, SR_LANEID ;  /* 0x00000000000e7919 */ /* 0x001e260000000000 */
[----:B-1----:R-:W-:Y:S04]  /*1580*/  STL.64 [R1+0x18], R6 ;  /* 0x0000180601007387 */ /* 0x002fe80000100a00 */
[----:B--2---:R-:W-:Y:S04]  /*1590*/  STL.64 [R1+0x20], R8 ;  /* 0x0000200801007387 */ /* 0x004fe80000100a00 */
[----:B---3--:R-:W-:Y:S04]  /*15a0*/  STL.64 [R1+0x28], R10 ;  /* 0x0000280a01007387 */ /* 0x008fe80000100a00 */
[----:B----4-:R-:W-:Y:S04]  /*15b0*/  STL.64 [R1+0x30], R12 ;  /* 0x0000300c01007387 */ /* 0x010fe80000100a00 */
[----:B------:R-:W-:Y:S04]  /*15c0*/  SHFL.DOWN PT, R16, R23, 0x1, 0x1f ;  /* 0x08201f0017107f89 */ /* 0x000fe800000e0000 */
[----:B------:R-:W1:Y:S04]  /*15d0*/  SHFL.DOWN PT, R17, R26, 0x1, 0x1f ;  /* 0x08201f001a117f89 */ /* 0x000e6800000e0000 */
[----:B------:R-:W-:Y:S04]  /*15e0*/  SHFL.DOWN PT, R18, R27, 0x1, 0x1f ;  /* 0x08201f001b127f89 */ /* 0x000fe800000e0000 */
[----:B------:R-:W2:Y:S01]  /*15f0*/  SHFL.DOWN PT, R19, R36, 0x1, 0x1f ;  /* 0x08201f0024137f89 */ /* 0x000ea200000e0000 */
[----:B0-----:R-:W-:-:S03]  /*1600*/  ISETP.GT.AND P0, PT, R14, 0x1e, PT ;  /* 0x0000001e0e00780c */ /* 0x001fc60003f04270 */
[----:B------:R-:W-:Y:S04]  /*1610*/  SHFL.DOWN PT, R20, R37, 0x1, 0x1f ;  /* 0x08201f0025147f89 */ /* 0x000fe800000e0000 */
        /* <DEDUP_REMOVED lines=11> */
[----:B-1----:R1:W-:Y:S04]  /*16d0*/  STL.64 [R1+0x40], R16 ;  /* 0x0000401001007387 */ /* 0x0023e80000100a00 */
[----:B--2---:R1:W-:Y:S04]  /*16e0*/  STL.64 [R1+0x48], R18 ;  /* 0x0000481201007387 */ /* 0x0043e80000100a00 */
[----:B0-----:R1:W-:Y:S04]  /*16f0*/  STL.64 [R1+0x50], R20 ;  /* 0x0000501401007387 */ /* 0x0013e80000100a00 */
[----:B---3--:R1:W-:Y:S04]  /*1700*/  STL.64 [R1+0x58], R4 ;  /* 0x0000580401007387 */ /* 0x0083e80000100a00 */
[----:B----4-:R1:W-:Y:S04]  /*1710*/  STL.64 [R1+0x60], R6 ;  /* 0x0000600601007387 */ /* 0x0103e80000100a00 */
[----:B-----5:R1:W-:Y:S04]  /*1720*/  STL.64 [R1+0x68], R8 ;  /* 0x0000680801007387 */ /* 0x0203e80000100a00 */
[----:B------:R1:W-:Y:S04]  /*1730*/  STL.64 [R1+0x70], R10 ;  /* 0x0000700a01007387 */ /* 0x0003e80000100a00 */
[----:B------:R1:W-:Y:S01]  /*1740*/  STL.64 [R1+0x78], R12 ;  /* 0x0000780c01007387 */ /* 0x0003e20000100a00 */
[----:B------:R-:W-:Y:S05]  /*1750*/  @P0 BRA `(.L_x_11630) ;  /* 0x0000001000040947 */ /* 0x000fea0003800000 */
[----:B-1----:R-:W-:Y:S01]  /*1760*/  MOV R7, R22 ;  /* 0x0000001600077202 */ /* 0x002fe20000000f00 */
[----:B------:R-:W-:Y:S02]  /*1770*/  IMAD.MOV.U32 R6, RZ, RZ, R23 ;  /* 0x000000ffff067224 */ /* 0x000fe400078e0017 */
[----:B------:R-:W-:Y:S02]  /*1780*/  VIADD R5, R1, 0x40 ;  /* 0x0000004001057836 */ /* 0x000fe40000000000 */
[----:B------:R-:W-:-:S07]  /*1790*/  IMAD.MOV.U32 R4, RZ, RZ, RZ ;  /* 0x000000ffff047224 */ /* 0x000fce00078e00ff */
.L_x_11676:
        /* <DEDUP_REMOVED lines=20> */
.L_x_11632:
[----:B------:R-:W-:Y:S01]  /*18e0*/  IMAD.MOV.U32 R9, RZ, RZ, R24 ;  /* 0x000000ffff097224 */ /* 0x000fe200078e0018 */
[----:B------:R-:W-:Y:S01]  /*18f0*/  MOV R24, R43 ;  /* 0x0000002b00187202 */ /* 0x000fe20000000f00 */
[----:B------:R-:W-:Y:S02]  /*1900*/  IMAD.MOV.U32 R11, RZ, RZ, R54 ;  /* 0x000000ffff0b7224 */ /* 0x000fe400078e0036 */
[----:B------:R-:W-:-:S07]  /*1910*/  IMAD.MOV.U32 R54, RZ, RZ, R31 ;  /* 0x000000ffff367224 */ /* 0x000fce00078e001f */
.L_x_11633:
[----:B------:R-:W-:Y:S05]  /*1920*/  BSYNC.RECONVERGENT B1 ;  /* 0x0000000000017941 */ /* 0x000fea0003800200 */
.L_x_11631:
        /* <DEDUP_REMOVED lines=11> */
.L_x_11635:
[----:B------:R-:W-:Y:S01]  /*19e0*/  IMAD.MOV.U32 R8, RZ, RZ, R9 ;  /* 0x000000ffff087224 */ /* 0x000fe200078e0009 */
[----:B------:R-:W-:Y:S01]  /*19f0*/  MOV R31, R30 ;  /* 0x0000001e001f7202 */ /* 0x000fe20000000f00 */
[----:B------:R-:W-:Y:S02]  /*1a00*/  IMAD.MOV.U32 R10, RZ, RZ, R11 ;  /* 0x000000ffff0a7224 */ /* 0x000fe400078e000b */
[----:B------:R-:W-:-:S07]  /*1a10*/  IMAD.MOV.U32 R43, RZ, RZ, R42 ;  /* 0x000000ffff2b7224 */ /* 0x000fce00078e002a */
.L_x_11636:
[----:B------:R-:W-:Y:S05]  /*1a20*/  BSYNC.RECONVERGENT B1 ;  /* 0x0000000000017941 */ /* 0x000fea0003800200 */
.L_x_11634:
        /* <DEDUP_REMOVED lines=11> */
.L_x_11638:
[----:B------:R-:W-:Y:S01]  /*1ae0*/  IMAD.MOV.U32 R9, RZ, RZ, R8 ;  /* 0x000000ffff097224 */ /* 0x000fe200078e0008 */
[----:B------:R-:W-:Y:S01]  /*1af0*/  MOV R30, R29 ;  /* 0x0000001d001e7202 */ /* 0x000fe20000000f00 */
[----:B------:R-:W-:Y:S02]  /*1b00*/  IMAD.MOV.U32 R11, RZ, RZ, R10 ;  /* 0x000000ffff0b7224 */ /* 0x000fe400078e000a */
[----:B------:R-:W-:-:S07]  /*1b10*/  IMAD.MOV.U32 R42, RZ, RZ, R41 ;  /* 0x000000ffff2a7224 */ /* 0x000fce00078e0029 */
.L_x_11639:
[----:B------:R-:W-:Y:S05]  /*1b20*/  BSYNC.RECONVERGENT B1 ;  /* 0x0000000000017941 */ /* 0x000fea0003800200 */
.L_x_11637:
        /* <DEDUP_REMOVED lines=11> */
.L_x_11641:
[----:B------:R-:W-:Y:S01]  /*1be0*/  IMAD.MOV.U32 R8, RZ, RZ, R9 ;  /* 0x000000ffff087224 */ /* 0x000fe200078e0009 */
[----:B------:R-:W-:Y:S01]  /*1bf0*/  MOV R29, R28 ;  /* 0x0000001c001d7202 */ /* 0x000fe20000000f00 */
[----:B------:R-:W-:Y:S02]  /*1c00*/  IMAD.MOV.U32 R10, RZ, RZ, R11 ;  /* 0x000000ffff0a7224 */ /* 0x000fe400078e000b */
[----:B------:R-:W-:-:S07]  /*1c10*/  IMAD.MOV.U32 R41, RZ, RZ, R40 ;  /* 0x000000ffff297224 */ /* 0x000fce00078e0028 */
.L_x_11642:
[----:B------:R-:W-:Y:S05]  /*1c20*/  BSYNC.RECONVERGENT B1 ;  /* 0x0000000000017941 */ /* 0x000fea0003800200 */
.L_x_11640:
        /* <DEDUP_REMOVED lines=11> */
.L_x_11644:
[----:B------:R-:W-:Y:S01]  /*1ce0*/  IMAD.MOV.U32 R9, RZ, RZ, R8 ;  /* 0x000000ffff097224 */ /* 0x000fe200078e0008 */
[----:B------:R-:W-:Y:S01]  /*1cf0*/  MOV R28, R35 ;  /* 0x00000023001c7202 */ /* 0x000fe20000000f00 */
[----:B------:R-:W-:Y:S02]  /*1d00*/  IMAD.MOV.U32 R11, RZ, RZ, R10 ;  /* 0x000000ffff0b7224 */ /* 0x000fe400078e000a */
[----:B------:R-:W-:-:S07]  /*1d10*/  IMAD.MOV.U32 R40, RZ, RZ, R47 ;  /* 0x000000ffff287224 */ /* 0x000fce00078e002f */
.L_x_11645:
[----:B------:R-:W-:Y:S05]  /*1d20*/  BSYNC.RECONVERGENT B1 ;  /* 0x0000000000017941 */ /* 0x000fea0003800200 */
.L_x_11643:
        /* <DEDUP_REMOVED lines=11> */
.L_x_11647:
[----:B------:R-:W-:Y:S01]  /*1de0*/  IMAD.MOV.U32 R8, RZ, RZ, R9 ;  /* 0x000000ffff087224 */ /* 0x000fe200078e0009 */
[----:B------:R-:W-:Y:S01]  /*1df0*/  MOV R35, R34 ;  /* 0x0000002200237202 */ /* 0x000fe20000000f00 */
[----:B------:R-:W-:Y:S02]  /*1e00*/  IMAD.MOV.U32 R10, RZ, RZ, R11 ;  /* 0x000000ffff0a7224 */ /* 0x000fe400078e000b */
[----:B------:R-:W-:-:S07]  /*1e10*/  IMAD.MOV.U32 R47, RZ, RZ, R46 ;  /* 0x000000ffff2f7224 */ /* 0x000fce00078e002e */
.L_x_11648:
[----:B------:R-:W-:Y:S05]  /*1e20*/  BSYNC.RECONVERGENT B1 ;  /* 0x0000000000017941 */ /* 0x000fea0003800200 */
.L_x_11646:
        /* <DEDUP_REMOVED lines=11> */
.L_x_11650:
[----:B------:R-:W-:Y:S01]  /*1ee0*/  IMAD.MOV.U32 R9, RZ, RZ, R8 ;  /* 0x000000ffff097224 */ /* 0x000fe200078e0008 */
[----:B------:R-:W-:Y:S01]  /*1ef0*/  MOV R34, R33 ;  /* 0x0000002100227202 */ /* 0x000fe20000000f00 */
[----:B------:R-:W-:Y:S02]  /*1f00*/  IMAD.MOV.U32 R11, RZ, RZ, R10 ;  /* 0x000000ffff0b7224 */ /* 0x000fe400078e000a */
[----:B------:R-:W-:-:S07]  /*1f10*/  IMAD.MOV.U32 R46, RZ, RZ, R45 ;  /* 0x000000ffff2e7224 */ /* 0x000fce00078e002d */
.L_x_11651:
[----:B------:R-:W-:Y:S05]  /*1f20*/  BSYNC.RECONVERGENT B1 ;  /* 0x0000000000017941 */ /* 0x000fea0003800200 */
.L_x_11649:
        /* <DEDUP_REMOVED lines=11> */
.L_x_11653:
[----:B------:R-:W-:Y:S01]  /*1fe0*/  IMAD.MOV.U32 R8, RZ, RZ, R9 ;  /* 0x000000ffff087224 */ /* 0x000fe200078e0009 */
[----:B------:R-:W-:Y:S01]  /*1ff0*/  MOV R33, R32 ;  /* 0x0000002000217202 */ /* 0x000fe20000000f00 */
[----:B------:R-:W-:Y:S02]  /*2000*/  IMAD.MOV.U32 R10, RZ, RZ, R11 ;  /* 0x000000ffff0a7224 */ /* 0x000fe400078e000b */
[----:B------:R-:W-:-:S07]  /*2010*/  IMAD.MOV.U32 R45, RZ, RZ, R44 ;  /* 0x000000ffff2d7224 */ /* 0x000fce00078e002c */
.L_x_11654:
[----:B------:R-:W-:Y:S05]  /*2020*/  BSYNC.RECONVERGENT B1 ;  /* 0x0000000000017941 */ /* 0x000fea0003800200 */
.L_x_11652:
        /* <DEDUP_REMOVED lines=11> */
.L_x_11656:
[----:B------:R-:W-:Y:S01]  /*20e0*/  IMAD.MOV.U32 R9, RZ, RZ, R8 ;  /* 0x000000ffff097224 */ /* 0x000fe200078e0008 */
[----:B------:R-:W-:Y:S01]  /*20f0*/  MOV R32, R39 ;  /* 0x0000002700207202 */ /* 0x000fe20000000f00 */
[----:B------:R-:W-:Y:S02]  /*2100*/  IMAD.MOV.U32 R11, RZ, RZ, R10 ;  /* 0x000000ffff0b7224 */ /* 0x000fe400078e000a */
[----:B------:R-:W-:-:S07]  /*2110*/  IMAD.MOV.U32 R44, RZ, RZ, R51 ;  /* 0x000000ffff2c7224 */ /* 0x000fce00078e0033 */
.L_x_11657:
[----:B------:R-:W-:Y:S05]  /*2120*/  BSYNC.RECONVERGENT B1 ;  /* 0x0000000000017941 */ /* 0x000fea0003800200 */
.L_x_11655:
        /* <DEDUP_REMOVED lines=11> */
.L_x_11659:
[----:B------:R-:W-:Y:S01]  /*21e0*/  IMAD.MOV.U32 R8, RZ, RZ, R9 ;  /* 0x000000ffff087224 */ /* 0x000fe200078e0009 */
[----:B------:R-:W-:Y:S01]  /*21f0*/  MOV R39, R38 ;  /* 0x0000002600277202 */ /* 0x000fe20000000f00 */
[----:B------:R-:W-:Y:S02]  /*2200*/  IMAD.MOV.U32 R10, RZ, RZ, R11 ;  /* 0x000000ffff0a7224 */ /* 0x000fe400078e000b */
[----:B------:R-:W-:-:S07]  /*2210*/  IMAD.MOV.U32 R51, RZ, RZ, R50 ;  /* 0x000000ffff337224 */ /* 0x000fce00078e0032 */
.L_x_11660:
[----:B------:R-:W-:Y:S05]  /*2220*/  BSYNC.RECONVERGENT B1 ;  /* 0x0000000000017941 */ /* 0x000fea0003800200 */
.L_x_11658:
        /* <DEDUP_REMOVED lines=11> */
.L_x_11662:
[----:B------:R-:W-:Y:S01]  /*22e0*/  IMAD.MOV.U32 R9, RZ, RZ, R8 ;  /* 0x000000ffff097224 */ /* 0x000fe200078e0008 */
[----:B------:R-:W-:Y:S01]  /*22f0*/  MOV R38, R37 ;  /* 0x0000002500267202 */ /* 0x000fe20000000f00 */
[----:B------:R-:W-:Y:S02]  /*2300*/  IMAD.MOV.U32 R11, RZ, RZ, R10 ;  /* 0x000000ffff0b7224 */ /* 0x000fe400078e000a */
[----:B------:R-:W-:-:S07]  /*2310*/  IMAD.MOV.U32 R50, RZ, RZ, R49 ;  /* 0x000000ffff327224 */ /* 0x000fce00078e0031 */
.L_x_11663:
[----:B------:R-:W-:Y:S05]  /*2320*/  BSYNC.RECONVERGENT B1 ;  /* 0x0000000000017941 */ /* 0x000fea0003800200 */
.L_x_11661:
        /* <DEDUP_REMOVED lines=11> */
.L_x_11665:
[----:B------:R-:W-:Y:S01]  /*23e0*/  IMAD.MOV.U32 R8, RZ, RZ, R9 ;  /* 0x000000ffff087224 */ /* 0x000fe200078e0009 */
[----:B------:R-:W-:Y:S01]  /*23f0*/  MOV R37, R36 ;  /* 0x0000002400257202 */ /* 0x000fe20000000f00 */
[----:B------:R-:W-:Y:S02]  /*2400*/  IMAD.MOV.U32 R10, RZ, RZ, R11 ;  /* 0x000000ffff0a7224 */ /* 0x000fe400078e000b */
[----:B------:R-:W-:-:S07]  /*2410*/  IMAD.MOV.U32 R49, RZ, RZ, R48 ;  /* 0x000000ffff317224 */ /* 0x000fce00078e0030 */
.L_x_11666:
[----:B------:R-:W-:Y:S05]  /*2420*/  BSYNC.RECONVERGENT B1 ;  /* 0x0000000000017941 */ /* 0x000fea0003800200 */
.L_x_11664:
        /* <DEDUP_REMOVED lines=11> */
.L_x_11668:
[----:B------:R-:W-:Y:S01]  /*24e0*/  IMAD.MOV.U32 R9, RZ, RZ, R8 ;  /* 0x000000ffff097224 */ /* 0x000fe200078e0008 */
[----:B------:R-:W-:Y:S01]  /*24f0*/  MOV R48, R3 ;  /* 0x0000000300307202 */ /* 0x000fe20000000f00 */
[----:B------:R-:W-:Y:S02]  /*2500*/  IMAD.MOV.U32 R11, RZ, RZ, R10 ;  /* 0x000000ffff0b7224 */ /* 0x000fe400078e000a */
[----:B------:R-:W-:-:S07]  /*2510*/  IMAD.MOV.U32 R36, RZ, RZ, R27 ;  /* 0x000000ffff247224 */ /* 0x000fce00078e001b */
.L_x_11669:
[----:B------:R-:W-:Y:S05]  /*2520*/  BSYNC.RECONVERGENT B1 ;  /* 0x0000000000017941 */ /* 0x000fea0003800200 */
.L_x_11667:
        /* <DEDUP_REMOVED lines=11> */
.L_x_11671:
[----:B------:R-:W-:Y:S01]  /*25e0*/  IMAD.MOV.U32 R8, RZ, RZ, R9 ;  /* 0x000000ffff087224 */ /* 0x000fe200078e0009 */
[----:B------:R-:W-:Y:S01]  /*25f0*/  MOV R27, R26 ;  /* 0x0000001a001b7202 */ /* 0x000fe20000000f00 */
[----:B------:R-:W-:Y:S02]  /*2600*/  IMAD.MOV.U32 R13, RZ, RZ, R11 ;  /* 0x000000ffff0d7224 */ /* 0x000fe400078e000b */
[----:B------:R-:W-:-:S07]  /*2610*/  IMAD.MOV.U32 R3, RZ, RZ, R2 ;  /* 0x000000ffff037224 */ /* 0x000fce00078e0002 */
.L_x_11672:
[----:B------:R-:W-:Y:S05]  /*2620*/  BSYNC.RECONVERGENT B1 ;  /* 0x0000000000017941 */ /* 0x000fea0003800200 */
.L_x_11670:
        /* <DEDUP_REMOVED lines=11> */
.L_x_11674:
[----:B------:R-:W-:Y:S01]  /*26e0*/  IMAD.MOV.U32 R2, RZ, RZ, R7 ;  /* 0x000000ffff027224 */ /* 0x000fe200078e0007 */
[----:B------:R-:W-:Y:S01]  /*26f0*/  MOV R26, R6 ;  /* 0x00000006001a7202 */ /* 0x000fe20000000f00 */
[--C-:B------:R-:W-:Y:S02]  /*2700*/  IMAD.MOV.U32 R22, RZ, RZ, R8.reuse ;  /* 0x000000ffff167224 */ /* 0x100fe400078e0008 */
[--C-:B------:R-:W-:Y:S02]  /*2710*/  IMAD.MOV.U32 R23, RZ, RZ, R13.reuse ;  /* 0x000000ffff177224 */ /* 0x100fe400078e000d */
[----:B------:R-:W-:Y:S02]  /*2720*/  IMAD.MOV.U32 R7, RZ, RZ, R8 ;  /* 0x000000ffff077224 */ /* 0x000fe400078e0008 */
[----:B------:R-:W-:-:S07]  /*2730*/  IMAD.MOV.U32 R6, RZ, RZ, R13 ;  /* 0x000000ffff067224 */ /* 0x000fce00078e000d */
.L_x_11675:
[----:B------:R-:W-:Y:S05]  /*2740*/  BSYNC.RECONVERGENT B1 ;  /* 0x0000000000017941 */ /* 0x000fea0003800200 */
.L_x_11673:
[----:B------:R-:W-:Y:S01]  /*2750*/  VIADD R5, R5, 0x4 ;  /* 0x0000000405057836 */ /* 0x000fe20000000000 */
[----:B------:R-:W-:Y:S06]  /*2760*/  @P2 BRA `(.L_x_11676) ;  /* 0xfffffff0000c2947 */ /* 0x000fec000383ffff */
.L_x_11630:
[----:B------:R-:W-:Y:S05]  /*2770*/  BSYNC.RECONVERGENT B0 ;  /* 0x0000000000007941 */ /* 0x000fea0003800200 */
.L_x_11629:
[----:B-1----:R-:W0:Y:S01]  /*2780*/  SHFL.DOWN PT, R5, R22, 0x2, 0x1f ;  /* 0x08401f0016057f89 */ /* 0x002e2200000e0000 */
        /* <DEDUP_REMOVED lines=13> */
[----:B-----5:R-:W-:Y:S04]  /*2860*/  STL [R4+0x10], R13 ;  /* 0x0000100d04007387 */ /* 0x020fe80000100800 */
[----:B-1----:R-:W-:Y:S04]  /*2870*/  STL [R4+0x14], R15 ;  /* 0x0000140f04007387 */ /* 0x002fe80000100800 */
        /* <DEDUP_REMOVED lines=57> */
.L_x_11724:
        /* <DEDUP_REMOVED lines=20> */
.L_x_11680:
[----:B------:R-:W-:Y:S02]  /*2d50*/  IMAD.MOV.U32 R9, RZ, RZ, R24 ;  /* 0x000000ffff097224 */ /* 0x000fe400078e0018 */
[----:B------:R-:W-:Y:S01]  /*2d60*/  IMAD.MOV.U32 R11, RZ, RZ, R54 ;  /* 0x000000ffff0b7224 */ /* 0x000fe200078e0036 */
[----:B------:R-:W-:Y:S01]  /*2d70*/  MOV R54, R31 ;  /* 0x0000001f00367202 */ /* 0x000fe20000000f00 */
[----:B------:R-:W-:-:S07]  /*2d80*/  IMAD.MOV.U32 R24, RZ, RZ, R43 ;  /* 0x000000ffff187224 */ /* 0x000fce00078e002b */
.L_x_11681:
[----:B------:R-:W-:Y:S05]  /*2d90*/  BSYNC.RECONVERGENT B1 ;  /* 0x0000000000017941 */ /* 0x000fea0003800200 */
.L_x_11679:
        /* <DEDUP_REMOVED lines=11> */
.L_x_11683:
[----:B------:R-:W-:Y:S01]  /*2e50*/  IMAD.MOV.U32 R8, RZ, RZ, R9 ;  /* 0x000000ffff087224 */ /* 0x000fe200078e0009 */
[----:B------:R-:W-:Y:S01]  /*2e60*/  MOV R43, R42 ;  /* 0x0000002a002b7202 */ /* 0x000fe20000000f00 */
[----:B------:R-:W-:Y:S02]  /*2e70*/  IMAD.MOV.U32 R10, RZ, RZ, R11 ;  /* 0x000000ffff0a7224 */ /* 0x000fe400078e000b */
[----:B------:R-:W-:-:S07]  /*2e80*/  IMAD.MOV.U32 R31, RZ, RZ, R30 ;  /* 0x000000ffff1f7224 */ /* 0x000fce00078e001e */
.L_x_11684:
[----:B------:R-:W-:Y:S05]  /*2e90*/  BSYNC.RECONVERGENT B1 ;  /* 0x0000000000017941 */ /* 0x000fea0003800200 */
.L_x_11682:
        /* <DEDUP_REMOVED lines=11> */
.L_x_11686:
[----:B------:R-:W-:Y:S01]  /*2f50*/  IMAD.MOV.U32 R9, RZ, RZ, R8 ;  /* 0x000000ffff097224 */ /* 0x000fe200078e0008 */
[----:B------:R-:W-:Y:S01]  /*2f60*/  MOV R42, R41 ;  /* 0x00000029002a7202 */ /* 0x000fe20000000f00 */
[----:B------:R-:W-:Y:S02]  /*2f70*/  IMAD.MOV.U32 R11, RZ, RZ, R10 ;  /* 0x000000ffff0b7224 */ /* 0x000fe400078e000a */
[----:B------:R-:W-:-:S07]  /*2f80*/  IMAD.MOV.U32 R30, RZ, RZ, R29 ;  /* 0x000000ffff1e7224 */ /* 0x000fce00078e001d */
.L_x_11687:
[----:B------:R-:W-:Y:S05]  /*2f90*/  BSYNC.RECONVERGENT B1 ;  /* 0x0000000000017941 */ /* 0x000fea0003800200 */
.L_x_11685:
        /* <DEDUP_REMOVED lines=11> */
.L_x_11689:
[----:B------:R-:W-:Y:S01]  /*3050*/  IMAD.MOV.U32 R8, RZ, RZ, R9 ;  /* 0x000000ffff087224 */ /* 0x000fe200078e0009 */
[----:B------:R-:W-:Y:S01]  /*3060*/  MOV R41, R40 ;  /* 0x0000002800297202 */ /* 0x000fe20000000f00 */
[----:B------:R-:W-:Y:S02]  /*3070*/  IMAD.MOV.U32 R10, RZ, RZ, R11 ;  /* 0x000000ffff0a7224 */ /* 0x000fe400078e000b */
[----:B------:R-:W-:-:S07]  /*3080*/  IMAD.MOV.U32 R29, RZ, RZ, R28 ;  /* 0x000000ffff1d7224 */ /* 0x000fce00078e001c */
.L_x_11690:
[----:B------:R-:W-:Y:S05]  /*3090*/  BSYNC.RECONVERGENT B1 ;  /* 0x0000000000017941 */ /* 0x000fea0003800200 */
.L_x_11688:
        /* <DEDUP_REMOVED lines=11> */
.L_x_11692:
[----:B------:R-:W-:Y:S01]  /*3150*/  IMAD.MOV.U32 R9, RZ, RZ, R8 ;  /* 0x000000ffff097224 */ /* 0x000fe200078e0008 */
[----:B------:R-:W-:Y:S01]  /*3160*/  MOV R40, R47 ;  /* 0x0000002f00287202 */ /* 0x000fe20000000f00 */
[----:B------:R-:W-:Y:S02]  /*3170*/  IMAD.MOV.U32 R11, RZ, RZ, R10 ;  /* 0x000000ffff0b7224 */ /* 0x000fe400078e000a */
[----:B------:R-:W-:-:S07]  /*3180*/  IMAD.MOV.U32 R28, RZ, RZ, R35 ;  /* 0x000000ffff1c7224 */ /* 0x000fce00078e0023 */
.L_x_11693:
[----:B------:R-:W-:Y:S05]  /*3190*/  BSYNC.RECONVERGENT B1 ;  /* 0x0000000000017941 */ /* 0x000fea0003800200 */
.L_x_11691:
        /* <DEDUP_REMOVED lines=11> */
.L_x_11695:
[----:B------:R-:W-:Y:S01]  /*3250*/  IMAD.MOV.U32 R8, RZ, RZ, R9 ;  /* 0x000000ffff087224 */ /* 0x000fe200078e0009 */
[----:B------:R-:W-:Y:S01]  /*3260*/  MOV R47, R46 ;  /* 0x0000002e002f7202 */ /* 0x000fe20000000f00 */
[----:B------:R-:W-:Y:S02]  /*3270*/  IMAD.MOV.U32 R10, RZ, RZ, R11 ;  /* 0x000000ffff0a7224 */ /* 0x000fe400078e000b */
[----:B------:R-:W-:-:S07]  /*3280*/  IMAD.MOV.U32 R35, RZ, RZ, R34 ;  /* 0x000000ffff237224 */ /* 0x000fce00078e0022 */
.L_x_11696:
[----:B------:R-:W-:Y:S05]  /*3290*/  BSYNC.RECONVERGENT B1 ;  /* 0x0000000000017941 */ /* 0x000fea0003800200 */
.L_x_11694:
        /* <DEDUP_REMOVED lines=11> */
.L_x_11698:
[----:B------:R-:W-:Y:S01]  /*3350*/  IMAD.MOV.U32 R9, RZ, RZ, R8 ;  /* 0x000000ffff097224 */ /* 0x000fe200078e0008 */
[----:B------:R-:W-:Y:S01]  /*3360*/  MOV R46, R45 ;  /* 0x0000002d002e7202 */ /* 0x000fe20000000f00 */
[----:B------:R-:W-:Y:S02]  /*3370*/  IMAD.MOV.U32 R11, RZ, RZ, R10 ;  /* 0x000000ffff0b7224 */ /* 0x000fe400078e000a */
[----:B------:R-:W-:-:S07]  /*3380*/  IMAD.MOV.U32 R34, RZ, RZ, R33 ;  /* 0x000000ffff227224 */ /* 0x000fce00078e0021 */
.L_x_11699:
[----:B------:R-:W-:Y:S05]  /*3390*/  BSYNC.RECONVERGENT B1 ;  /* 0x0000000000017941 */ /* 0x000fea0003800200 */
.L_x_11697:
        /* <DEDUP_REMOVED lines=11> */
.L_x_11701:
[----:B------:R-:W-:Y:S01]  /*3450*/  IMAD.MOV.U32 R8, RZ, RZ, R9 ;  /* 0x000000ffff087224 */ /* 0x000fe200078e0009 */
[----:B------:R-:W-:Y:S01]  /*3460*/  MOV R45, R44 ;  /* 0x0000002c002d7202 */ /* 0x000fe20000000f00 */
[----:B------:R-:W-:Y:S02]  /*3470*/  IMAD.MOV.U32 R10, RZ, RZ, R11 ;  /* 0x000000ffff0a7224 */ /* 0x000fe400078e000b */
[----:B------:R-:W-:-:S07]  /*3480*/  IMAD.MOV.U32 R33, RZ, RZ, R32 ;  /* 0x000000ffff217224 */ /* 0x000fce00078e0020 */
.L_x_11702:
[----:B------:R-:W-:Y:S05]  /*3490*/  BSYNC.RECONVERGENT B1 ;  /* 0x0000000000017941 */ /* 0x000fea0003800200 */
.L_x_11700:
        /* <DEDUP_REMOVED lines=11> */
.L_x_11704:
[----:B------:R-:W-:Y:S01]  /*3550*/  IMAD.MOV.U32 R9, RZ, RZ, R8 ;  /* 0x000000ffff097224 */ /* 0x000fe200078e0008 */
[----:B------:R-:W-:Y:S01]  /*3560*/  MOV R44, R51 ;  /* 0x00000033002c7202 */ /* 0x000fe20000000f00 */
[----:B------:R-:W-:Y:S02]  /*3570*/  IMAD.MOV.U32 R11, RZ, RZ, R10 ;  /* 0x000000ffff0b7224 */ /* 0x000fe400078e000a */
[----:B------:R-:W-:-:S07]  /*3580*/  IMAD.MOV.U32 R32, RZ, RZ, R39 ;  /* 0x000000ffff207224 */ /* 0x000fce00078e0027 */
.L_x_11705:
[----:B------:R-:W-:Y:S05]  /*3590*/  BSYNC.RECONVERGENT B1 ;  /* 0x0000000000017941 */ /* 0x000fea0003800200 */
.L_x_11703:
        /* <DEDUP_REMOVED lines=11> */
.L_x_11707:
[----:B------:R-:W-:Y:S01]  /*3650*/  IMAD.MOV.U32 R8, RZ, RZ, R9 ;  /* 0x000000ffff087224 */ /* 0x000fe200078e0009 */
[----:B------:R-:W-:Y:S01]  /*3660*/  MOV R51, R50 ;  /* 0x0000003200337202 */ /* 0x000fe20000000f00 */
[----:B------:R-:W-:Y:S02]  /*3670*/  IMAD.MOV.U32 R10, RZ, RZ, R11 ;  /* 0x000000ffff0a7224 */ /* 0x000fe400078e000b */
[----:B------:R-:W-:-:S07]  /*3680*/  IMAD.MOV.U32 R39, RZ, RZ, R38 ;  /* 0x000000ffff277224 */ /* 0x000fce00078e0026 */
.L_x_11708:
[----:B------:R-:W-:Y:S05]  /*3690*/  BSYNC.RECONVERGENT B1 ;  /* 0x0000000000017941 */ /* 0x000fea0003800200 */
.L_x_11706:
        /* <DEDUP_REMOVED lines=11> */
.L_x_11710:
[----:B------:R-:W-:Y:S01]  /*3750*/  IMAD.MOV.U32 R9, RZ, RZ, R8 ;  /* 0x000000ffff097224 */ /* 0x000fe200078e0008 */
[----:B------:R-:W-:Y:S01]  /*3760*/  MOV R50, R49 ;  /* 0x0000003100327202 */ /* 0x000fe20000000f00 */
[----:B------:R-:W-:Y:S02]  /*3770*/  IMAD.MOV.U32 R11, RZ, RZ, R10 ;  /* 0x000000ffff0b7224 */ /* 0x000fe400078e000a */
[----:B------:R-:W-:-:S07]  /*3780*/  IMAD.MOV.U32 R38, RZ, RZ, R37 ;  /* 0x000000ffff267224 */ /* 0x000fce00078e0025 */
.L_x_11711:
[----:B------:R-:W-:Y:S05]  /*3790*/  BSYNC.RECONVERGENT B1 ;  /* 0x0000000000017941 */ /* 0x000fea0003800200 */
.L_x_11709:
        /* <DEDUP_REMOVED lines=11> */
.L_x_11713:
[----:B------:R-:W-:Y:S01]  /*3850*/  IMAD.MOV.U32 R8, RZ, RZ, R9 ;  /* 0x000000ffff087224 */ /* 0x000fe200078e0009 */
[----:B------:R-:W-:Y:S01]  /*3860*/  MOV R49, R48 ;  /* 0x0000003000317202 */ /* 0x000fe20000000f00 */
[----:B------:R-:W-:Y:S02]  /*3870*/  IMAD.MOV.U32 R10, RZ, RZ, R11 ;  /* 0x000000ffff0a7224 */ /* 0x000fe400078e000b */
[----:B------:R-:W-:-:S07]  /*3880*/  IMAD.MOV.U32 R37, RZ, RZ, R36 ;  /* 0x000000ffff257224 */ /* 0x000fce00078e0024 */
.L_x_11714:
[----:B------:R-:W-:Y:S05]  /*3890*/  BSYNC.RECONVERGENT B1 ;  /* 0x0000000000017941 */ /* 0x000fea0003800200 */
.L_x_11712:
        /* <DEDUP_REMOVED lines=11> */
.L_x_11716:
[----:B------:R-:W-:Y:S01]  /*3950*/  IMAD.MOV.U32 R9, RZ, RZ, R8 ;  /* 0x000000ffff097224 */ /* 0x000fe200078e0008 */
[----:B------:R-:W-:Y:S01]  /*3960*/  MOV R36, R27 ;  /* 0x0000001b00247202 */ /* 0x000fe20000000f00 */
[----:B------:R-:W-:Y:S02]  /*3970*/  IMAD.MOV.U32 R11, RZ, RZ, R10 ;  /* 0x000000ffff0b7224 */ /* 0x000fe400078e000a */
[----:B------:R-:W-:-:S07]  /*3980*/  IMAD.MOV.U32 R48, RZ, RZ, R3 ;  /* 0x000000ffff307224 */ /* 0x000fce00078e0003 */
.L_x_11717:
[----:B------:R-:W-:Y:S05]  /*3990*/  BSYNC.RECONVERGENT B1 ;  /* 0x0000000000017941 */ /* 0x000fea0003800200 */
.L_x_11715:
        /* <DEDUP_REMOVED lines=11> */
.L_x_11719:
[----:B------:R-:W-:Y:S01]  /*3a50*/  IMAD.MOV.U32 R13, RZ, RZ, R9 ;  /* 0x000000ffff0d7224 */ /* 0x000fe200078e0009 */
[----:B------:R-:W-:Y:S01]  /*3a60*/  MOV R3, R2 ;  /* 0x0000000200037202 */ /* 0x000fe20000000f00 */
[----:B------:R-:W-:Y:S02]  /*3a70*/  IMAD.MOV.U32 R8, RZ, RZ, R11 ;  /* 0x000000ffff087224 */ /* 0x000fe400078e000b */
[----:B------:R-:W-:-:S07]  /*3a80*/  IMAD.MOV.U32 R27, RZ, RZ, R26 ;  /* 0x000000ffff1b7224 */ /* 0x000fce00078e001a */
.L_x_11720:
[----:B------:R-:W-:Y:S05]  /*3a90*/  BSYNC.RECONVERGENT B1 ;  /* 0x0000000000017941 */ /* 0x000fea0003800200 */
.L_x_11718:
        /* <DEDUP_REMOVED lines=11> */
.L_x_11722:
[----:B------:R-:W-:Y:S01]  /*3b50*/  MOV R2, R6 ;  /* 0x0000000600027202 */ /* 0x000fe20000000f00 */
[----:B------:R-:W-:Y:S02]  /*3b60*/  IMAD.MOV.U32 R26, RZ, RZ, R5 ;  /* 0x000000ffff1a7224 */ /* 0x000fe400078e0005 */
[--C-:B------:R-:W-:Y:S02]  /*3b70*/  IMAD.MOV.U32 R22, RZ, RZ, R13.reuse ;  /* 0x000000ffff167224 */ /* 0x100fe400078e000d */
[--C-:B------:R-:W-:Y:S02]  /*3b80*/  IMAD.MOV.U32 R23, RZ, RZ, R8.reuse ;  /* 0x000000ffff177224 */ /* 0x100fe400078e0008 */
[----:B------:R-:W-:Y:S02]  /*3b90*/  IMAD.MOV.U32 R6, RZ, RZ, R13 ;  /* 0x000000ffff067224 */ /* 0x000fe400078e000d */
[----:B------:R-:W-:-:S07]  /*3ba0*/  IMAD.MOV.U32 R5, RZ, RZ, R8 ;  /* 0x000000ffff057224 */ /* 0x000fce00078e0008 */
.L_x_11723:
[----:B------:R-:W-:Y:S05]  /*3bb0*/  BSYNC.RECONVERGENT B1 ;  /* 0x0000000000017941 */ /* 0x000fea0003800200 */
.L_x_11721:
[----:B------:R-:W-:Y:S01]  /*3bc0*/  IADD3 R7, PT, PT, R7, 0x4, RZ ;  /* 0x0000000407077810 */ /* 0x000fe20007ffe0ff */
[----:B------:R-:W-:Y:S06]  /*3bd0*/  @P2 BRA `(.L_x_11724) ;  /* 0xfffffff0000c2947 */ /* 0x000fec000383ffff */
.L_x_11678:
[----:B------:R-:W-:Y:S05]  /*3be0*/  BSYNC.RECONVERGENT B0 ;  /* 0x0000000000007941 */ /* 0x000fea0003800200 */
.L_x_11677:
        /* <DEDUP_REMOVED lines=73> */
.L_x_11772:
        /* <DEDUP_REMOVED lines=20> */
.L_x_11728:
[----:B------:R-:W-:Y:S01]  /*41c0*/  IMAD.MOV.U32 R9, RZ, RZ, R24 ;  /* 0x000000ffff097224 */ /* 0x000fe200078e0018 */
[----:B------:R-:W-:Y:S01]  /*41d0*/  MOV R11, R54 ;  /* 0x00000036000b7202 */ /* 0x000fe20000000f00 */
[----:B------:R-:W-:Y:S02]  /*41e0*/  IMAD.MOV.U32 R54, RZ, RZ, R31 ;  /* 0x000000ffff367224 */ /* 0x000fe400078e001f */
[----:B------:R-:W-:-:S07]  /*41f0*/  IMAD.MOV.U32 R24, RZ, RZ, R43 ;  /* 0x000000ffff187224 */ /* 0x000fce00078e002b */
.L_x_11729:
[----:B------:R-:W-:Y:S05]  /*4200*/  BSYNC.RECONVERGENT B1 ;  /* 0x0000000000017941 */ /* 0x000fea0003800200 */
.L_x_11727:
        /* <DEDUP_REMOVED lines=11> */
.L_x_11731:
[----:B------:R-:W-:Y:S01]  /*42c0*/  IMAD.MOV.U32 R8, RZ, RZ, R9 ;  /* 0x000000ffff087224 */ /* 0x000fe200078e0009 */
[----:B------:R-:W-:Y:S01]  /*42d0*/  MOV R10, R11 ;  /* 0x0000000b000a7202 */ /* 0x000fe20000000f00 */
[----:B------:R-:W-:Y:S02]  /*42e0*/  IMAD.MOV.U32 R43, RZ, RZ, R42 ;  /* 0x000000ffff2b7224 */ /* 0x000fe400078e002a */
[----:B------:R-:W-:-:S07]  /*42f0*/  IMAD.MOV.U32 R31, RZ, RZ, R30 ;  /* 0x000000ffff1f7224 */ /* 0x000fce00078e001e */
.L_x_11732:
[----:B------:R-:W-:Y:S05]  /*4300*/  BSYNC.RECONVERGENT B1 ;  /* 0x0000000000017941 */ /* 0x000fea0003800200 */
.L_x_11730:
        /* <DEDUP_REMOVED lines=11> */
.L_x_11734:
[----:B------:R-:W-:Y:S01]  /*43c0*/  IMAD.MOV.U32 R9, RZ, RZ, R8 ;  /* 0x000000ffff097224 */ /* 0x000fe200078e0008 */
[----:B------:R-:W-:Y:S01]  /*43d0*/  MOV R11, R10 ;  /* 0x0000000a000b7202 */ /* 0x000fe20000000f00 */
[----:B------:R-:W-:Y:S02]  /*43e0*/  IMAD.MOV.U32 R42, RZ, RZ, R41 ;  /* 0x000000ffff2a7224 */ /* 0x000fe400078e0029 */
[----:B------:R-:W-:-:S07]  /*43f0*/  IMAD.MOV.U32 R30, RZ, RZ, R29 ;  /* 0x000000ffff1e7224 */ /* 0x000fce00078e001d */
.L_x_11735:
[----:B------:R-:W-:Y:S05]  /*4400*/  BSYNC.RECONVERGENT B1 ;  /* 0x0000000000017941 */ /* 0x000fea0003800200 */
.L_x_11733:
        /* <DEDUP_REMOVED lines=11> */
.L_x_11737:
[----:B------:R-:W-:Y:S01]  /*44c0*/  IMAD.MOV.U32 R8, RZ, RZ, R9 ;  /* 0x000000ffff087224 */ /* 0x000fe200078e0009 */
[----:B------:R-:W-:Y:S01]  /*44d0*/  MOV R10, R11 ;  /* 0x0000000b000a7202 */ /* 0x000fe20000000f00 */
[----:B------:R-:W-:Y:S02]  /*44e0*/  IMAD.MOV.U32 R41, RZ, RZ, R40 ;  /* 0x000000ffff297224 */ /* 0x000fe400078e0028 */
[----:B------:R-:W-:-:S07]  /*44f0*/  IMAD.MOV.U32 R29, RZ, RZ, R28 ;  /* 0x000000ffff1d7224 */ /* 0x000fce00078e001c */
.L_x_11738:
[----:B------:R-:W-:Y:S05]  /*4500*/  BSYNC.RECONVERGENT B1 ;  /* 0x0000000000017941 */ /* 0x000fea0003800200 */
.L_x_11736:
        /* <DEDUP_REMOVED lines=11> */
.L_x_11740:
[----:B------:R-:W-:Y:S01]  /*45c0*/  IMAD.MOV.U32 R9, RZ, RZ, R8 ;  /* 0x000000ffff097224 */ /* 0x000fe200078e0008 */
[----:B------:R-:W-:Y:S01]  /*45d0*/  MOV R11, R10 ;  /* 0x0000000a000b7202 */ /* 0x000fe20000000f00 */
[----:B------:R-:W-:Y:S02]  /*45e0*/  IMAD.MOV.U32 R40, RZ, RZ, R47 ;  /* 0x000000ffff287224 */ /* 0x000fe400078e002f */
[----:B------:R-:W-:-:S07]  /*45f0*/  IMAD.MOV.U32 R28, RZ, RZ, R35 ;  /* 0x000000ffff1c7224 */ /* 0x000fce00078e0023 */
.L_x_11741:
[----:B------:R-:W-:Y:S05]  /*4600*/  BSYNC.RECONVERGENT B1 ;  /* 0x0000000000017941 */ /* 0x000fea0003800200 */
.L_x_11739:
        /* <DEDUP_REMOVED lines=11> */
.L_x_11743:
[----:B------:R-:W-:Y:S01]  /*46c0*/  IMAD.MOV.U32 R8, RZ, RZ, R9 ;  /* 0x000000ffff087224 */ /* 0x000fe200078e0009 */
[----:B------:R-:W-:Y:S01]  /*46d0*/  MOV R10, R11 ;  /* 0x0000000b000a7202 */ /* 0x000fe20000000f00 */
[----:B------:R-:W-:Y:S02]  /*46e0*/  IMAD.MOV.U32 R47, RZ, RZ, R46 ;  /* 0x000000ffff2f7224 */ /* 0x000fe400078e002e */
[----:B------:R-:W-:-:S07]  /*46f0*/  IMAD.MOV.U32 R35, RZ, RZ, R34 ;  /* 0x000000ffff237224 */ /* 0x000fce00078e0022 */
.L_x_11744:
[----:B------:R-:W-:Y:S05]  /*4700*/  BSYNC.RECONVERGENT B1 ;  /* 0x0000000000017941 */ /* 0x000fea0003800200 */
.L_x_11742:
        /* <DEDUP_REMOVED lines=11> */
.L_x_11746:
[----:B------:R-:W-:Y:S01]  /*47c0*/  IMAD.MOV.U32 R9, RZ, RZ, R8 ;  /* 0x000000ffff097224 */ /* 0x000fe200078e0008 */
[----:B------:R-:W-:Y:S01]  /*47d0*/  MOV R11, R10 ;  /* 0x0000000a000b7202 */ /* 0x000fe20000000f00 */
[----:B------:R-:W-:Y:S02]  /*47e0*/  IMAD.MOV.U32 R46, RZ, RZ, R45 ;  /* 0x000000ffff2e7224 */ /* 0x000fe400078e002d */
[----:B------:R-:W-:-:S07]  /*47f0*/  IMAD.MOV.U32 R34, RZ, RZ, R33 ;  /* 0x000000ffff227224 */ /* 0x000fce00078e0021 */
.L_x_11747:
[----:B------:R-:W-:Y:S05]  /*4800*/  BSYNC.RECONVERGENT B1 ;  /* 0x0000000000017941 */ /* 0x000fea0003800200 */
.L_x_11745:
        /* <DEDUP_REMOVED lines=11> */
.L_x_11749:
[----:B------:R-:W-:Y:S01]  /*48c0*/  IMAD.MOV.U32 R8, RZ, RZ, R9 ;  /* 0x000000ffff087224 */ /* 0x000fe200078e0009 */
[----:B------:R-:W-:Y:S01]  /*48d0*/  MOV R10, R11 ;  /* 0x0000000b000a7202 */ /* 0x000fe20000000f00 */
[----:B------:R-:W-:Y:S02]  /*48e0*/  IMAD.MOV.U32 R45, RZ, RZ, R44 ;  /* 0x000000ffff2d7224 */ /* 0x000fe400078e002c */
[----:B------:R-:W-:-:S07]  /*48f0*/  IMAD.MOV.U32 R33, RZ, RZ, R32 ;  /* 0x000000ffff217224 */ /* 0x000fce00078e0020 */
.L_x_11750:
[----:B------:R-:W-:Y:S05]  /*4900*/  BSYNC.RECONVERGENT B1 ;  /* 0x0000000000017941 */ /* 0x000fea0003800200 */
.L_x_11748:
        /* <DEDUP_REMOVED lines=11> */
.L_x_11752:
[----:B------:R-:W-:Y:S01]  /*49c0*/  IMAD.MOV.U32 R9, RZ, RZ, R8 ;  /* 0x000000ffff097224 */ /* 0x000fe200078e0008 */
[----:B------:R-:W-:Y:S01]  /*49d0*/  MOV R11, R10 ;  /* 0x0000000a000b7202 */ /* 0x000fe20000000f00 */
[----:B------:R-:W-:Y:S02]  /*49e0*/  IMAD.MOV.U32 R44, RZ, RZ, R51 ;  /* 0x000000ffff2c7224 */ /* 0x000fe400078e0033 */
[----:B------:R-:W-:-:S07]  /*49f0*/  IMAD.MOV.U32 R32, RZ, RZ, R39 ;  /* 0x000000ffff207224 */ /* 0x000fce00078e0027 */
.L_x_11753:
[----:B------:R-:W-:Y:S05]  /*4a00*/  BSYNC.RECONVERGENT B1 ;  /* 0x0000000000017941 */ /* 0x000fea0003800200 */
.L_x_11751:
        /* <DEDUP_REMOVED lines=11> */
.L_x_11755:
[----:B------:R-:W-:Y:S01]  /*4ac0*/  IMAD.MOV.U32 R8, RZ, RZ, R9 ;  /* 0x000000ffff087224 */ /* 0x000fe200078e0009 */
[----:B------:R-:W-:Y:S01]  /*4ad0*/  MOV R10, R11 ;  /* 0x0000000b000a7202 */ /* 0x000fe20000000f00 */
[----:B------:R-:W-:Y:S02]  /*4ae0*/  IMAD.MOV.U32 R51, RZ, RZ, R50 ;  /* 0x000000ffff337224 */ /* 0x000fe400078e0032 */
[----:B------:R-:W-:-:S07]  /*4af0*/  IMAD.MOV.U32 R39, RZ, RZ, R38 ;  /* 0x000000ffff277224 */ /* 0x000fce00078e0026 */
.L_x_11756:
[----:B------:R-:W-:Y:S05]  /*4b00*/  BSYNC.RECONVERGENT B1 ;  /* 0x0000000000017941 */ /* 0x000fea0003800200 */
.L_x_11754:
        /* <DEDUP_REMOVED lines=11> */
.L_x_11758:
[----:B------:R-:W-:Y:S01]  /*4bc0*/  IMAD.MOV.U32 R9, RZ, RZ, R8 ;  /* 0x000000ffff097224 */ /* 0x000fe200078e0008 */
[----:B------:R-:W-:Y:S01]  /*4bd0*/  MOV R11, R10 ;  /* 0x0000000a000b7202 */ /* 0x000fe20000000f00 */
[----:B------:R-:W-:Y:S02]  /*4be0*/  IMAD.MOV.U32 R50, RZ, RZ, R49 ;  /* 0x000000ffff327224 */ /* 0x000fe400078e0031 */
[----:B------:R-:W-:-:S07]  /*4bf0*/  IMAD.MOV.U32 R38, RZ, RZ, R37 ;  /* 0x000000ffff267224 */ /* 0x000fce00078e0025 */
.L_x_11759:
[----:B------:R-:W-:Y:S05]  /*4c00*/  BSYNC.RECONVERGENT B1 ;  /* 0x0000000000017941 */ /* 0x000fea0003800200 */
.L_x_11757:
        /* <DEDUP_REMOVED lines=11> */
.L_x_11761:
[----:B------:R-:W-:Y:S01]  /*4cc0*/  IMAD.MOV.U32 R8, RZ, RZ, R9 ;  /* 0x000000ffff087224 */ /* 0x000fe200078e0009 */
[----:B------:R-:W-:Y:S01]  /*4cd0*/  MOV R10, R11 ;  /* 0x0000000b000a7202 */ /* 0x000fe20000000f00 */
[----:B------:R-:W-:Y:S02]  /*4ce0*/  IMAD.MOV.U32 R49, RZ, RZ, R48 ;  /* 0x000000ffff317224 */ /* 0x000fe400078e0030 */
[----:B------:R-:W-:-:S07]  /*4cf0*/  IMAD.MOV.U32 R37, RZ, RZ, R36 ;  /* 0x000000ffff257224 */ /* 0x000fce00078e0024 */
.L_x_11762:
[----:B------:R-:W-:Y:S05]  /*4d00*/  BSYNC.RECONVERGENT B1 ;  /* 0x0000000000017941 */ /* 0x000fea0003800200 */
.L_x_11760:
        /* <DEDUP_REMOVED lines=11> */
.L_x_11764:
[----:B------:R-:W-:Y:S01]  /*4dc0*/  IMAD.MOV.U32 R9, RZ, RZ, R8 ;  /* 0x000000ffff097224 */ /* 0x000fe200078e0008 */
[----:B------:R-:W-:Y:S01]  /*4dd0*/  MOV R11, R10 ;  /* 0x0000000a000b7202 */ /* 0x000fe20000000f00 */
[----:B------:R-:W-:Y:S02]  /*4de0*/  IMAD.MOV.U32 R36, RZ, RZ, R27 ;  /* 0x000000ffff247224 */ /* 0x000fe400078e001b */
[----:B------:R-:W-:-:S07]  /*4df0*/  IMAD.MOV.U32 R48, RZ, RZ, R3 ;  /* 0x000000ffff307224 */ /* 0x000fce00078e0003 */
.L_x_11765:
[----:B------:R-:W-:Y:S05]  /*4e00*/  BSYNC.RECONVERGENT B1 ;  /* 0x0000000000017941 */ /* 0x000fea0003800200 */
.L_x_11763:
        /* <DEDUP_REMOVED lines=11> */
.L_x_11767:
[----:B------:R-:W-:Y:S01]  /*4ec0*/  IMAD.MOV.U32 R13, RZ, RZ, R9 ;  /* 0x000000ffff0d7224 */ /* 0x000fe200078e0009 */
[----:B------:R-:W-:Y:S01]  /*4ed0*/  MOV R8, R11 ;  /* 0x0000000b00087202 */ /* 0x000fe20000000f00 */
[----:B------:R-:W-:Y:S02]  /*4ee0*/  IMAD.MOV.U32 R3, RZ, RZ, R2 ;  /* 0x000000ffff037224 */ /* 0x000fe400078e0002 */
[----:B------:R-:W-:-:S07]  /*4ef0*/  IMAD.MOV.U32 R27, RZ, RZ, R26 ;  /* 0x000000ffff1b7224 */ /* 0x000fce00078e001a */
.L_x_11768:
[----:B------:R-:W-:Y:S05]  /*4f00*/  BSYNC.RECONVERGENT B1 ;  /* 0x0000000000017941 */ /* 0x000fea0003800200 */
.L_x_11766:
        /* <DEDUP_REMOVED lines=11> */
.L_x_11770:
[----:B------:R-:W-:Y:S01]  /*4fc0*/  IMAD.MOV.U32 R2, RZ, RZ, R6 ;  /* 0x000000ffff027224 */ /* 0x000fe200078e0006 */
[-C--:B------:R-:W-:Y:S01]  /*4fd0*/  MOV R23, R8.reuse ;  /* 0x0000000800177202 */ /* 0x080fe20000000f00 */
[----:B------:R-:W-:Y:S01]  /*4fe0*/  IMAD.MOV.U32 R26, RZ, RZ, R5 ;  /* 0x000000ffff1a7224 */ /* 0x000fe200078e0005 */
[----:B------:R-:W-:Y:S01]  /*4ff0*/  MOV R5, R8 ;  /* 0x0000000800057202 */ /* 0x000fe20000000f00 */
[--C-:B------:R-:W-:Y:S02]  /*5000*/  IMAD.MOV.U32 R22, RZ, RZ, R13.reuse ;  /* 0x000000ffff167224 */ /* 0x100fe400078e000d */
[----:B------:R-:W-:-:S07]  /*5010*/  IMAD.MOV.U32 R6, RZ, RZ, R13 ;  /* 0x000000ffff067224 */ /* 0x000fce00078e000d */
.L_x_11771:
[----:B------:R-:W-:Y:S05]  /*5020*/  BSYNC.RECONVERGENT B1 ;  /* 0x0000000000017941 */ /* 0x000fea0003800200 */
.L_x_11769:
[----:B------:R-:W-:Y:S01]  /*5030*/  VIADD R7, R7, 0x4 ;  /* 0x0000000407077836 */ /* 0x000fe20000000000 */
[----:B------:R-:W-:Y:S06]  /*5040*/  @P2 BRA `(.L_x_11772) ;  /* 0xfffffff0000c2947 */ /* 0x000fec000383ffff */
.L_x_11726:
[----:B------:R-:W-:Y:S05]  /*5050*/  BSYNC.RECONVERGENT B0 ;  /* 0x0000000000007941 */ /* 0x000fea0003800200 */
.L_x_11725:
        /* <DEDUP_REMOVED lines=73> */
.L_x_11820:
        /* <DEDUP_REMOVED lines=20> */
.L_x_11776:
[----:B------:R-:W-:Y:S01]  /*5630*/  MOV R9, R24 ;  /* 0x0000001800097202 */ /* 0x000fe20000000f00 */
[----:B------:R-:W-:Y:S02]  /*5640*/  IMAD.MOV.U32 R11, RZ, RZ, R54 ;  /* 0x000000ffff0b7224 */ /* 0x000fe400078e0036 */
[----:B------:R-:W-:Y:S02]  /*5650*/  IMAD.MOV.U32 R54, RZ, RZ, R31 ;  /* 0x000000ffff367224 */ /* 0x000fe400078e001f */
[----:B------:R-:W-:-:S07]  /*5660*/  IMAD.MOV.U32 R24, RZ, RZ, R43 ;  /* 0x000000ffff187224 */ /* 0x000fce00078e002b */
.L_x_11777:
[----:B------:R-:W-:Y:S05]  /*5670*/  BSYNC.RECONVERGENT B1 ;  /* 0x0000000000017941 */ /* 0x000fea0003800200 */
.L_x_11775:
        /* <DEDUP_REMOVED lines=11> */
.L_x_11779:
[----:B------:R-:W-:Y:S01]  /*5730*/  MOV R8, R9 ;  /* 0x0000000900087202 */ /* 0x000fe20000000f00 */
[----:B------:R-:W-:Y:S02]  /*5740*/  IMAD.MOV.U32 R10, RZ, RZ, R11 ;  /* 0x000000ffff0a7224 */ /* 0x000fe400078e000b */
[----:B------:R-:W-:Y:S02]  /*5750*/  IMAD.MOV.U32 R43, RZ, RZ, R42 ;  /* 0x000000ffff2b7224 */ /* 0x000fe400078e002a */
[----:B------:R-:W-:-:S07]  /*5760*/  IMAD.MOV.U32 R31, RZ, RZ, R30 ;  /* 0x000000ffff1f7224 */ /* 0x000fce00078e001e */
.L_x_11780:
[----:B------:R-:W-:Y:S05]  /*5770*/  BSYNC.RECONVERGENT B1 ;  /* 0x0000000000017941 */ /* 0x000fea0003800200 */
.L_x_11778:
        /* <DEDUP_REMOVED lines=11> */
.L_x_11782:
[----:B------:R-:W-:Y:S01]  /*5830*/  MOV R9, R8 ;  /* 0x0000000800097202 */ /* 0x000fe20000000f00 */
[----:B------:R-:W-:Y:S02]  /*5840*/  IMAD.MOV.U32 R11, RZ, RZ, R10 ;  /* 0x000000ffff0b7224 */ /* 0x000fe400078e000a */
[----:B------:R-:W-:Y:S02]  /*5850*/  IMAD.MOV.U32 R42, RZ, RZ, R41 ;  /* 0x000000ffff2a7224 */ /* 0x000fe400078e0029 */
[----:B------:R-:W-:-:S07]  /*5860*/  IMAD.MOV.U32 R30, RZ, RZ, R29 ;  /* 0x000000ffff1e7224 */ /* 0x000fce00078e001d */
.L_x_11783:
[----:B------:R-:W-:Y:S05]  /*5870*/  BSYNC.RECONVERGENT B1 ;  /* 0x0000000000017941 */ /* 0x000fea0003800200 */
.L_x_11781:
        /* <DEDUP_REMOVED lines=11> */
.L_x_11785:
[----:B------:R-:W-:Y:S01]  /*5930*/  MOV R8, R9 ;  /* 0x0000000900087202 */ /* 0x000fe20000000f00 */
[----:B------:R-:W-:Y:S02]  /*5940*/  IMAD.MOV.U32 R10, RZ, RZ, R11 ;  /* 0x000000ffff0a7224 */ /* 0x000fe400078e000b */
[----:B------:R-:W-:Y:S02]  /*5950*/  IMAD.MOV.U32 R41, RZ, RZ, R40 ;  /* 0x000000ffff297224 */ /* 0x000fe400078e0028 */
[----:B------:R-:W-:-:S07]  /*5960*/  IMAD.MOV.U32 R29, RZ, RZ, R28 ;  /* 0x000000ffff1d7224 */ /* 0x000fce00078e001c */
.L_x_11786:
[----:B------:R-:W-:Y:S05]  /*5970*/  BSYNC.RECONVERGENT B1 ;  /* 0x0000000000017941 */ /* 0x000fea0003800200 */
.L_x_11784:
        /* <DEDUP_REMOVED lines=11> */
.L_x_11788:
[----:B------:R-:W-:Y:S01]  /*5a30*/  MOV R9, R8 ;  /* 0x0000000800097202 */ /* 0x000fe20000000f00 */
[----:B------:R-:W-:Y:S02]  /*5a40*/  IMAD.MOV.U32 R11, RZ, RZ, R10 ;  /* 0x000000ffff0b7224 */ /* 0x000fe400078e000a */
[----:B------:R-:W-:Y:S02]  /*5a50*/  IMAD.MOV.U32 R40, RZ, RZ, R47 ;  /* 0x000000ffff287224 */ /* 0x000fe400078e002f */
[----:B------:R-:W-:-:S07]  /*5a60*/  IMAD.MOV.U32 R28, RZ, RZ, R35 ;  /* 0x000000ffff1c7224 */ /* 0x000fce00078e0023 */
.L_x_11789:
[----:B------:R-:W-:Y:S05]  /*5a70*/  BSYNC.RECONVERGENT B1 ;  /* 0x0000000000017941 */ /* 0x000fea0003800200 */
.L_x_11787:
        /* <DEDUP_REMOVED lines=11> */
.L_x_11791:
[----:B------:R-:W-:Y:S01]  /*5b30*/  MOV R8, R9 ;  /* 0x0000000900087202 */ /* 0x000fe20000000f00 */
[----:B------:R-:W-:Y:S02]  /*5b40*/  IMAD.MOV.U32 R10, RZ, RZ, R11 ;  /* 0x000000ffff0a7224 */ /* 0x000fe400078e000b */
[----:B------:R-:W-:Y:S02]  /*5b50*/  IMAD.MOV.U32 R47, RZ, RZ, R46 ;  /* 0x000000ffff2f7224 */ /* 0x000fe400078e002e */
[----:B------:R-:W-:-:S07]  /*5b60*/  IMAD.MOV.U32 R35, RZ, RZ, R34 ;  /* 0x000000ffff237224 */ /* 0x000fce00078e0022 */
.L_x_11792:
[----:B------:R-:W-:Y:S05]  /*5b70*/  BSYNC.RECONVERGENT B1 ;  /* 0x0000000000017941 */ /* 0x000fea0003800200 */
.L_x_11790:
        /* <DEDUP_REMOVED lines=11> */
.L_x_11794:
[----:B------:R-:W-:Y:S01]  /*5c30*/  MOV R9, R8 ;  /* 0x0000000800097202 */ /* 0x000fe20000000f00 */
[----:B------:R-:W-:Y:S02]  /*5c40*/  IMAD.MOV.U32 R11, RZ, RZ, R10 ;  /* 0x000000ffff0b7224 */ /* 0x000fe400078e000a */
[----:B------:R-:W-:Y:S02]  /*5c50*/  IMAD.MOV.U32 R46, RZ, RZ, R45 ;  /* 0x000000ffff2e7224 */ /* 0x000fe400078e002d */
[----:B------:R-:W-:-:S07]  /*5c60*/  IMAD.MOV.U32 R34, RZ, RZ, R33 ;  /* 0x000000ffff227224 */ /* 0x000fce00078e0021 */
.L_x_11795:
[----:B------:R-:W-:Y:S05]  /*5c70*/  BSYNC.RECONVERGENT B1 ;  /* 0x0000000000017941 */ /* 0x000fea0003800200 */
.L_x_11793:
        /* <DEDUP_REMOVED lines=11> */
.L_x_11797:
[----:B------:R-:W-:Y:S01]  /*5d30*/  MOV R8, R9 ;  /* 0x0000000900087202 */ /* 0x000fe20000000f00 */
[----:B------:R-:W-:Y:S02]  /*5d40*/  IMAD.MOV.U32 R10, RZ, RZ, R11 ;  /* 0x000000ffff0a7224 */ /* 0x000fe400078e000b */
[----:B------:R-:W-:Y:S02]  /*5d50*/  IMAD.MOV.U32 R45, RZ, RZ, R44 ;  /* 0x000000ffff2d7224 */ /* 0x000fe400078e002c */
[----:B------:R-:W-:-:S07]  /*5d60*/  IMAD.MOV.U32 R33, RZ, RZ, R32 ;  /* 0x000000ffff217224 */ /* 0x000fce00078e0020 */
.L_x_11798:
[----:B------:R-:W-:Y:S05]  /*5d70*/  BSYNC.RECONVERGENT B1 ;  /* 0x0000000000017941 */ /* 0x000fea0003800200 */
.L_x_11796:
        /* <DEDUP_REMOVED lines=11> */
.L_x_11800:
[----:B------:R-:W-:Y:S01]  /*5e30*/  MOV R9, R8 ;  /* 0x0000000800097202 */ /* 0x000fe20000000f00 */
[----:B------:R-:W-:Y:S02]  /*5e40*/  IMAD.MOV.U32 R11, RZ, RZ, R10 ;  /* 0x000000ffff0b7224 */ /* 0x000fe400078e000a */
[----:B------:R-:W-:Y:S02]  /*5e50*/  IMAD.MOV.U32 R44, RZ, RZ, R51 ;  /* 0x000000ffff2c7224 */ /* 0x000fe400078e0033 */
[----:B------:R-:W-:-:S07]  /*5e60*/  IMAD.MOV.U32 R32, RZ, RZ, R39 ;  /* 0x000000ffff207224 */ /* 0x000fce00078e0027 */
.L_x_11801:
[----:B------:R-:W-:Y:S05]  /*5e70*/  BSYNC.RECONVERGENT B1 ;  /* 0x0000000000017941 */ /* 0x000fea0003800200 */
.L_x_11799:
        /* <DEDUP_REMOVED lines=11> */
.L_x_11803:
[----:B------:R-:W-:Y:S01]  /*5f30*/  MOV R8, R9 ;  /* 0x0000000900087202 */ /* 0x000fe20000000f00 */
[----:B------:R-:W-:Y:S02]  /*5f40*/  IMAD.MOV.U32 R10, RZ, RZ, R11 ;  /* 0x000000ffff0a7224 */ /* 0x000fe400078e000b */
[----:B------:R-:W-:Y:S02]  /*5f50*/  IMAD.MOV.U32 R51, RZ, RZ, R50 ;  /* 0x000000ffff337224 */ /* 0x000fe400078e0032 */
[----:B------:R-:W-:-:S07]  /*5f60*/  IMAD.MOV.U32 R39, RZ, RZ, R38 ;  /* 0x000000ffff277224 */ /* 0x000fce00078e0026 */
.L_x_11804:
[----:B------:R-:W-:Y:S05]  /*5f70*/  BSYNC.RECONVERGENT B1 ;  /* 0x0000000000017941 */ /* 0x000fea0003800200 */
.L_x_11802:
        /* <DEDUP_REMOVED lines=11> */
.L_x_11806:
[----:B------:R-:W-:Y:S01]  /*6030*/  MOV R9, R8 ;  /* 0x0000000800097202 */ /* 0x000fe20000000f00 */
[----:B------:R-:W-:Y:S02]  /*6040*/  IMAD.MOV.U32 R11, RZ, RZ, R10 ;  /* 0x000000ffff0b7224 */ /* 0x000fe400078e000a */
[----:B------:R-:W-:Y:S02]  /*6050*/  IMAD.MOV.U32 R50, RZ, RZ, R49 ;  /* 0x000000ffff327224 */ /* 0x000fe400078e0031 */
[----:B------:R-:W-:-:S07]  /*6060*/  IMAD.MOV.U32 R38, RZ, RZ, R37 ;  /* 0x000000ffff267224 */ /* 0x000fce00078e0025 */
.L_x_11807:
[----:B------:R-:W-:Y:S05]  /*6070*/  BSYNC.RECONVERGENT B1 ;  /* 0x0000000000017941 */ /* 0x000fea0003800200 */
.L_x_11805:
        /* <DEDUP_REMOVED lines=11> */
.L_x_11809:
[----:B------:R-:W-:Y:S01]  /*6130*/  MOV R8, R9 ;  /* 0x0000000900087202 */ /* 0x000fe20000000f00 */
[----:B------:R-:W-:Y:S02]  /*6140*/  IMAD.MOV.U32 R10, RZ, RZ, R11 ;  /* 0x000000ffff0a7224 */ /* 0x000fe400078e000b */
[----:B------:R-:W-:Y:S02]  /*6150*/  IMAD.MOV.U32 R49, RZ, RZ, R48 ;  /* 0x000000ffff317224 */ /* 0x000fe400078e0030 */
[----:B------:R-:W-:-:S07]  /*6160*/  IMAD.MOV.U32 R37, RZ, RZ, R36 ;  /* 0x000000ffff257224 */ /* 0x000fce00078e0024 */
.L_x_11810:
[----:B------:R-:W-:Y:S05]  /*6170*/  BSYNC.RECONVERGENT B1 ;  /* 0x0000000000017941 */ /* 0x000fea0003800200 */
.L_x_11808:
        /* <DEDUP_REMOVED lines=11> */
.L_x_11812:
[----:B------:R-:W-:Y:S01]  /*6230*/  MOV R9, R8 ;  /* 0x0000000800097202 */ /* 0x000fe20000000f00 */
[----:B------:R-:W-:Y:S02]  /*6240*/  IMAD.MOV.U32 R11, RZ, RZ, R10 ;  /* 0x000000ffff0b7224 */ /* 0x000fe400078e000a */
[----:B------:R-:W-:Y:S02]  /*6250*/  IMAD.MOV.U32 R36, RZ, RZ, R27 ;  /* 0x000000ffff247224 */ /* 0x000fe400078e001b */
[----:B------:R-:W-:-:S07]  /*6260*/  IMAD.MOV.U32 R48, RZ, RZ, R3 ;  /* 0x000000ffff307224 */ /* 0x000fce00078e0003 */
.L_x_11813:
[----:B------:R-:W-:Y:S05]  /*6270*/  BSYNC.RECONVERGENT B1 ;  /* 0x0000000000017941 */ /* 0x000fea0003800200 */
.L_x_11811:
        /* <DEDUP_REMOVED lines=11> */
.L_x_11815:
[----:B------:R-:W-:Y:S01]  /*6330*/  MOV R13, R9 ;  /* 0x00000009000d7202 */ /* 0x000fe20000000f00 */
[----:B------:R-:W-:Y:S02]  /*6340*/  IMAD.MOV.U32 R8, RZ, RZ, R11 ;  /* 0x000000ffff087224 */ /* 0x000fe400078e000b */
[----:B------:R-:W-:Y:S02]  /*6350*/  IMAD.MOV.U32 R3, RZ, RZ, R2 ;  /* 0x000000ffff037224 */ /* 0x000fe400078e0002 */
[----:B------:R-:W-:-:S07]  /*6360*/  IMAD.MOV.U32 R27, RZ, RZ, R26 ;  /* 0x000000ffff1b7224 */ /* 0x000fce00078e001a */
.L_x_11816:
[----:B------:R-:W-:Y:S05]  /*6370*/  BSYNC.RECONVERGENT B1 ;  /* 0x0000000000017941 */ /* 0x000fea0003800200 */
.L_x_11814:
        /* <DEDUP_REMOVED lines=11> */
.L_x_11818:
[----:B------:R-:W-:Y:S01]  /*6430*/  IMAD.MOV.U32 R2, RZ, RZ, R6 ;  /* 0x000000ffff027224 */ /* 0x000fe200078e0006 */
[-C--:B------:R-:W-:Y:S01]  /*6440*/  MOV R22, R13.reuse ;  /* 0x0000000d00167202 */ /* 0x080fe20000000f00 */
[----:B------:R-:W-:Y:S01]  /*6450*/  IMAD.MOV.U32 R26, RZ, RZ, R5 ;  /* 0x000000ffff1a7224 */ /* 0x000fe200078e0005 */
[----:B------:R-:W-:Y:S01]  /*6460*/  MOV R6, R13 ;  /* 0x0000000d00067202 */ /* 0x000fe20000000f00 */
[--C-:B------:R-:W-:Y:S02]  /*6470*/  IMAD.MOV.U32 R23, RZ, RZ, R8.reuse ;  /* 0x000000ffff177224 */ /* 0x100fe400078e0008 */
[----:B------:R-:W-:-:S07]  /*6480*/  IMAD.MOV.U32 R5, RZ, RZ, R8 ;  /* 0x000000ffff057224 */ /* 0x000fce00078e0008 */
.L_x_11819:
[----:B------:R-:W-:Y:S05]  /*6490*/  BSYNC.RECONVERGENT B1 ;  /* 0x0000000000017941 */ /* 0x000fea0003800200 */
.L_x_11817:
[----:B------:R-:W-:Y:S01]  /*64a0*/  VIADD R7, R7, 0x4 ;  /* 0x0000000407077836 */ /* 0x000fe20000000000 */
[----:B------:R-:W-:Y:S06]  /*64b0*/  @P2 BRA `(.L_x_11820) ;  /* 0xfffffff0000c2947 */ /* 0x000fec000383ffff */
.L_x_11774:
[----:B------:R-:W-:Y:S05]  /*64c0*/  BSYNC.RECONVERGENT B0 ;  /* 0x0000000000007941 */ /* 0x000fea0003800200 */
.L_x_11773:
[----:B0-----:R-:W0:Y:S01]  /*64d0*/  SHFL.DOWN PT, R5, R22, 0x10, 0x1f ;  /* 0x0a001f0016057f89 */ /* 0x001e2200000e0000 */
[----:B------:R-:W1:Y:S01]  /*64e0*/  LDCU UR4, c[0x0][0x2f8] ;  /* 0x00005f00ff0477ac */ /* 0x000e620008000800 */
[----:B------:R-:W-:Y:S01]  /*64f0*/  ISETP.GT.AND P0, PT, R14, 0xf, PT ;  /* 0x0000000f0e00780c */ /* 0x000fe20003f04270 */
[----:B------:R-:W-:Y:S01]  /*6500*/  BSSY.RECONVERGENT B0, `(.L_x_11821) ;  /* 0x0000155000007945 */ /* 0x000fe20003800200 */
[----:B------:R-:W2:Y:S04]  /*6510*/  SHFL.DOWN PT, R7, R2, 0x10, 0x1f ;  /* 0x0a001f0002077f89 */ /* 0x000ea800000e0000 */
[----:B------:R-:W3:Y:S04]  /*6520*/  SHFL.DOWN PT, R9, R3, 0x10, 0x1f ;  /* 0x0a001f0003097f89 */ /* 0x000ee800000e0000 */
[----:B------:R-:W4:Y:S03]  /*6530*/  SHFL.DOWN PT, R11, R48, 0x10, 0x1f ;  /* 0x0a001f00300b7f89 */ /* 0x000f2600000e0000 */
[----:B------:R-:W-:Y:S01]  /*6540*/  @P0 MOV R52, R22 ;  /* 0x0000001600340202 */ /* 0x000fe20000000f00 */
        /* <DEDUP_REMOVED lines=60> */
[----:B------:R0:W-:Y:S02]  /*6910*/  STL [R4+0x24], R25 ;  /* 0x0000241904007387 */ /* 0x0001e40000100800 */
[----:B0-----:R-:W-:Y:S01]  /*6920*/  @P0 IMAD.MOV.U32 R25, RZ, RZ, R23 ;  /* 0x000000ffff190224 */ /* 0x001fe200078e0017 */
[----:B------:R-:W-:Y:S06]  /*6930*/  @P0 BRA `(.L_x_11822) ;  /* 0x0000001000440947 */ /* 0x000fec0003800000 */
[----:B------:R-:W-:Y:S02]  /*6940*/  VIADD R5, R4, 0x40 ;  /* 0x0000004004057836 */ /* 0x000fe40000000000 */
[----:B------:R-:W-:-:S07]  /*6950*/  IMAD.MOV.U32 R4, RZ, RZ, RZ ;  /* 0x000000ffff047224 */ /* 0x000fce00078e00ff */
.L_x_11868:
        /* <DEDUP_REMOVED lines=20> */
.L_x_11824:
[----:B------:R-:W-:Y:S01]  /*6aa0*/  IMAD.MOV.U32 R7, RZ, RZ, R24 ;  /* 0x000000ffff077224 */ /* 0x000fe200078e0018 */
[----:B------:R-:W-:Y:S01]  /*6ab0*/  MOV R24, R43 ;  /* 0x0000002b00187202 */ /* 0x000fe20000000f00 */
[----:B------:R-:W-:Y:S02]  /*6ac0*/  IMAD.MOV.U32 R9, RZ, RZ, R54 ;  /* 0x000000ffff097224 */ /* 0x000fe400078e0036 */
[----:B------:R-:W-:-:S07]  /*6ad0*/  IMAD.MOV.U32 R54, RZ, RZ, R31 ;  /* 0x000000ffff367224 */ /* 0x000fce00078e001f */
.L_x_11825:
[----:B------:R-:W-:Y:S05]  /*6ae0*/  BSYNC.RECONVERGENT B1 ;  /* 0x0000000000017941 */ /* 0x000fea0003800200 */
.L_x_11823:
        /* <DEDUP_REMOVED lines=11> */
.L_x_11827:
[----:B------:R-:W-:Y:S01]  /*6ba0*/  IMAD.MOV.U32 R6, RZ, RZ, R7 ;  /* 0x000000ffff067224 */ /* 0x000fe200078e0007 */
[----:B------:R-:W-:Y:S01]  /*6bb0*/  MOV R31, R30 ;  /* 0x0000001e001f7202 */ /* 0x000fe20000000f00 */
[----:B------:R-:W-:Y:S02]  /*6bc0*/  IMAD.MOV.U32 R8, RZ, RZ, R9 ;  /* 0x000000ffff087224 */ /* 0x000fe400078e0009 */
[----:B------:R-:W-:-:S07]  /*6bd0*/  IMAD.MOV.U32 R43, RZ, RZ, R42 ;  /* 0x000000ffff2b7224 */ /* 0x000fce00078e002a */
.L_x_11828:
[----:B------:R-:W-:Y:S05]  /*6be0*/  BSYNC.RECONVERGENT B1 ;  /* 0x0000000000017941 */ /* 0x000fea0003800200 */
.L_x_11826:
        /* <DEDUP_REMOVED lines=11> */
.L_x_11830:
[----:B------:R-:W-:Y:S01]  /*6ca0*/  IMAD.MOV.U32 R7, RZ, RZ, R6 ;  /* 0x000000ffff077224 */ /* 0x000fe200078e0006 */
[----:B------:R-:W-:Y:S01]  /*6cb0*/  MOV R30, R29 ;  /* 0x0000001d001e7202 */ /* 0x000fe20000000f00 */
[----:B------:R-:W-:Y:S02]  /*6cc0*/  IMAD.MOV.U32 R9, RZ, RZ, R8 ;  /* 0x000000ffff097224 */ /* 0x000fe400078e0008 */
[----:B------:R-:W-:-:S07]  /*6cd0*/  IMAD.MOV.U32 R42, RZ, RZ, R41 ;  /* 0x000000ffff2a7224 */ /* 0x000fce00078e0029 */
.L_x_11831:
[----:B------:R-:W-:Y:S05]  /*6ce0*/  BSYNC.RECONVERGENT B1 ;  /* 0x0000000000017941 */ /* 0x000fea0003800200 */
.L_x_11829:
        /* <DEDUP_REMOVED lines=11> */
.L_x_11833:
[----:B------:R-:W-:Y:S01]  /*6da0*/  IMAD.MOV.U32 R6, RZ, RZ, R7 ;  /* 0x000000ffff067224 */ /* 0x000fe200078e0007 */
[----:B------:R-:W-:Y:S01]  /*6db0*/  MOV R29, R28 ;  /* 0x0000001c001d7202 */ /* 0x000fe20000000f00 */
[----:B------:R-:W-:Y:S02]  /*6dc0*/  IMAD.MOV.U32 R8, RZ, RZ, R9 ;  /* 0x000000ffff087224 */ /* 0x000fe400078e0009 */
[----:B------:R-:W-:-:S07]  /*6dd0*/  IMAD.MOV.U32 R41, RZ, RZ, R40 ;  /* 0x000000ffff297224 */ /* 0x000fce00078e0028 */
.L_x_11834:
[----:B------:R-:W-:Y:S05]  /*6de0*/  BSYNC.RECONVERGENT B1 ;  /* 0x0000000000017941 */ /* 0x000fea0003800200 */
.L_x_11832:
        /* <DEDUP_REMOVED lines=11> */
.L_x_11836:
[----:B------:R-:W-:Y:S01]  /*6ea0*/  IMAD.MOV.U32 R7, RZ, RZ, R6 ;  /* 0x000000ffff077224 */ /* 0x000fe200078e0006 */
[----:B------:R-:W-:Y:S01]  /*6eb0*/  MOV R28, R35 ;  /* 0x00000023001c7202 */ /* 0x000fe20000000f00 */
[----:B------:R-:W-:Y:S02]  /*6ec0*/  IMAD.MOV.U32 R9, RZ, RZ, R8 ;  /* 0x000000ffff097224 */ /* 0x000fe400078e0008 */
[----:B------:R-:W-:-:S07]  /*6ed0*/  IMAD.MOV.U32 R40, RZ, RZ, R47 ;  /* 0x000000ffff287224 */ /* 0x000fce00078e002f */
.L_x_11837:
[----:B------:R-:W-:Y:S05]  /*6ee0*/  BSYNC.RECONVERGENT B1 ;  /* 0x0000000000017941 */ /* 0x000fea0003800200 */
.L_x_11835:
        /* <DEDUP_REMOVED lines=11> */
.L_x_11839:
[----:B------:R-:W-:Y:S01]  /*6fa0*/  IMAD.MOV.U32 R6, RZ, RZ, R7 ;  /* 0x000000ffff067224 */ /* 0x000fe200078e0007 */
[----:B------:R-:W-:Y:S01]  /*6fb0*/  MOV R35, R34 ;  /* 0x0000002200237202 */ /* 0x000fe20000000f00 */
[----:B------:R-:W-:Y:S02]  /*6fc0*/  IMAD.MOV.U32 R8, RZ, RZ, R9 ;  /* 0x000000ffff087224 */ /* 0x000fe400078e0009 */
[----:B------:R-:W-:-:S07]  /*6fd0*/  IMAD.MOV.U32 R47, RZ, RZ, R46 ;  /* 0x000000ffff2f7224 */ /* 0x000fce00078e002e */
.L_x_11840:
[----:B------:R-:W-:Y:S05]  /*6fe0*/  BSYNC.RECONVERGENT B1 ;  /* 0x0000000000017941 */ /* 0x000fea0003800200 */
.L_x_11838:
        /* <DEDUP_REMOVED lines=11> */
.L_x_11842:
[----:B------:R-:W-:Y:S01]  /*70a0*/  IMAD.MOV.U32 R7, RZ, RZ, R6 ;  /* 0x000000ffff077224 */ /* 0x000fe200078e0006 */
[----:B------:R-:W-:Y:S01]  /*70b0*/  MOV R34, R33 ;  /* 0x0000002100227202 */ /* 0x000fe20000000f00 */
[----:B------:R-:W-:Y:S02]  /*70c0*/  IMAD.MOV.U32 R9, RZ, RZ, R8 ;  /* 0x000000ffff097224 */ /* 0x000fe400078e0008 */
[----:B------:R-:W-:-:S07]  /*70d0*/  IMAD.MOV.U32 R46, RZ, RZ, R45 ;  /* 0x000000ffff2e7224 */ /* 0x000fce00078e002d */
.L_x_11843:
[----:B------:R-:W-:Y:S05]  /*70e0*/  BSYNC.RECONVERGENT B1 ;  /* 0x0000000000017941 */ /* 0x000fea0003800200 */
.L_x_11841:
        /* <DEDUP_REMOVED lines=11> */
.L_x_11845:
[----:B------:R-:W-:Y:S01]  /*71a0*/  IMAD.MOV.U32 R6, RZ, RZ, R7 ;  /* 0x000000ffff067224 */ /* 0x000fe200078e0007 */
[----:B------:R-:W-:Y:S01]  /*71b0*/  MOV R33, R32 ;  /* 0x0000002000217202 */ /* 0x000fe20000000f00 */
[----:B------:R-:W-:Y:S02]  /*71c0*/  IMAD.MOV.U32 R8, RZ, RZ, R9 ;  /* 0x000000ffff087224 */ /* 0x000fe400078e0009 */
[----:B------:R-:W-:-:S07]  /*71d0*/  IMAD.MOV.U32 R45, RZ, RZ, R44 ;  /* 0x000000ffff2d7224 */ /* 0x000fce00078e002c */
.L_x_11846:
[----:B------:R-:W-:Y:S05]  /*71e0*/  BSYNC.RECONVERGENT B1 ;  /* 0x0000000000017941 */ /* 0x000fea0003800200 */
.L_x_11844:
        /* <DEDUP_REMOVED lines=11> */
.L_x_11848:
[----:B------:R-:W-:Y:S01]  /*72a0*/  IMAD.MOV.U32 R7, RZ, RZ, R6 ;  /* 0x000000ffff077224 */ /* 0x000fe200078e0006 */
[----:B------:R-:W-:Y:S01]  /*72b0*/  MOV R32, R39 ;  /* 0x0000002700207202 */ /* 0x000fe20000000f00 */
[----:B------:R-:W-:Y:S02]  /*72c0*/  IMAD.MOV.U32 R9, RZ, RZ, R8 ;  /* 0x000000ffff097224 */ /* 0x000fe400078e0008 */
[----:B------:R-:W-:-:S07]  /*72d0*/  IMAD.MOV.U32 R44, RZ, RZ, R51 ;  /* 0x000000ffff2c7224 */ /* 0x000fce00078e0033 */
.L_x_11849:
[----:B------:R-:W-:Y:S05]  /*72e0*/  BSYNC.RECONVERGENT B1 ;  /* 0x0000000000017941 */ /* 0x000fea0003800200 */
.L_x_11847:
        /* <DEDUP_REMOVED lines=11> */
.L_x_11851:
[----:B------:R-:W-:Y:S01]  /*73a0*/  IMAD.MOV.U32 R6, RZ, RZ, R7 ;  /* 0x000000ffff067224 */ /* 0x000fe200078e0007 */
[----:B------:R-:W-:Y:S01]  /*73b0*/  MOV R39, R38 ;  /* 0x0000002600277202 */ /* 0x000fe20000000f00 */
[----:B------:R-:W-:Y:S02]  /*73c0*/  IMAD.MOV.U32 R8, RZ, RZ, R9 ;  /* 0x000000ffff087224 */ /* 0x000fe400078e0009 */
[----:B------:R-:W-:-:S07]  /*73d0*/  IMAD.MOV.U32 R51, RZ, RZ, R50 ;  /* 0x000000ffff337224 */ /* 0x000fce00078e0032 */
.L_x_11852:
[----:B------:R-:W-:Y:S05]  /*73e0*/  BSYNC.RECONVERGENT B1 ;  /* 0x0000000000017941 */ /* 0x000fea0003800200 */
.L_x_11850:
        /* <DEDUP_REMOVED lines=11> */
.L_x_11854:
[----:B------:R-:W-:Y:S01]  /*74a0*/  IMAD.MOV.U32 R7, RZ, RZ, R6 ;  /* 0x000000ffff077224 */ /* 0x000fe200078e0006 */
[----:B------:R-:W-:Y:S01]  /*74b0*/  MOV R38, R37 ;  /* 0x0000002500267202 */ /* 0x000fe20000000f00 */
[----:B------:R-:W-:Y:S02]  /*74c0*/  IMAD.MOV.U32 R9, RZ, RZ, R8 ;  /* 0x000000ffff097224 */ /* 0x000fe400078e0008 */
[----:B------:R-:W-:-:S07]  /*74d0*/  IMAD.MOV.U32 R50, RZ, RZ, R49 ;  /* 0x000000ffff327224 */ /* 0x000fce00078e0031 */
.L_x_11855:
[----:B------:R-:W-:Y:S05]  /*74e0*/  BSYNC.RECONVERGENT B1 ;  /* 0x0000000000017941 */ /* 0x000fea0003800200 */
.L_x_11853:
        /* <DEDUP_REMOVED lines=11> */
.L_x_11857:
[----:B------:R-:W-:Y:S01]  /*75a0*/  IMAD.MOV.U32 R6, RZ, RZ, R7 ;  /* 0x000000ffff067224 */ /* 0x000fe200078e0007 */
[----:B------:R-:W-:Y:S01]  /*75b0*/  MOV R37, R36 ;  /* 0x0000002400257202 */ /* 0x000fe20000000f00 */
[----:B------:R-:W-:Y:S02]  /*75c0*/  IMAD.MOV.U32 R8, RZ, RZ, R9 ;  /* 0x000000ffff087224 */ /* 0x000fe400078e0009 */
[----:B------:R-:W-:-:S07]  /*75d0*/  IMAD.MOV.U32 R49, RZ, RZ, R48 ;  /* 0x000000ffff317224 */ /* 0x000fce00078e0030 */
.L_x_11858:
[----:B------:R-:W-:Y:S05]  /*75e0*/  BSYNC.RECONVERGENT B1 ;  /* 0x0000000000017941 */ /* 0x000fea0003800200 */
.L_x_11856:
        /* <DEDUP_REMOVED lines=11> */
.L_x_11860:
[----:B------:R-:W-:Y:S01]  /*76a0*/  IMAD.MOV.U32 R7, RZ, RZ, R6 ;  /* 0x000000ffff077224 */ /* 0x000fe200078e0006 */
[----:B------:R-:W-:Y:S01]  /*76b0*/  MOV R48, R3 ;  /* 0x0000000300307202 */ /* 0x000fe20000000f00 */
[----:B------:R-:W-:Y:S02]  /*76c0*/  IMAD.MOV.U32 R9, RZ, RZ, R8 ;  /* 0x000000ffff097224 */ /* 0x000fe400078e0008 */
[----:B------:R-:W-:-:S07]  /*76d0*/  IMAD.MOV.U32 R36, RZ, RZ, R27 ;  /* 0x000000ffff247224 */ /* 0x000fce00078e001b */
.L_x_11861:
[----:B------:R-:W-:Y:S05]  /*76e0*/  BSYNC.RECONVERGENT B1 ;  /* 0x0000000000017941 */ /* 0x000fea0003800200 */
.L_x_11859:
        /* <DEDUP_REMOVED lines=11> */
.L_x_11863:
[----:B------:R-:W-:Y:S01]  /*77a0*/  IMAD.MOV.U32 R11, RZ, RZ, R7 ;  /* 0x000000ffff0b7224 */ /* 0x000fe200078e0007 */
[----:B------:R-:W-:Y:S01]  /*77b0*/  MOV R6, R9 ;  /* 0x0000000900067202 */ /* 0x000fe20000000f00 */
[----:B------:R-:W-:Y:S02]  /*77c0*/  IMAD.MOV.U32 R3, RZ, RZ, R2 ;  /* 0x000000ffff037224 */ /* 0x000fe400078e0002 */
[----:B------:R-:W-:-:S07]  /*77d0*/  IMAD.MOV.U32 R27, RZ, RZ, R26 ;  /* 0x000000ffff1b7224 */ /* 0x000fce00078e001a */
.L_x_11864:
[----:B------:R-:W-:Y:S05]  /*77e0*/  BSYNC.RECONVERGENT B1 ;  /* 0x0000000000017941 */ /* 0x000fea0003800200 */
.L_x_11862:
        /* <DEDUP_REMOVED lines=11> */
.L_x_11866:
[----:B------:R-:W-:Y:S01]  /*78a0*/  IMAD.MOV.U32 R2, RZ, RZ, R22 ;  /* 0x000000ffff027224 */ /* 0x000fe200078e0016 */
[----:B------:R-:W-:Y:S01]  /*78b0*/  MOV R26, R23 ;  /* 0x00000017001a7202 */ /* 0x000fe20000000f00 */
[--C-:B------:R-:W-:Y:S01]  /*78c0*/  IMAD.MOV.U32 R52, RZ, RZ, R11.reuse ;  /* 0x000000ffff347224 */ /* 0x100fe200078e000b */
[----:B------:R-:W-:Y:S01]  /*78d0*/  MOV R23, R6 ;  /* 0x0000000600177202 */ /* 0x000fe20000000f00 */
[----:B------:R-:W-:Y:S02]  /*78e0*/  IMAD.MOV.U32 R25, RZ, RZ, R6 ;  /* 0x000000ffff197224 */ /* 0x000fe400078e0006 */
[----:B------:R-:W-:-:S07]  /*78f0*/  IMAD.MOV.U32 R22, RZ, RZ, R11 ;  /* 0x000000ffff167224 */ /* 0x000fce00078e000b */
.L_x_11867:
[----:B------:R-:W-:Y:S05]  /*7900*/  BSYNC.RECONVERGENT B1 ;  /* 0x0000000000017941 */ /* 0x000fea0003800200 */
.L_x_11865:
[----:B------:R-:W-:Y:S01]  /*7910*/  VIADD R5, R5, 0x4 ;  /* 0x0000000405057836 */ /* 0x000fe20000000000 */
[----:B------:R-:W-:Y:S06]  /*7920*/  @P2 BRA `(.L_x_11868) ;  /* 0xfffffff0000c2947 */ /* 0x000fec000383ffff */
[----:B------:R-:W-:-:S13]  /*7930*/  ISETP.NE.AND P0, PT, R14, RZ, PT ;  /* 0x000000ff0e00720c */ /* 0x000fda0003f05270 */
[----:B------:R-:W-:Y:S05]  /*7940*/  @P0 BRA `(.L_x_11822) ;  /* 0x0000000000400947 */ /* 0x000fea0003800000 */
[----:B------:R-:W0:Y:S01]  /*7950*/  S2R R6, SR_CgaCtaId ;  /* 0x0000000000067919 */ /* 0x000e220000008800 */
[----:B------:R-:W-:Y:S01]  /*7960*/  IMAD.SHL.U32 R4, R53, 0x4, RZ ;  /* 0x0000000435047824 */ /* 0x000fe200078e00ff */
[----:B------:R-:W-:-:S04]  /*7970*/  MOV R5, 0x400 ;  /* 0x0000040000057802 */ /* 0x000fc80000000f00 */
[----:B------:R-:W-:Y:S02]  /*7980*/  LOP3.LUT R4, R4, 0xf80, RZ, 0xc0, !PT ;  /* 0x00000f8004047812 */ /* 0x000fe400078ec0ff */
[----:B0-----:R-:W-:-:S04]  /*7990*/  LEA R5, R6, R5, 0x18 ;  /* 0x0000000506057211 */ /* 0x001fc800078ec0ff */
        /* <DEDUP_REMOVED lines=11> */
.L_x_11822:
[----:B------:R-:W-:Y:S05]  /*7a50*/  BSYNC.RECONVERGENT B0 ;  /* 0x0000000000007941 */ /* 0x000fea0003800200 */
.L_x_11821:
        /* <DEDUP_REMOVED lines=8> */
[----:B0-----:R-:W0:Y:S04]  /*7ae0*/  LDS R5, [UR4+0x100] ;  /* 0x00010004ff057984 */ /* 0x001e280008000800 */
[----:B------:R-:W2:Y:S04]  /*7af0*/  LDS.128 R16, [UR4+0xe0] ;  /* 0x0000e004ff107984 */ /* 0x000ea80008000c00 */
[----:B------:R-:W3:Y:S01]  /*7b00*/  LDS.128 R20, [UR4+0xd0] ;  /* 0x0000d004ff147984 */ /* 0x000ee20008000c00 */
[----:B-1----:R-:W-:Y:S01]  /*7b10*/  IMAD.MOV.U32 R6, RZ, RZ, R13 ;  /* 0x000000ffff067224 */ /* 0x002fe200078e000d */
[----:B------:R-:W-:Y:S01]  /*7b20*/  MOV R4, R15 ;  /* 0x0000000f00047202 */ /* 0x000fe20000000f00 */
[----:B------:R-:W-:Y:S01]  /*7b30*/  IMAD.MOV.U32 R7, RZ, RZ, R14 ;  /* 0x000000ffff077224 */ /* 0x000fe200078e000e */
[----:B------:R-:W-:-:S03]  /*7b40*/  MOV R13, R12 ;  /* 0x0000000c000d7202 */ /* 0x000fc60000000f00 */
[----:B0-----:R-:W-:Y:S01]  /*7b50*/  STL.64 [R1+0x78], R4 ;  /* 0x0000780401007387 */ /* 0x001fe20000100a00 */
[----:B--2---:R-:W-:-:S03]  /*7b60*/  IMAD.MOV.U32 R8, RZ, RZ, R17 ;  /* 0x000000ffff087224 */ /* 0x004fc600078e0011 */
[----:B------:R-:W-:Y:S01]  /*7b70*/  STL.64 [R1+0x70], R6 ;  /* 0x0000700601007387 */ /* 0x000fe20000100a00 */
[----:B------:R-:W-:Y:S01]  /*7b80*/  IMAD.MOV.U32 R9, RZ, RZ, R18 ;  /* 0x000000ffff097224 */ /* 0x000fe200078e0012 */
[----:B---3--:R-:W-:Y:S01]  /*7b90*/  MOV R17, R20 ;  /* 0x0000001400117202 */ /* 0x008fe20000000f00 */
[----:B------:R-:W-:Y:S01]  /*7ba0*/  IMAD.MOV.U32 R12, RZ, RZ, R19 ;  /* 0x000000ffff0c7224 */ /* 0x000fe200078e0013 */
[----:B------:R-:W0:Y:S01]  /*7bb0*/  LDS.128 R4, [UR4+0xc0] ;  /* 0x0000c004ff047984 */ /* 0x000e220008000c00 */
[----:B------:R-:W-:Y:S01]  /*7bc0*/  IMAD.MOV.U32 R18, RZ, RZ, R21 ;  /* 0x000000ffff127224 */ /* 0x000fe200078e0015 */
[----:B------:R-:W-:Y:S01]  /*7bd0*/  MOV R19, R22 ;  /* 0x0000001600137202 */ /* 0x000fe20000000f00 */
[----:B------:R-:W-:Y:S01]  /*7be0*/  IMAD.MOV.U32 R15, RZ, RZ, R16 ;  /* 0x000000ffff0f7224 */ /* 0x000fe200078e0010 */
[----:B------:R-:W-:Y:S01]  /*7bf0*/  STL.64 [R1+0x60], R8 ;  /* 0x0000600801007387 */ /* 0x000fe20000100a00 */
[----:B------:R-:W-:-:S03]  /*7c00*/  IMAD.MOV.U32 R14, RZ, RZ, R23 ;  /* 0x000000ffff0e7224 */ /* 0x000fc600078e0017 */
[----:B------:R-:W1:Y:S04]  /*7c10*/  LDS.128 R8, [UR4+0xb0] ;  /* 0x0000b004ff087984 */ /* 0x000e680008000c00 */
[----:B------:R-:W-:Y:S04]  /*7c20*/  STL.64 [R1+0x68], R12 ;  /* 0x0000680c01007387 */ /* 0x000fe80000100a00 */
[----:B------:R-:W-:Y:S04]  /*7c30*/  STL.64 [R1+0x58], R14 ;  /* 0x0000580e01007387 */ /* 0x000fe80000100a00 */
[----:B------:R-:W2:Y:S04]  /*7c40*/  LDS.128 R12, [UR4+0xa0] ;  /* 0x0000a004ff0c7984 */ /* 0x000ea80008000c00 */
[----:B------:R-:W-:Y:S01]  /*7c50*/  STL.64 [R1+0x50], R18 ;  /* 0x0000501201007387 */ /* 0x000fe20000100a00 */
[----:B0-----:R-:W-:Y:S01]  /*7c60*/  IMAD.MOV.U32 R20, RZ, RZ, R5 ;  /* 0x000000ffff147224 */ /* 0x001fe200078e0005 */
[----:B------:R-:W-:Y:S01]  /*7c70*/  MOV R16, R7 ;  /* 0x0000000700107202 */ /* 0x000fe20000000f00 */
[----:B------:R-:W-:Y:S01]  /*7c80*/  IMAD.MOV.U32 R21, RZ, RZ, R6 ;  /* 0x000000ffff157224 */ /* 0x000fe200078e0006 */
[----:B------:R-:W-:-:S03]  /*7c90*/  MOV R5, R4 ;  /* 0x0000000400057202 */ /* 0x000fc60000000f00 */
[----:B------:R-:W-:Y:S01]  /*7ca0*/  STL.64 [R1+0x48], R16 ;  /* 0x0000481001007387 */ /* 0x000fe20000100a00 */
[----:B-1----:R-:W-:-:S03]  /*7cb0*/  IMAD.MOV.U32 R6, RZ, RZ, R9 ;  /* 0x000000ffff067224 */ /* 0x002fc600078e0009 */
[----:B------:R-:W-:Y:S01]  /*7cc0*/  STL.64 [R1+0x40], R20 ;  /* 0x0000401401007387 */ /* 0x000fe20000100a00 */
[----:B------:R-:W-:Y:S02]  /*7cd0*/  IMAD.MOV.U32 R7, RZ, RZ, R10 ;  /* 0x000000ffff077224 */ /* 0x000fe400078e000a */
[----:B------:R-:W-:Y:S01]  /*7ce0*/  IMAD.MOV.U32 R4, RZ, RZ, R11 ;  /* 0x000000ffff047224 */ /* 0x000fe200078e000b */
[----:B------:R-:W0:Y:S01]  /*7cf0*/  LDS.128 R20, [UR4+0x90] ;  /* 0x00009004ff147984 */ /* 0x000e220008000c00 */
[----:B------:R-:W-:-:S03]  /*7d00*/  IMAD.MOV.U32 R9, RZ, RZ, R8 ;  /* 0x000000ffff097224 */ /* 0x000fc600078e0008 */
[----:B------:R-:W1:Y:S01]  /*7d10*/  LDS.128 R16, [UR4+0x80] ;  /* 0x00008004ff107984 */ /* 0x000e620008000c00 */
[----:B--2---:R-:W-:Y:S01]  /*7d20*/  MOV R11, R12 ;  /* 0x0000000c000b7202 */ /* 0x004fe20000000f00 */
[----:B------:R-:W-:Y:S02]  /*7d30*/  IMAD.MOV.U32 R8, RZ, RZ, R15 ;  /* 0x000000ffff087224 */ /* 0x000fe400078e000f */
[----:B------:R2:W-:Y:S04]  /*7d40*/  STL.64 [R1+0x30], R6 ;  /* 0x0000300601007387 */ /* 0x0005e80000100a00 */
[----:B------:R-:W-:Y:S04]  /*7d50*/  STL.64 [R1+0x28], R8 ;  /* 0x0000280801007387 */ /* 0x000fe80000100a00 */
[----:B------:R3:W-:Y:S01]  /*7d60*/  STL.64 [R1+0x38], R4 ;  /* 0x0000380401007387 */ /* 0x0007e20000100a00 */
[----:B--2---:R-:W-:Y:S01]  /*7d70*/  IMAD.MOV.U32 R6, RZ, RZ, R13 ;  /* 0x000000ffff067224 */ /* 0x004fe200078e000d */
[----:B------:R-:W-:-:S05]  /*7d80*/  MOV R7, R14 ;  /* 0x0000000e00077202 */ /* 0x000fca0000000f00 */
[----:B------:R2:W-:Y:S01]  /*7d90*/  STL.64 [R1+0x20], R6 ;  /* 0x0000200601007387 */ /* 0x0005e20000100a00 */
[----:B---3--:R-:W-:Y:S02]  /*7da0*/  HFMA2 R4, -RZ, RZ, 0, 0 ;  /* 0x00000000ff047431 */ /* 0x008fe400000001ff */
[----:B------:R-:W-:Y:S02]  /*7db0*/  VIADD R5, R1, 0x40 ;  /* 0x0000004001057836 */ /* 0x000fe40000000000 */
[----:B0-----:R-:W-:Y:S01]  /*7dc0*/  IMAD.MOV.U32 R12, RZ, RZ, R21 ;  /* 0x000000ffff0c7224 */ /* 0x001fe200078e0015 */
[----:B------:R-:W-:Y:S01]  /*7dd0*/  MOV R10, R23 ;  /* 0x00000017000a7202 */ /* 0x000fe20000000f00 */
[----:B------:R-:W-:Y:S02]  /*7de0*/  IMAD.MOV.U32 R21, RZ, RZ, R20 ;  /* 0x000000ffff157224 */ /* 0x000fe400078e0014 */
[----:B------:R-:W-:Y:S01]  /*7df0*/  IMAD.MOV.U32 R13, RZ, RZ, R22 ;  /* 0x000000ffff0d7224 */ /* 0x000fe200078e0016 */
[----:B-1----:R-:W-:Y:S01]  /*7e00*/  MOV R15, R18 ;  /* 0x00000012000f7202 */ /* 0x002fe20000000f00 */
[----:B------:R-:W-:Y:S01]  /*7e10*/  IMAD.MOV.U32 R14, RZ, RZ, R17 ;  /* 0x000000ffff0e7224 */ /* 0x000fe200078e0011 */
[----:B------:R2:W-:Y:S01]  /*7e20*/  STL.64 [R1+0x18], R10 ;  /* 0x0000180a01007387 */ /* 0x0005e20000100a00 */
[----:B------:R-:W-:-:S03]  /*7e30*/  IMAD.MOV.U32 R20, RZ, RZ, R19 ;  /* 0x000000ffff147224 */ /* 0x000fc600078e0013 */
[----:B------:R2:W-:Y:S04]  /*7e40*/  STL.64 [R1+0x10], R12 ;  /* 0x0000100c01007387 */ /* 0x0005e80000100a00 */
[----:B------:R2:W-:Y:S04]  /*7e50*/  STL.64 [R1], R14 ;  /* 0x0000000e01007387 */ /* 0x0005e80000100a00 */
[----:B------:R2:W-:Y:S02]  /*7e60*/  STL.64 [R1+0x8], R20 ;  /* 0x0000081401007387 */ /* 0x0005e40000100a00 */
.L_x_11916:
[----:B--2---:R-:W2:Y:S04]  /*7e70*/  LDL R7, [R5] ;  /* 0x0000000005077983 */ /* 0x004ea80000100800 */
        /* <DEDUP_REMOVED lines=19> */
.L_x_11872:
[----:B------:R-:W-:Y:S01]  /*7fb0*/  MOV R7, R24 ;  /* 0x0000001800077202 */ /* 0x000fe20000000f00 */
[----:B------:R-:W-:Y:S01]  /*7fc0*/  IMAD.MOV.U32 R9, RZ, RZ, R54 ;  /* 0x000000ffff097224 */ /* 0x000fe200078e0036 */
[----:B------:R-:W-:Y:S01]  /*7fd0*/  MOV R24, R43 ;  /* 0x0000002b00187202 */ /* 0x000fe20000000f00 */
[----:B------:R-:W-:-:S07]  /*7fe0*/  IMAD.MOV.U32 R54, RZ, RZ, R31 ;  /* 0x000000ffff367224 */ /* 0x000fce00078e001f */
.L_x_11873:
[----:B------:R-:W-:Y:S05]  /*7ff0*/  BSYNC.RECONVERGENT B1 ;  /* 0x0000000000017941 */ /* 0x000fea0003800200 */
.L_x_11871:
        /* <DEDUP_REMOVED lines=11> */
.L_x_11875:
[----:B------:R-:W-:Y:S01]  /*80b0*/  IMAD.MOV.U32 R6, RZ, RZ, R7 ;  /* 0x000000ffff067224 */ /* 0x000fe200078e0007 */
[----:B------:R-:W-:Y:S01]  /*80c0*/  MOV R8, R9 ;  /* 0x0000000900087202 */ /* 0x000fe20000000f00 */
[----:B------:R-:W-:Y:S02]  /*80d0*/  IMAD.MOV.U32 R43, RZ, RZ, R42 ;  /* 0x000000ffff2b7224 */ /* 0x000fe400078e002a */
[----:B------:R-:W-:-:S07]  /*80e0*/  IMAD.MOV.U32 R31, RZ, RZ, R30 ;  /* 0x000000ffff1f7224 */ /* 0x000fce00078e001e */
.L_x_11876:
[----:B------:R-:W-:Y:S05]  /*80f0*/  BSYNC.RECONVERGENT B1 ;  /* 0x0000000000017941 */ /* 0x000fea0003800200 */
.L_x_11874:
        /* <DEDUP_REMOVED lines=11> */
.L_x_11878:
[----:B------:R-:W-:Y:S01]  /*81b0*/  IMAD.MOV.U32 R7, RZ, RZ, R6 ;  /* 0x000000ffff077224 */ /* 0x000fe200078e0006 */
[----:B------:R-:W-:Y:S01]  /*81c0*/  MOV R42, R41 ;  /* 0x00000029002a7202 */ /* 0x000fe20000000f00 */
[----:B------:R-:W-:Y:S02]  /*81d0*/  IMAD.MOV.U32 R9, RZ, RZ, R8 ;  /* 0x000000ffff097224 */ /* 0x000fe400078e0008 */
[----:B------:R-:W-:-:S07]  /*81e0*/  IMAD.MOV.U32 R30, RZ, RZ, R29 ;  /* 0x000000ffff1e7224 */ /* 0x000fce00078e001d */
.L_x_11879:
[----:B------:R-:W-:Y:S05]  /*81f0*/  BSYNC.RECONVERGENT B1 ;  /* 0x0000000000017941 */ /* 0x000fea0003800200 */
.L_x_11877:
        /* <DEDUP_REMOVED lines=11> */
.L_x_11881:
[----:B------:R-:W-:Y:S01]  /*82b0*/  MOV R6, R7 ;  /* 0x0000000700067202 */ /* 0x000fe20000000f00 */
[----:B------:R-:W-:Y:S01]  /*82c0*/  IMAD.MOV.U32 R8, RZ, RZ, R9 ;  /* 0x000000ffff087224 */ /* 0x000fe200078e0009 */
[----:B------:R-:W-:Y:S01]  /*82d0*/  MOV R29, R28 ;  /* 0x0000001c001d7202 */ /* 0x000fe20000000f00 */
[----:B------:R-:W-:-:S07]  /*82e0*/  IMAD.MOV.U32 R41, RZ, RZ, R40 ;  /* 0x000000ffff297224 */ /* 0x000fce00078e0028 */
.L_x_11882:
[----:B------:R-:W-:Y:S05]  /*82f0*/  BSYNC.RECONVERGENT B1 ;  /* 0x0000000000017941 */ /* 0x000fea0003800200 */
.L_x_11880:
        /* <DEDUP_REMOVED lines=11> */
.L_x_11884:
[----:B------:R-:W-:Y:S01]  /*83b0*/  IMAD.MOV.U32 R7, RZ, RZ, R6 ;  /* 0x000000ffff077224 */ /* 0x000fe200078e0006 */
[----:B------:R-:W-:Y:S01]  /*83c0*/  MOV R9, R8 ;  /* 0x0000000800097202 */ /* 0x000fe20000000f00 */
[----:B------:R-:W-:Y:S02]  /*83d0*/  IMAD.MOV.U32 R40, RZ, RZ, R47 ;  /* 0x000000ffff287224 */ /* 0x000fe400078e002f */
[----:B------:R-:W-:-:S07]  /*83e0*/  IMAD.MOV.U32 R28, RZ, RZ, R35 ;  /* 0x000000ffff1c7224 */ /* 0x000fce00078e0023 */
.L_x_11885:
[----:B------:R-:W-:Y:S05]  /*83f0*/  BSYNC.RECONVERGENT B1 ;  /* 0x0000000000017941 */ /* 0x000fea0003800200 */
.L_x_11883:
        /* <DEDUP_REMOVED lines=11> */
.L_x_11887:
[----:B------:R-:W-:Y:S01]  /*84b0*/  IMAD.MOV.U32 R6, RZ, RZ, R7 ;  /* 0x000000ffff067224 */ /* 0x000fe200078e0007 */
[----:B------:R-:W-:Y:S01]  /*84c0*/  MOV R47, R46 ;  /* 0x0000002e002f7202 */ /* 0x000fe20000000f00 */
[----:B------:R-:W-:Y:S02]  /*84d0*/  IMAD.MOV.U32 R8, RZ, RZ, R9 ;  /* 0x000000ffff087224 */ /* 0x000fe400078e0009 */
[----:B------:R-:W-:-:S07]  /*84e0*/  IMAD.MOV.U32 R35, RZ, RZ, R34 ;  /* 0x000000ffff237224 */ /* 0x000fce00078e0022 */
.L_x_11888:
[----:B------:R-:W-:Y:S05]  /*84f0*/  BSYNC.RECONVERGENT B1 ;  /* 0x0000000000017941 */ /* 0x000fea0003800200 */
.L_x_11886:
        /* <DEDUP_REMOVED lines=11> */
.L_x_11890:
[----:B------:R-:W-:Y:S01]  /*85b0*/  MOV R7, R6 ;  /* 0x0000000600077202 */ /* 0x000fe20000000f00 */
[----:B------:R-:W-:Y:S01]  /*85c0*/  IMAD.MOV.U32 R9, RZ, RZ, R8 ;  /* 0x000000ffff097224 */ /* 0x000fe200078e0008 */
[----:B------:R-:W-:Y:S01]  /*85d0*/  MOV R34, R33 ;  /* 0x0000002100227202 */ /* 0x000fe20000000f00 */
[----:B------:R-:W-:-:S07]  /*85e0*/  IMAD.MOV.U32 R46, RZ, RZ, R45 ;  /* 0x000000ffff2e7224 */ /* 0x000fce00078e002d */
.L_x_11891:
[----:B------:R-:W-:Y:S05]  /*85f0*/  BSYNC.RECONVERGENT B1 ;  /* 0x0000000000017941 */ /* 0x000fea0003800200 */
.L_x_11889:
        /* <DEDUP_REMOVED lines=11> */
.L_x_11893:
[----:B------:R-:W-:Y:S01]  /*86b0*/  IMAD.MOV.U32 R6, RZ, RZ, R7 ;  /* 0x000000ffff067224 */ /* 0x000fe200078e0007 */
[----:B------:R-:W-:Y:S01]  /*86c0*/  MOV R8, R9 ;  /* 0x0000000900087202 */ /* 0x000fe20000000f00 */
[----:B------:R-:W-:Y:S02]  /*86d0*/  IMAD.MOV.U32 R45, RZ, RZ, R44 ;  /* 0x000000ffff2d7224 */ /* 0x000fe400078e002c */
[----:B------:R-:W-:-:S07]  /*86e0*/  IMAD.MOV.U32 R33, RZ, RZ, R32 ;  /* 0x000000ffff217224 */ /* 0x000fce00078e0020 */
.L_x_11894:
[----:B------:R-:W-:Y:S05]  /*86f0*/  BSYNC.RECONVERGENT B1 ;  /* 0x0000000000017941 */ /* 0x000fea0003800200 */
.L_x_11892:
        /* <DEDUP_REMOVED lines=11> */
.L_x_11896:
[----:B------:R-:W-:Y:S01]  /*87b0*/  IMAD.MOV.U32 R7, RZ, RZ, R6 ;  /* 0x000000ffff077224 */ /* 0x000fe200078e0006 */
[----:B------:R-:W-:Y:S01]  /*87c0*/  MOV R44, R51 ;  /* 0x00000033002c7202 */ /* 0x000fe20000000f00 */
[----:B------:R-:W-:Y:S02]  /*87d0*/  IMAD.MOV.U32 R9, RZ, RZ, R8 ;  /* 0x000000ffff097224 */ /* 0x000fe400078e0008 */
[----:B------:R-:W-:-:S07]  /*87e0*/  IMAD.MOV.U32 R32, RZ, RZ, R39 ;  /* 0x000000ffff207224 */ /* 0x000fce00078e0027 */
.L_x_11897:
[----:B------:R-:W-:Y:S05]  /*87f0*/  BSYNC.RECONVERGENT B1 ;  /* 0x0000000000017941 */ /* 0x000fea0003800200 */
.L_x_11895:
        /* <DEDUP_REMOVED lines=11> */
.L_x_11899:
[----:B------:R-:W-:Y:S01]  /*88b0*/  MOV R6, R7 ;  /* 0x0000000700067202 */ /* 0x000fe20000000f00 */
[----:B------:R-:W-:Y:S01]  /*88c0*/  IMAD.MOV.U32 R8, RZ, RZ, R9 ;  /* 0x000000ffff087224 */ /* 0x000fe200078e0009 */
[----:B------:R-:W-:Y:S01]  /*88d0*/  MOV R39, R38 ;  /* 0x0000002600277202 */ /* 0x000fe20000000f00 */
[----:B------:R-:W-:-:S07]  /*88e0*/  IMAD.MOV.U32 R51, RZ, RZ, R50 ;  /* 0x000000ffff337224 */ /* 0x000fce00078e0032 */
.L_x_11900:
[----:B------:R-:W-:Y:S05]  /*88f0*/  BSYNC.RECONVERGENT B1 ;  /* 0x0000000000017941 */ /* 0x000fea0003800200 */
.L_x_11898:
        /* <DEDUP_REMOVED lines=11> */
.L_x_11902:
[----:B------:R-:W-:Y:S01]  /*89b0*/  IMAD.MOV.U32 R7, RZ, RZ, R6 ;  /* 0x000000ffff077224 */ /* 0x000fe200078e0006 */
[----:B------:R-:W-:Y:S01]  /*89c0*/  MOV R9, R8 ;  /* 0x0000000800097202 */ /* 0x000fe20000000f00 */
[----:B------:R-:W-:Y:S02]  /*89d0*/  IMAD.MOV.U32 R50, RZ, RZ, R49 ;  /* 0x000000ffff327224 */ /* 0x000fe400078e0031 */
[----:B------:R-:W-:-:S07]  /*89e0*/  IMAD.MOV.U32 R38, RZ, RZ, R37 ;  /* 0x000000ffff267224 */ /* 0x000fce00078e0025 */
.L_x_11903:
[----:B------:R-:W-:Y:S05]  /*89f0*/  BSYNC.RECONVERGENT B1 ;  /* 0x0000000000017941 */ /* 0x000fea0003800200 */
.L_x_11901:
        /* <DEDUP_REMOVED lines=11> */
.L_x_11905:
[----:B------:R-:W-:Y:S01]  /*8ab0*/  IMAD.MOV.U32 R6, RZ, RZ, R7 ;  /* 0x000000ffff067224 */ /* 0x000fe200078e0007 */
[----:B------:R-:W-:Y:S01]  /*8ac0*/  MOV R49, R48 ;  /* 0x0000003000317202 */ /* 0x000fe20000000f00 */
[----:B------:R-:W-:Y:S02]  /*8ad0*/  IMAD.MOV.U32 R8, RZ, RZ, R9 ;  /* 0x000000ffff087224 */ /* 0x000fe400078e0009 */
[----:B------:R-:W-:-:S07]  /*8ae0*/  IMAD.MOV.U32 R37, RZ, RZ, R36 ;  /* 0x000000ffff257224 */ /* 0x000fce00078e0024 */
.L_x_11906:
[----:B------:R-:W-:Y:S05]  /*8af0*/  BSYNC.RECONVERGENT B1 ;  /* 0x0000000000017941 */ /* 0x000fea0003800200 */
.L_x_11904:
        /* <DEDUP_REMOVED lines=11> */
.L_x_11908:
[----:B------:R-:W-:Y:S01]  /*8bb0*/  MOV R7, R6 ;  /* 0x0000000600077202 */ /* 0x000fe20000000f00 */
[----:B------:R-:W-:Y:S01]  /*8bc0*/  IMAD.MOV.U32 R9, RZ, RZ, R8 ;  /* 0x000000ffff097224 */ /* 0x000fe200078e0008 */
[----:B------:R-:W-:Y:S01]  /*8bd0*/  MOV R48, R3 ;  /* 0x0000000300307202 */ /* 0x000fe20000000f00 */
[----:B------:R-:W-:-:S07]  /*8be0*/  IMAD.MOV.U32 R36, RZ, RZ, R27 ;  /* 0x000000ffff247224 */ /* 0x000fce00078e001b */
.L_x_11909:
[----:B------:R-:W-:Y:S05]  /*8bf0*/  BSYNC.RECONVERGENT B1 ;  /* 0x0000000000017941 */ /* 0x000fea0003800200 */
.L_x_11907:
        /* <DEDUP_REMOVED lines=11> */
.L_x_11911:
[----:B------:R-:W-:Y:S01]  /*8cb0*/  IMAD.MOV.U32 R11, RZ, RZ, R7 ;  /* 0x000000ffff0b7224 */ /* 0x000fe200078e0007 */
[----:B------:R-:W-:Y:S01]  /*8cc0*/  MOV R6, R9 ;  /* 0x0000000900067202 */ /* 0x000fe20000000f00 */
[----:B------:R-:W-:Y:S02]  /*8cd0*/  IMAD.MOV.U32 R3, RZ, RZ, R2 ;  /* 0x000000ffff037224 */ /* 0x000fe400078e0002 */
[----:B------:R-:W-:-:S07]  /*8ce0*/  IMAD.MOV.U32 R27, RZ, RZ, R26 ;  /* 0x000000ffff1b7224 */ /* 0x000fce00078e001a */
.L_x_11912:
[----:B------:R-:W-:Y:S05]  /*8cf0*/  BSYNC.RECONVERGENT B1 ;  /* 0x0000000000017941 */ /* 0x000fea0003800200 */
.L_x_11910:
        /* <DEDUP_REMOVED lines=11> */
.L_x_11914:
[----:B------:R-:W-:Y:S01]  /*8db0*/  MOV R2, R52 ;  /* 0x0000003400027202 */ /* 0x000fe20000000f00 */
[----:B------:R-:W-:Y:S01]  /*8dc0*/  IMAD.MOV.U32 R26, RZ, RZ, R25 ;  /* 0x000000ffff1a7224 */ /* 0x000fe200078e0019 */
[----:B------:R-:W-:Y:S01]  /*8dd0*/  MOV R25, R6 ;  /* 0x0000000600197202 */ /* 0x000fe20000000f00 */
[--C-:B------:R-:W-:Y:S02]  /*8de0*/  IMAD.MOV.U32 R7, RZ, RZ, R11.reuse ;  /* 0x000000ffff077224 */ /* 0x100fe400078e000b */
[----:B------:R-:W-:Y:S02]  /*8df0*/  IMAD.MOV.U32 R8, RZ, RZ, R6 ;  /* 0x000000ffff087224 */ /* 0x000fe400078e0006 */
[----:B------:R-:W-:-:S07]  /*8e00*/  IMAD.MOV.U32 R52, RZ, RZ, R11 ;  /* 0x000000ffff347224 */ /* 0x000fce00078e000b */
.L_x_11915:
[----:B------:R-:W-:Y:S05]  /*8e10*/  BSYNC.RECONVERGENT B1 ;  /* 0x0000000000017941 */ /* 0x000fea0003800200 */
.L_x_11913:
[----:B------:R-:W-:Y:S01]  /*8e20*/  VIADD R5, R5, 0x4 ;  /* 0x0000000405057836 */ /* 0x000fe20000000000 */
[----:B------:R-:W-:Y:S06]  /*8e30*/  @P2 BRA `(.L_x_11916) ;  /* 0xfffffff0000c2947 */ /* 0x000fec000383ffff */
[----:B------:R-:W-:Y:S01]  /*8e40*/  IMAD.MOV.U32 R52, RZ, RZ, R7 ;  /* 0x000000ffff347224 */ /* 0x000fe200078e0007 */
[----:B------:R-:W-:-:S07]  /*8e50*/  MOV R25, R8 ;  /* 0x0000000800197202 */ /* 0x000fce0000000f00 */
.L_x_11870:
[----:B------:R-:W-:Y:S05]  /*8e60*/  BSYNC.RECONVERGENT B0 ;  /* 0x0000000000007941 */ /* 0x000fea0003800200 */
.L_x_11869:
[----:B------:R-:W-:-:S13]  /*8e70*/  ISETP.NE.AND P0, PT, R53, RZ, PT ;  /* 0x000000ff3500720c */ /* 0x000fda0003f05270 */
[----:B------:R-:W-:Y:S05]  /*8e80*/  @P0 EXIT ;  /* 0x000000000000094d */ /* 0x000fea0003800000 */
[----:B0-----:R-:W0:Y:S01]  /*8e90*/  LDC.64 R4, c[0x0][0x388] ;  /* 0x0000e200ff047b82 */ /* 0x001e220000000a00 */
[----:B------:R-:W-:-:S07]  /*8ea0*/  IMAD.SHL.U32 R13, R0, 0x10, RZ ;  /* 0x00000010000d7824 */ /* 0x000fce00078e00ff */
[----:B------:R-:W1:Y:S08]  /*8eb0*/  LDC.64 R6, c[0x0][0x390] ;  /* 0x0000e400ff067b82 */ /* 0x000e700000000a00 */
[----:B------:R-:W2:Y:S01]  /*8ec0*/  LDC R9, c[0x0][0x3ac] ;  /* 0x0000eb00ff097b82 */ /* 0x000ea20000000800 */
[----:B0-----:R-:W-:-:S05]  /*8ed0*/  IMAD.WIDE.U32 R4, R13, 0x4, R4 ;  /* 0x000000040d047825 */ /* 0x001fca00078e0004 */
[----:B------:R-:W-:Y:S01]  /*8ee0*/  STG.E desc[UR6][R4.64], R52 ;  /* 0x0000003404007986 */ /* 0x000fe2000c101906 */
[----:B-1----:R-:W-:-:S04]  /*8ef0*/  IMAD.WIDE.U32 R6, R13, 0x4, R6 ;  /* 0x000000040d067825 */ /* 0x002fc800078e0006 */
[----:B--2---:R-:W-:Y:S01]  /*8f00*/  FFMA.FTZ R13, RZ, R9, R25 ;  /* 0x00000009ff0d7223 */ /* 0x004fe20000010019 */
[----:B------:R-:W-:Y:S01]  /*8f10*/  FADD.FTZ R15, R26, R9 ;  /* 0x000000091a0f7221 */ /* 0x000fe20000010000 */
        /* <DEDUP_REMOVED lines=17> */
[----:B------:R-:W-:-:S02]  /*9030*/  FFMA.FTZ R9, R9, 15, R54 ;  /* 0x4170000009097823 */ /* 0x000fc40000010036 */
        /* <DEDUP_REMOVED lines=28> */
.L_x_11917:
        /* <DEDUP_REMOVED lines=16> */
.L_x_12930:


//--------------------- .text._ZN17fastertransformer20batch_topK_kernel_v2IfLi4ELi32EEEvPiPT_S1_ --------------------------
	.section	.text._ZN17fastertransformer20batch_topK_kernel_v2IfLi4ELi32EEEvPiPT_S1_,"ax",@progbits
	.align	128
        .global         _ZN17fastertransformer20batch_topK_kernel_v2IfLi4ELi32EEEvPiPT_S1_
        .type           _ZN17fastertransformer20batch_topK_kernel_v2IfLi4ELi32EEEvPiPT_S1_,@function
        .size           _ZN17fastertransformer20batch_topK_kernel_v2IfLi4ELi32EEEvPiPT_S1_,(.L_x_12931 - _ZN17fastertransformer20batch_topK_kernel_v2IfLi4ELi32EEEvPiPT_S1_)
        .other          _ZN17fastertransformer20batch_topK_kernel_v2IfLi4ELi32EEEvPiPT_S1_,@"STO_CUDA_ENTRY STV_DEFAULT"
_ZN17fastertransformer20batch_topK_kernel_v2IfLi4ELi32EEEvPiPT_S1_:
.text._ZN17fastertransformer20batch_topK_kernel_v2IfLi4ELi32EEEvPiPT_S1_:
[----:B------:R-:W-:Y:S01]  /*0000*/  LDC R1, c[0x0][0x37c] ;  /* 0x0000df00ff017b82 */ /* 0x000fe20000000800 */
[----:B------:R-:W0:Y:S01]  /*0010*/  S2R R18, SR_LANEID ;  /* 0x0000000000127919 */ /* 0x000e220000000000 */
[----:B------:R-:W-:Y:S01]  /*0020*/  BSSY.RECONVERGENT B0, `(.L_x_11918) ;  /* 0x0000067000007945 */ /* 0x000fe20003800200 */
[----:B------:R-:W-:Y:S01]  /*0030*/  IMAD.MOV.U32 R9, RZ, RZ, -0x1 ;  /* 0xffffffffff097424 */ /* 0x000fe200078e00ff */
[----:B------:R-:W-:Y:S01]  /*0040*/  MOV R6, 0xff7fffff ;  /* 0xff7fffff00067802 */ /* 0x000fe20000000f00 */
        /* <DEDUP_REMOVED lines=13> */
[----:B------:R-:W-:Y:S01]  /*0120*/  IMAD.MOV.U32 R0, RZ, RZ, -0x1 ;  /* 0xffffffffff007424 */ /* 0x000fe200078e00ff */
[----:B0-----:R-:W-:-:S13]  /*0130*/  ISETP.GT.AND P0, PT, R18, 0x1e, PT ;  /* 0x0000001e1200780c */ /* 0x001fda0003f04270 */
[----:B------:R-:W-:Y:S05]  /*0140*/  @P0 BRA `(.L_x_11919) ;  /* 0x0000000400500947 */ /* 0x000fea0003800000 */
[----:B------:R-:W-:-:S04]  /*0150*/  FSETP.GT.FTZ.AND P0, PT, R14, R13, PT ;  /* 0x0000000d0e00720b */ /* 0x000fc80003f14000 */
[----:B------:R-:W-:-:S13]  /*0160*/  ISETP.EQ.OR P0, PT, R9, -0x1, P0 ;  /* 0xffffffff0900780c */ /* 0x000fda0000702670 */
[----:B------:R-:W-:Y:S05]  /*0170*/  @P0 BRA `(.L_x_11920) ;  /* 0x0000000000140947 */ /* 0x000fea0003800000 */
[----:B------:R-:W-:Y:S01]  /*0180*/  FSETP.NEU.FTZ.AND P0, PT, R14, R13, PT ;  /* 0x0000000d0e00720b */ /* 0x000fe20003f1d000 */
[----:B------:R-:W-:Y:S02]  /*0190*/  IMAD.MOV.U32 R2, RZ, RZ, -0x1 ;  /* 0xffffffffff027424 */ /* 0x000fe400078e00ff */
[----:B------:R-:W-:Y:S01]  /*01a0*/  IMAD.MOV.U32 R3, RZ, RZ, -0x800001 ;  /* 0xff7fffffff037424 */ /* 0x000fe200078e00ff */
[----:B------:R-:W-:-:S13]  /*01b0*/  ISETP.GE.OR P0, PT, R10, R9, P0 ;  /* 0x000000090a00720c */ /* 0x000fda0000706670 */
[----:B------:R-:W-:Y:S05]  /*01c0*/  @P0 BRA `(.L_x_11921) ;  /* 0x0000000000100947 */ /* 0x000fea0003800000 */
.L_x_11920:
[----:B------:R-:W-:Y:S02]  /*01d0*/  IMAD.MOV.U32 R2, RZ, RZ, R10 ;  /* 0x000000ffff027224 */ /* 0x000fe400078e000a */
[----:B------:R-:W-:Y:S01]  /*01e0*/  IMAD.MOV.U32 R3, RZ, RZ, R14 ;  /* 0x000000ffff037224 */ /* 0x000fe200078e000e */
[----:B------:R-:W-:Y:S01]  /*01f0*/  MOV R14, 0xff7fffff ;  /* 0xff7fffff000e7802 */ /* 0x000fe20000000f00 */
[----:B------:R-:W-:-:S07]  /*0200*/  IMAD.MOV.U32 R10, RZ, RZ, -0x1 ;  /* 0xffffffffff0a7424 */ /* 0x000fce00078e00ff */
.L_x_11921:
[----:B------:R-:W-:Y:S01]  /*0210*/  FSETP.GEU.FTZ.AND P0, PT, R14, R15, PT ;  /* 0x0000000f0e00720b */ /* 0x000fe20003f1e000 */
[----:B------:R-:W-:Y:S03]  /*0220*/  BSSY.RECONVERGENT B1, `(.L_x_11922) ;  /* 0x000000c000017945 */ /* 0x000fe60003800200 */
[----:B------:R-:W-:-:S13]  /*0230*/  ISETP.EQ.OR P0, PT, R10, -0x1, !P0 ;  /* 0xffffffff0a00780c */ /* 0x000fda0004702670 */
[----:B------:R-:W-:Y:S05]  /*0240*/  @P0 BRA `(.L_x_11923) ;  /* 0x0000000000140947 */ /* 0x000fea0003800000 */
[----:B------:R-:W-:Y:S01]  /*0250*/  FSETP.NEU.FTZ.AND P0, PT, R14, R15, PT ;  /* 0x0000000f0e00720b */ /* 0x000fe20003f1d000 */
[----:B------:R-:W-:Y:S02]  /*0260*/  IMAD.MOV.U32 R7, RZ, RZ, R10 ;  /* 0x000000ffff077224 */ /* 0x000fe400078e000a */
[----:B------:R-:W-:Y:S01]  /*0270*/  IMAD.MOV.U32 R8, RZ, RZ, R14 ;  /* 0x000000ffff087224 */ /* 0x000fe200078e000e */
[----:B------:R-:W-:-:S13]  /*0280*/  ISETP.GE.OR P0, PT, R11, R10, P0 ;  /* 0x0000000a0b00720c */ /* 0x000fda0000706670 */
[----:B------:R-:W-:Y:S05]  /*0290*/  @P0 BRA `(.L_x_11924) ;  /* 0x0000000000100947 */ /* 0x000fea0003800000 */
.L_x_11923:
[----:B------:R-:W-:Y:S02]  /*02a0*/  IMAD.MOV.U32 R7, RZ, RZ, R11 ;  /* 0x000000ffff077224 */ /* 0x000fe400078e000b */
[----:B------:R-:W-:Y:S02]  /*02b0*/  IMAD.MOV.U32 R8, RZ, RZ, R15 ;  /* 0x000000ffff087224 */ /* 0x000fe400078e000f */
[----:B------:R-:W-:Y:S02]  /*02c0*/  IMAD.MOV.U32 R11, RZ, RZ, R10 ;  /* 0x000000ffff0b7224 */ /* 0x000fe400078e000a */
[----:B------:R-:W-:-:S07]  /*02d0*/  IMAD.MOV.U32 R15, RZ, RZ, R14 ;  /* 0x000000ffff0f7224 */ /* 0x000fce00078e000e */
.L_x_11924:
[----:B------:R-:W-:Y:S05]  /*02e0*/  BSYNC.RECONVERGENT B1 ;  /* 0x0000000000017941 */ /* 0x000fea0003800200 */
.L_x_11922:
        /* <DEDUP_REMOVED lines=9> */
.L_x_11926:
[----:B------:R-:W-:Y:S01]  /*0380*/  IMAD.MOV.U32 R0, RZ, RZ, R7 ;  /* 0x000000ffff007224 */ /* 0x000fe200078e0007 */
[----:B------:R-:W-:Y:S01]  /*0390*/  MOV R4, R8 ;  /* 0x0000000800047202 */ /* 0x000fe20000000f00 */
[----:B------:R-:W-:Y:S02]  /*03a0*/  IMAD.MOV.U32 R7, RZ, RZ, R2 ;  /* 0x000000ffff077224 */ /* 0x000fe400078e0002 */
[----:B------:R-:W-:-:S07]  /*03b0*/  IMAD.MOV.U32 R8, RZ, RZ, R3 ;  /* 0x000000ffff087224 */ /* 0x000fce00078e0003 */
.L_x_11927:
[----:B------:R-:W-:Y:S05]  /*03c0*/  BSYNC.RECONVERGENT B1 ;  /* 0x0000000000017941 */ /* 0x000fea0003800200 */
.L_x_11925:
        /* <DEDUP_REMOVED lines=9> */
.L_x_11929:
[----:B------:R-:W-:Y:S02]  /*0460*/  IMAD.MOV.U32 R5, RZ, RZ, R12 ;  /* 0x000000ffff057224 */ /* 0x000fe400078e000c */
[----:B------:R-:W-:Y:S02]  /*0470*/  IMAD.MOV.U32 R6, RZ, RZ, R16 ;  /* 0x000000ffff067224 */ /* 0x000fe400078e0010 */
[----:B------:R-:W-:Y:S02]  /*0480*/  IMAD.MOV.U32 R12, RZ, RZ, R11 ;  /* 0x000000ffff0c7224 */ /* 0x000fe400078e000b */
[----:B------:R-:W-:-:S07]  /*0490*/  IMAD.MOV.U32 R16, RZ, RZ, R15 ;  /* 0x000000ffff107224 */ /* 0x000fce00078e000f */
.L_x_11930:
[----:B------:R-:W-:Y:S05]  /*04a0*/  BSYNC.RECONVERGENT B1 ;  /* 0x0000000000017941 */ /* 0x000fea0003800200 */
.L_x_11928:
[----:B------:R-:W-:Y:S01]  /*04b0*/  FSETP.GT.FTZ.AND P0, PT, R6, R8, PT ;  /* 0x000000080600720b */ /* 0x000fe20003f14000 */
[----:B------:R-:W-:Y:S03]  /*04c0*/  BSSY.RECONVERGENT B1, `(.L_x_11931) ;  /* 0x000000c000017945 */ /* 0x000fe60003800200 */
[----:B------:R-:W-:-:S13]  /*04d0*/  ISETP.EQ.OR P0, PT, R7, -0x1, P0 ;  /* 0xffffffff0700780c */ /* 0x000fda0000702670 */
[----:B------:R-:W-:Y:S05]  /*04e0*/  @P0 BRA `(.L_x_11932) ;  /* 0x0000000000140947 */ /* 0x000fea0003800000 */
[-C--:B------:R-:W-:Y:S01]  /*04f0*/  FSETP.NEU.FTZ.AND P0, PT, R6, R8.reuse, PT ;  /* 0x000000080600720b */ /* 0x080fe20003f1d000 */
[----:B------:R-:W-:Y:S01]  /*0500*/  IMAD.MOV.U32 R9, RZ, RZ, R7 ;  /* 0x000000ffff097224 */ /* 0x000fe200078e0007 */
[----:B------:R-:W-:Y:S02]  /*0510*/  MOV R11, R8 ;  /* 0x00000008000b7202 */ /* 0x000fe40000000f00 */
[----:B------:R-:W-:-:S13]  /*0520*/  ISETP.GE.OR P0, PT, R5, R7, P0 ;  /* 0x000000070500720c */ /* 0x000fda0000706670 */
[----:B------:R-:W-:Y:S05]  /*0530*/  @P0 BRA `(.L_x_11933) ;  /* 0x0000000000100947 */ /* 0x000fea0003800000 */
.L_x_11932:
[----:B------:R-:W-:Y:S02]  /*0540*/  IMAD.MOV.U32 R9, RZ, RZ, R5 ;  /* 0x000000ffff097224 */ /* 0x000fe400078e0005 */
[----:B------:R-:W-:Y:S02]  /*0550*/  IMAD.MOV.U32 R11, RZ, RZ, R6 ;  /* 0x000000ffff0b7224 */ /* 0x000fe400078e0006 */
[----:B------:R-:W-:Y:S02]  /*0560*/  IMAD.MOV.U32 R5, RZ, RZ, R7 ;  /* 0x000000ffff057224 */ /* 0x000fe400078e0007 */
[----:B------:R-:W-:-:S07]  /*0570*/  IMAD.MOV.U32 R6, RZ, RZ, R8 ;  /* 0x000000ffff067224 */ /* 0x000fce00078e0008 */
.L_x_11933:
[----:B------:R-:W-:Y:S05]  /*0580*/  BSYNC.RECONVERGENT B1 ;  /* 0x0000000000017941 */ /* 0x000fea0003800200 */
.L_x_11931:
[----:B------:R-:W-:-:S04]  /*0590*/  FSETP.GT.FTZ.AND P0, PT, R11, R4, PT ;  /* 0x000000040b00720b */ /* 0x000fc80003f14000 */
        /* <DEDUP_REMOVED lines=9> */
.L_x_11934:
[----:B------:R-:W-:Y:S01]  /*0630*/  MOV R8, R4 ;  /* 0x0000000400087202 */ /* 0x000fe20000000f00 */
[----:B------:R-:W-:Y:S02]  /*0640*/  IMAD.MOV.U32 R7, RZ, RZ, R0 ;  /* 0x000000ffff077224 */ /* 0x000fe400078e0000 */
[----:B------:R-:W-:Y:S02]  /*0650*/  IMAD.MOV.U32 R3, RZ, RZ, R16 ;  /* 0x000000ffff037224 */ /* 0x000fe400078e0010 */
[----:B------:R-:W-:Y:S02]  /*0660*/  IMAD.MOV.U32 R2, RZ, RZ, R12 ;  /* 0x000000ffff027224 */ /* 0x000fe400078e000c */
[----:B------:R-:W-:Y:S02]  /*0670*/  IMAD.MOV.U32 R4, RZ, RZ, R11 ;  /* 0x000000ffff047224 */ /* 0x000fe400078e000b */
[----:B------:R-:W-:-:S07]  /*0680*/  IMAD.MOV.U32 R0, RZ, RZ, R9 ;  /* 0x000000ffff007224 */ /* 0x000fce00078e0009 */
.L_x_11919:
[----:B------:R-:W-:Y:S05]  /*0690*/  BSYNC.RECONVERGENT B0 ;  /* 0x0000000000007941 */ /* 0x000fea0003800200 */
.L_x_11918:
[----:B------:R-:W-:Y:S01]  /*06a0*/  ISETP.GT.AND P0, PT, R18, 0x1d, PT ;  /* 0x0000001d1200780c */ /* 0x000fe20003f04270 */
[----:B------:R0:W1:Y:S01]  /*06b0*/  SHFL.DOWN PT, R9, R0, 0x2, 0x1f ;  /* 0x08401f0000097f89 */ /* 0x00006200000e0000 */
[----:B------:R-:W-:Y:S03]  /*06c0*/  BSSY.RECONVERGENT B0, `(.L_x_11935) ;  /* 0x00000cb000007945 */ /* 0x000fe60003800200 */
[----:B------:R0:W2:Y:S04]  /*06d0*/  SHFL.DOWN PT, R11, R7, 0x2, 0x1f ;  /* 0x08401f00070b7f89 */ /* 0x0000a800000e0000 */
[----:B------:R0:W3:Y:S04]  /*06e0*/  SHFL.DOWN PT, R13, R5, 0x2, 0x1f ;  /* 0x08401f00050d7f89 */ /* 0x0000e800000e0000 */
[----:B------:R0:W4:Y:S04]  /*06f0*/  SHFL.DOWN PT, R15, R2, 0x2, 0x1f ;  /* 0x08401f00020f7f89 */ /* 0x00012800000e0000 */
[----:B------:R0:W5:Y:S04]  /*0700*/  SHFL.DOWN PT, R10, R4, 0x2, 0x1f ;  /* 0x08401f00040a7f89 */ /* 0x00016800000e0000 */
[----:B------:R0:W0:Y:S04]  /*0710*/  SHFL.DOWN PT, R12, R8, 0x2, 0x1f ;  /* 0x08401f00080c7f89 */ /* 0x00002800000e0000 */
[----:B------:R0:W0:Y:S04]  /*0720*/  SHFL.DOWN PT, R14, R6, 0x2, 0x1f ;  /* 0x08401f00060e7f89 */ /* 0x00002800000e0000 */
[----:B------:R0:W0:Y:S01]  /*0730*/  SHFL.DOWN PT, R16, R3, 0x2, 0x1f ;  /* 0x08401f0003107f89 */ /* 0x00002200000e0000 */
[----:B-12---:R-:W-:Y:S05]  /*0740*/  @P0 BRA `(.L_x_11936) ;  /* 0x0000000c00080947 */ /* 0x006fea0003800000 */
[CC--:B-----5:R-:W-:Y:S01]  /*0750*/  FSETP.GEU.FTZ.AND P0, PT, R3.reuse, R10.reuse, PT ;  /* 0x0000000a0300720b */ /* 0x0e0fe20003f1e000 */
[----:B------:R-:W-:Y:S01]  /*0760*/  BSSY.RECONVERGENT B1, `(.L_x_11937) ;  /* 0x0000013000017945 */ /* 0x000fe20003800200 */
[----:B------:R-:W-:Y:S02]  /*0770*/  FSETP.NEU.FTZ.AND P1, PT, R3, R10, PT ;  /* 0x0000000a0300720b */ /* 0x000fe40003f3d000 */
[----:B------:R-:W-:Y:S02]  /*0780*/  ISETP.EQ.OR P0, PT, R2, -0x1, !P0 ;  /* 0xffffffff0200780c */ /* 0x000fe40004702670 */
[----:B------:R-:W-:-:S04]  /*0790*/  ISETP.GE.OR P1, PT, R9, R2, P1 ;  /* 0x000000020900720c */ /* 0x000fc80000f26670 */
[----:B------:R-:W-:-:S13]  /*07a0*/  PLOP3.LUT P0, PT, P0, P1, PT, 0x8, 0x80 ;  /* 0x000000000080781c */ /* 0x000fda0000702170 */
[----:B0-----:R-:W-:Y:S02]  /*07b0*/  @!P0 IMAD.MOV.U32 R3, RZ, RZ, R10 ;  /* 0x000000ffff038224 */ /* 0x001fe400078e000a */
        /* <DEDUP_REMOVED lines=9> */
.L_x_11938:
[----:B------:R-:W-:Y:S01]  /*0850*/  IMAD.MOV.U32 R9, RZ, RZ, R2 ;  /* 0x000000ffff097224 */ /* 0x000fe200078e0002 */
[----:B------:R-:W-:Y:S01]  /*0860*/  MOV R10, R3 ;  /* 0x00000003000a7202 */ /* 0x000fe20000000f00 */
[----:B------:R-:W-:Y:S02]  /*0870*/  IMAD.MOV.U32 R2, RZ, RZ, R5 ;  /* 0x000000ffff027224 */ /* 0x000fe400078e0005 */
[----:B------:R-:W-:-:S07]  /*0880*/  IMAD.MOV.U32 R3, RZ, RZ, R6 ;  /* 0x000000ffff037224 */ /* 0x000fce00078e0006 */
.L_x_11939:
[----:B------:R-:W-:Y:S05]  /*0890*/  BSYNC.RECONVERGENT B1 ;  /* 0x0000000000017941 */ /* 0x000fea0003800200 */
.L_x_11937:
        /* <DEDUP_REMOVED lines=9> */
.L_x_11941:
[----:B------:R-:W-:Y:S02]  /*0930*/  IMAD.MOV.U32 R5, RZ, RZ, R9 ;  /* 0x000000ffff057224 */ /* 0x000fe400078e0009 */
[----:B------:R-:W-:Y:S02]  /*0940*/  IMAD.MOV.U32 R17, RZ, RZ, R10 ;  /* 0x000000ffff117224 */ /* 0x000fe400078e000a */
[----:B------:R-:W-:Y:S02]  /*0950*/  IMAD.MOV.U32 R9, RZ, RZ, R7 ;  /* 0x000000ffff097224 */ /* 0x000fe400078e0007 */
[----:B------:R-:W-:-:S07]  /*0960*/  IMAD.MOV.U32 R10, RZ, RZ, R8 ;  /* 0x000000ffff0a7224 */ /* 0x000fce00078e0008 */
.L_x_11942:
[----:B------:R-:W-:Y:S05]  /*0970*/  BSYNC.RECONVERGENT B1 ;  /* 0x0000000000017941 */ /* 0x000fea0003800200 */
.L_x_11940:
        /* <DEDUP_REMOVED lines=9> */
.L_x_11944:
[----:B------:R-:W-:Y:S02]  /*0a10*/  IMAD.MOV.U32 R6, RZ, RZ, R5 ;  /* 0x000000ffff067224 */ /* 0x000fe400078e0005 */
[----:B------:R-:W-:Y:S02]  /*0a20*/  IMAD.MOV.U32 R7, RZ, RZ, R17 ;  /* 0x000000ffff077224 */ /* 0x000fe400078e0011 */
[----:B------:R-:W-:Y:S02]  /*0a30*/  IMAD.MOV.U32 R5, RZ, RZ, R0 ;  /* 0x000000ffff057224 */ /* 0x000fe400078e0000 */
[----:B------:R-:W-:-:S07]  /*0a40*/  IMAD.MOV.U32 R17, RZ, RZ, R4 ;  /* 0x000000ffff117224 */ /* 0x000fce00078e0004 */
.L_x_11945:
[----:B------:R-:W-:Y:S05]  /*0a50*/  BSYNC.RECONVERGENT B1 ;  /* 0x0000000000017941 */ /* 0x000fea0003800200 */
.L_x_11943:
[CC--:B------:R-:W-:Y:S01]  /*0a60*/  FSETP.GEU.FTZ.AND P0, PT, R3.reuse, R12.reuse, PT ;  /* 0x0000000c0300720b */ /* 0x0c0fe20003f1e000 */
[----:B------:R-:W-:Y:S01]  /*0a70*/  BSSY.RECONVERGENT B1, `(.L_x_11946) ;  /* 0x0000013000017945 */ /* 0x000fe20003800200 */
[----:B------:R-:W-:Y:S02]  /*0a80*/  FSETP.NEU.FTZ.AND P1, PT, R3, R12, PT ;  /* 0x0000000c0300720b */ /* 0x000fe40003f3d000 */
[----:B------:R-:W-:Y:S02]  /*0a90*/  ISETP.EQ.OR P0, PT, R2, -0x1, !P0 ;  /* 0xffffffff0200780c */ /* 0x000fe40004702670 */
[----:B------:R-:W-:-:S04]  /*0aa0*/  ISETP.GE.OR P1, PT, R11, R2, P1 ;  /* 0x000000020b00720c */ /* 0x000fc80000f26670 */
        /* <DEDUP_REMOVED lines=11> */
.L_x_11947:
[----:B------:R-:W-:Y:S01]  /*0b60*/  IMAD.MOV.U32 R0, RZ, RZ, R2 ;  /* 0x000000ffff007224 */ /* 0x000fe200078e0002 */
[----:B------:R-:W-:Y:S01]  /*0b70*/  MOV R4, R3 ;  /* 0x0000000300047202 */ /* 0x000fe20000000f00 */
[----:B------:R-:W-:Y:S02]  /*0b80*/  IMAD.MOV.U32 R2, RZ, RZ, R9 ;  /* 0x000000ffff027224 */ /* 0x000fe400078e0009 */
[----:B------:R-:W-:-:S07]  /*0b90*/  IMAD.MOV.U32 R3, RZ, RZ, R10 ;  /* 0x000000ffff037224 */ /* 0x000fce00078e000a */
.L_x_11948:
[----:B------:R-:W-:Y:S05]  /*0ba0*/  BSYNC.RECONVERGENT B1 ;  /* 0x0000000000017941 */ /* 0x000fea0003800200 */
.L_x_11946:
        /* <DEDUP_REMOVED lines=9> */
.L_x_11950:
[----:B------:R-:W-:Y:S02]  /*0c40*/  IMAD.MOV.U32 R9, RZ, RZ, R0 ;  /* 0x000000ffff097224 */ /* 0x000fe400078e0000 */
[----:B------:R-:W-:Y:S02]  /*0c50*/  IMAD.MOV.U32 R8, RZ, RZ, R4 ;  /* 0x000000ffff087224 */ /* 0x000fe400078e0004 */
[----:B------:R-:W-:Y:S02]  /*0c60*/  IMAD.MOV.U32 R0, RZ, RZ, R5 ;  /* 0x000000ffff007224 */ /* 0x000fe400078e0005 */
[----:B------:R-:W-:-:S07]  /*0c70*/  IMAD.MOV.U32 R4, RZ, RZ, R17 ;  /* 0x000000ffff047224 */ /* 0x000fce00078e0011 */
.L_x_11951:
[----:B------:R-:W-:Y:S05]  /*0c80*/  BSYNC.RECONVERGENT B1 ;  /* 0x0000000000017941 */ /* 0x000fea0003800200 */
.L_x_11949:
        /* <DEDUP_REMOVED lines=9> */
.L_x_11953:
[----:B------:R-:W-:Y:S02]  /*0d20*/  IMAD.MOV.U32 R5, RZ, RZ, R9 ;  /* 0x000000ffff057224 */ /* 0x000fe400078e0009 */
[----:B------:R-:W-:Y:S02]  /*0d30*/  IMAD.MOV.U32 R10, RZ, RZ, R8 ;  /* 0x000000ffff0a7224 */ /* 0x000fe400078e0008 */
[----:B------:R-:W-:Y:S02]  /*0d40*/  IMAD.MOV.U32 R9, RZ, RZ, R6 ;  /* 0x000000ffff097224 */ /* 0x000fe400078e0006 */
[----:B------:R-:W-:-:S07]  /*0d50*/  IMAD.MOV.U32 R8, RZ, RZ, R7 ;  /* 0x000000ffff087224 */ /* 0x000fce00078e0007 */
.L_x_11954:
[----:B------:R-:W-:Y:S05]  /*0d60*/  BSYNC.RECONVERGENT B1 ;  /* 0x0000000000017941 */ /* 0x000fea0003800200 */
.L_x_11952:
[CC--:B------:R-:W-:Y:S01]  /*0d70*/  FSETP.GEU.FTZ.AND P0, PT, R3.reuse, R14.reuse, PT ;  /* 0x0000000e0300720b */ /* 0x0c0fe20003f1e000 */
[----:B------:R-:W-:Y:S01]  /*0d80*/  BSSY.RECONVERGENT B1, `(.L_x_11955) ;  /* 0x0000013000017945 */ /* 0x000fe20003800200 */
[----:B------:R-:W-:Y:S02]  /*0d90*/  FSETP.NEU.FTZ.AND P1, PT, R3, R14, PT ;  /* 0x0000000e0300720b */ /* 0x000fe40003f3d000 */
[----:B------:R-:W-:Y:S02]  /*0da0*/  ISETP.EQ.OR P0, PT, R2, -0x1, !P0 ;  /* 0xffffffff0200780c */ /* 0x000fe40004702670 */
        /* <DEDUP_REMOVED lines=12> */
.L_x_11956:
[----:B------:R-:W-:Y:S01]  /*0e70*/  IMAD.MOV.U32 R7, RZ, RZ, R2 ;  /* 0x000000ffff077224 */ /* 0x000fe200078e0002 */
[----:B------:R-:W-:Y:S01]  /*0e80*/  MOV R11, R3 ;  /* 0x00000003000b7202 */ /* 0x000fe20000000f00 */
[----:B------:R-:W-:Y:S02]  /*0e90*/  IMAD.MOV.U32 R2, RZ, RZ, R0 ;  /* 0x000000ffff027224 */ /* 0x000fe400078e0000 */
[----:B------:R-:W-:-:S07]  /*0ea0*/  IMAD.MOV.U32 R3, RZ, RZ, R4 ;  /* 0x000000ffff037224 */ /* 0x000fce00078e0004 */
.L_x_11957:
[----:B------:R-:W-:Y:S05]  /*0eb0*/  BSYNC.RECONVERGENT B1 ;  /* 0x0000000000017941 */ /* 0x000fea0003800200 */
.L_x_11955:
        /* <DEDUP_REMOVED lines=9> */
.L_x_11959:
[----:B------:R-:W-:Y:S02]  /*0f50*/  IMAD.MOV.U32 R12, RZ, RZ, R7 ;  /* 0x000000ffff0c7224 */ /* 0x000fe400078e0007 */
[----:B------:R-:W-:Y:S02]  /*0f60*/  IMAD.MOV.U32 R13, RZ, RZ, R11 ;  /* 0x000000ffff0d7224 */ /* 0x000fe400078e000b */
[----:B------:R-:W-:Y:S02]  /*0f70*/  IMAD.MOV.U32 R7, RZ, RZ, R9 ;  /* 0x000000ffff077224 */ /* 0x000fe400078e0009 */
[----:B------:R-:W-:-:S07]  /*0f80*/  IMAD.MOV.U32 R11, RZ, RZ, R8 ;  /* 0x000000ffff0b7224 */ /* 0x000fce00078e0008 */
.L_x_11960:
[----:B------:R-:W-:Y:S05]  /*0f90*/  BSYNC.RECONVERGENT B1 ;  /* 0x0000000000017941 */ /* 0x000fea0003800200 */
.L_x_11958:
        /* <DEDUP_REMOVED lines=9> */
.L_x_11962:
[----:B------:R-:W-:Y:S02]  /*1030*/  IMAD.MOV.U32 R0, RZ, RZ, R12 ;  /* 0x000000ffff007224 */ /* 0x000fe400078e000c */
[----:B------:R-:W-:Y:S02]  /*1040*/  IMAD.MOV.U32 R4, RZ, RZ, R13 ;  /* 0x000000ffff047224 */ /* 0x000fe400078e000d */
[----:B------:R-:W-:Y:S02]  /*1050*/  IMAD.MOV.U32 R12, RZ, RZ, R5 ;  /* 0x000000ffff0c7224 */ /* 0x000fe400078e0005 */
[----:B------:R-:W-:-:S07]  /*1060*/  IMAD.MOV.U32 R13, RZ, RZ, R10 ;  /* 0x000000ffff0d7224 */ /* 0x000fce00078e000a */
.L_x_11963:
[----:B------:R-:W-:Y:S05]  /*1070*/  BSYNC.RECONVERGENT B1 ;  /* 0x0000000000017941 */ /* 0x000fea0003800200 */
.L_x_11961:
[CC--:B------:R-:W-:Y:S01]  /*1080*/  FSETP.GEU.FTZ.AND P0, PT, R3.reuse, R16.reuse, PT ;  /* 0x000000100300720b */ /* 0x0c0fe20003f1e000 */
[----:B------:R-:W-:Y:S01]  /*1090*/  BSSY.RECONVERGENT B1, `(.L_x_11964) ;  /* 0x0000013000017945 */ /* 0x000fe20003800200 */
[----:B------:R-:W-:Y:S02]  /*10a0*/  FSETP.NEU.FTZ.AND P1, PT, R3, R16, PT ;  /* 0x000000100300720b */ /* 0x000fe40003f3d000 */
[----:B------:R-:W-:Y:S02]  /*10b0*/  ISETP.EQ.OR P0, PT, R2, -0x1, !P0 ;  /* 0xffffffff0200780c */ /* 0x000fe40004702670 */
[----:B----4-:R-:W-:-:S04]  /*10c0*/  ISETP.GE.OR P1, PT, R15, R2, P1 ;  /* 0x000000020f00720c */ /* 0x010fc80000f26670 */
        /* <DEDUP_REMOVED lines=11> */
.L_x_11965:
[----:B------:R-:W-:Y:S01]  /*1180*/  IMAD.MOV.U32 R5, RZ, RZ, R2 ;  /* 0x000000ffff057224 */ /* 0x000fe200078e0002 */
[----:B------:R-:W-:Y:S01]  /*1190*/  MOV R6, R3 ;  /* 0x0000000300067202 */ /* 0x000fe20000000f00 */
[----:B------:R-:W-:Y:S02]  /*11a0*/  IMAD.MOV.U32 R2, RZ, RZ, R7 ;  /* 0x000000ffff027224 */ /* 0x000fe400078e0007 */
[----:B------:R-:W-:-:S07]  /*11b0*/  IMAD.MOV.U32 R3, RZ, RZ, R11 ;  /* 0x000000ffff037224 */ /* 0x000fce00078e000b */
.L_x_11966:
[----:B------:R-:W-:Y:S05]  /*11c0*/  BSYNC.RECONVERGENT B1 ;  /* 0x0000000000017941 */ /* 0x000fea0003800200 */
.L_x_11964:
        /* <DEDUP_REMOVED lines=9> */
.L_x_11968:
[----:B------:R-:W-:Y:S02]  /*1260*/  IMAD.MOV.U32 R9, RZ, RZ, R5 ;  /* 0x000000ffff097224 */ /* 0x000fe400078e0005 */
[----:B------:R-:W-:Y:S02]  /*1270*/  IMAD.MOV.U32 R11, RZ, RZ, R6 ;  /* 0x000000ffff0b7224 */ /* 0x000fe400078e0006 */
[----:B------:R-:W-:Y:S02]  /*1280*/  IMAD.MOV.U32 R5, RZ, RZ, R12 ;  /* 0x000000ffff057224 */ /* 0x000fe400078e000c */
[----:B------:R-:W-:-:S07]  /*1290*/  IMAD.MOV.U32 R6, RZ, RZ, R13 ;  /* 0x000000ffff067224 */ /* 0x000fce00078e000d */
.L_x_11969:
[----:B------:R-:W-:Y:S05]  /*12a0*/  BSYNC.RECONVERGENT B1 ;  /* 0x0000000000017941 */ /* 0x000fea0003800200 */
.L_x_11967:
        /* <DEDUP_REMOVED lines=8> */
.L_x_11970:
[----:B------:R-:W-:Y:S02]  /*1330*/  IMAD.MOV.U32 R8, RZ, RZ, R4 ;  /* 0x000000ffff087224 */ /* 0x000fe400078e0004 */
[----:B------:R-:W-:Y:S02]  /*1340*/  IMAD.MOV.U32 R7, RZ, RZ, R0 ;  /* 0x000000ffff077224 */ /* 0x000fe400078e0000 */
[----:B------:R-:W-:Y:S02]  /*1350*/  IMAD.MOV.U32 R4, RZ, RZ, R11 ;  /* 0x000000ffff047224 */ /* 0x000fe400078e000b */
[----:B------:R-:W-:-:S07]  /*1360*/  IMAD.MOV.U32 R0, RZ, RZ, R9 ;  /* 0x000000ffff007224 */ /* 0x000fce00078e0009 */
.L_x_11936:
[----:B------:R-:W-:Y:S05]  /*1370*/  BSYNC.RECONVERGENT B0 ;  /* 0x0000000000007941 */ /* 0x000fea0003800200 */
.L_x_11935:
[----:B------:R-:W-:Y:S01]  /*1380*/  ISETP.GT.AND P0, PT, R18, 0x1b, PT ;  /* 0x0000001b1200780c */ /* 0x000fe20003f04270 */
[----:B------:R1:W2:Y:S01]  /*1390*/  SHFL.DOWN PT, R9, R0, 0x4, 0x1f ;  /* 0x08801f0000097f89 */ /* 0x0002a200000e0000 */
[----:B------:R-:W-:Y:S03]  /*13a0*/  BSSY.RECONVERGENT B0, `(.L_x_11971) ;  /* 0x00000cb000007945 */ /* 0x000fe60003800200 */
[----:B------:R1:W1:Y:S04]  /*13b0*/  SHFL.DOWN PT, R11, R7, 0x4, 0x1f ;  /* 0x08801f00070b7f89 */ /* 0x00026800000e0000 */
[----:B---3--:R3:W1:Y:S04]  /*13c0*/  SHFL.DOWN PT, R13, R5, 0x4, 0x1f ;  /* 0x08801f00050d7f89 */ /* 0x00866800000e0000 */
[----:B----4-:R3:W4:Y:S04]  /*13d0*/  SHFL.DOWN PT, R15, R2, 0x4, 0x1f ;  /* 0x08801f00020f7f89 */ /* 0x01072800000e0000 */
[----:B-----5:R3:W5:Y:S04]  /*13e0*/  SHFL.DOWN PT, R10, R4, 0x4, 0x1f ;  /* 0x08801f00040a7f89 */ /* 0x02076800000e0000 */
[----:B0-----:R3:W0:Y:S04]  /*13f0*/  SHFL.DOWN PT, R12, R8, 0x4, 0x1f ;  /* 0x08801f00080c7f89 */ /* 0x00162800000e0000 */
[----:B------:R3:W0:Y:S04]  /*1400*/  SHFL.DOWN PT, R14, R6, 0x4, 0x1f ;  /* 0x08801f00060e7f89 */ /* 0x00062800000e0000 */
[----:B------:R3:W0:Y:S01]  /*1410*/  SHFL.DOWN PT, R16, R3, 0x4, 0x1f ;  /* 0x08801f0003107f89 */ /* 0x00062200000e0000 */
[----:B--2---:R-:W-:Y:S05]  /*1420*/  @P0 BRA `(.L_x_11972) ;  /* 0x0000000c00080947 */ /* 0x004fea0003800000 */
[CC--:B-----5:R-:W-:Y:S01]  /*1430*/  FSETP.GEU.FTZ.AND P0, PT, R3.reuse, R10.reuse, PT ;  /* 0x0000000a0300720b */ /* 0x0e0fe20003f1e000 */
[----:B------:R-:W-:Y:S01]  /*1440*/  BSSY.RECONVERGENT B1, `(.L_x_11973) ;  /* 0x0000013000017945 */ /* 0x000fe20003800200 */
[----:B------:R-:W-:Y:S02]  /*1450*/  FSETP.NEU.FTZ.AND P1, PT, R3, R10, PT ;  /* 0x0000000a0300720b */ /* 0x000fe40003f3d000 */
[----:B------:R-:W-:Y:S02]  /*1460*/  ISETP.EQ.OR P0, PT, R2, -0x1, !P0 ;  /* 0xffffffff0200780c */ /* 0x000fe40004702670 */
[----:B------:R-:W-:-:S04]  /*1470*/  ISETP.GE.OR P1, PT, R9, R2, P1 ;  /* 0x000000020900720c */ /* 0x000fc80000f26670 */
[----:B------:R-:W-:-:S13]  /*1480*/  PLOP3.LUT P0, PT, P0, P1, PT, 0x8, 0x80 ;  /* 0x000000000080781c */ /* 0x000fda0000702170 */
[----:B---3--:R-:W-:Y:S02]  /*1490*/  @!P0 IMAD.MOV.U32 R3, RZ, RZ, R10 ;  /* 0x000000ffff038224 */ /* 0x008fe400078e000a */
        /* <DEDUP_REMOVED lines=9> */
.L_x_11974:
[----:B------:R-:W-:Y:S01]  /*1530*/  IMAD.MOV.U32 R9, RZ, RZ, R2 ;  /* 0x000000ffff097224 */ /* 0x000fe200078e0002 */
[----:B------:R-:W-:Y:S01]  /*1540*/  MOV R10, R3 ;  /* 0x00000003000a7202 */ /* 0x000fe20000000f00 */
[----:B------:R-:W-:Y:S02]  /*1550*/  IMAD.MOV.U32 R2, RZ, RZ, R5 ;  /* 0x000000ffff027224 */ /* 0x000fe400078e0005 */
[----:B------:R-:W-:-:S07]  /*1560*/  IMAD.MOV.U32 R3, RZ, RZ, R6 ;  /* 0x000000ffff037224 */ /* 0x000fce00078e0006 */
.L_x_11975:
[----:B------:R-:W-:Y:S05]  /*1570*/  BSYNC.RECONVERGENT B1 ;  /* 0x0000000000017941 */ /* 0x000fea0003800200 */
.L_x_11973:
        /* <DEDUP_REMOVED lines=9> */
.L_x_11977:
[----:B------:R-:W-:Y:S02]  /*1610*/  IMAD.MOV.U32 R5, RZ, RZ, R9 ;  /* 0x000000ffff057224 */ /* 0x000fe400078e0009 */
[----:B------:R-:W-:Y:S02]  /*1620*/  IMAD.MOV.U32 R17, RZ, RZ, R10 ;  /* 0x000000ffff117224 */ /* 0x000fe400078e000a */
[----:B------:R-:W-:Y:S02]  /*1630*/  IMAD.MOV.U32 R9, RZ, RZ, R7 ;  /* 0x000000ffff097224 */ /* 0x000fe400078e0007 */
[----:B------:R-:W-:-:S07]  /*1640*/  IMAD.MOV.U32 R10, RZ, RZ, R8 ;  /* 0x000000ffff0a7224 */ /* 0x000fce00078e0008 */
.L_x_11978:
[----:B------:R-:W-:Y:S05]  /*1650*/  BSYNC.RECONVERGENT B1 ;  /* 0x0000000000017941 */ /* 0x000fea0003800200 */
.L_x_11976:
[----:B------:R-:W-:Y:S01]  /*1660*/  FSETP.GT.FTZ.AND P0, PT, R17, R4, PT ;  /* 0x000000041100720b */ /* 0x000fe20003f14000 */
[----:B------:R-:W-:Y:S03]  /*1670*/  BSSY.RECONVERGENT B1, `(.L_x_11979) ;  /* 0x000000c000017945 */ /* 0x000fe60003800200 */
[----:B------:R-:W-:-:S13]  /*1680*/  ISETP.EQ.OR P0, PT, R0, -0x1, P0 ;  /* 0xffffffff0000780c */ /* 0x000fda0000702670 */
[----:B------:R-:W-:Y:S05]  /*1690*/  @P0 BRA `(.L_x_11980) ;  /* 0x0000000000140947 */ /* 0x000fea0003800000 */
[-C--:B------:R-:W-:Y:S01]  /*16a0*/  FSETP.NEU.FTZ.AND P0, PT, R17, R4.reuse, PT ;  /* 0x000000041100720b */ /* 0x080fe20003f1d000 */
[----:B------:R-:W-:Y:S01]  /*16b0*/  IMAD.MOV.U32 R6, RZ, RZ, R0 ;  /* 0x000000ffff067224 */ /* 0x000fe200078e0000 */
[----:B-1----:R-:W-:Y:S02]  /*16c0*/  MOV R7, R4 ;  /* 0x0000000400077202 */ /* 0x002fe40000000f00 */
[----:B------:R-:W-:-:S13]  /*16d0*/  ISETP.GE.OR P0, PT, R5, R0, P0 ;  /* 0x000000000500720c */ /* 0x000fda0000706670 */
[----:B------:R-:W-:Y:S05]  /*16e0*/  @P0 BRA `(.L_x_11981) ;  /* 0x0000000000100947 */ /* 0x000fea0003800000 */
.L_x_11980:
[----:B------:R-:W-:Y:S02]  /*16f0*/  IMAD.MOV.U32 R6, RZ, RZ, R5 ;  /* 0x000000ffff067224 */ /* 0x000fe400078e0005 */
[----:B-1----:R-:W-:Y:S02]  /*1700*/  IMAD.MOV.U32 R7, RZ, RZ, R17 ;  /* 0x000000ffff077224 */ /* 0x002fe400078e0011 */
[----:B------:R-:W-:Y:S02]  /*1710*/  IMAD.MOV.U32 R5, RZ, RZ, R0 ;  /* 0x000000ffff057224 */ /* 0x000fe400078e0000 */
[----:B------:R-:W-:-:S07]  /*1720*/  IMAD.MOV.U32 R17, RZ, RZ, R4 ;  /* 0x000000ffff117224 */ /* 0x000fce00078e0004 */
.L_x_11981:
[----:B------:R-:W-:Y:S05]  /*1730*/  BSYNC.RECONVERGENT B1 ;  /* 0x0000000000017941 */ /* 0x000fea0003800200 */
.L_x_11979:
[CC--:B0-----:R-:W-:Y:S01]  /*1740*/  FSETP.GEU.FTZ.AND P0, PT, R3.reuse, R12.reuse, PT ;  /* 0x0000000c0300720b */ /* 0x0c1fe20003f1e000 */
        /* <DEDUP_REMOVED lines=15> */
.L_x_11983:
[----:B------:R-:W-:Y:S01]  /*1840*/  IMAD.MOV.U32 R0, RZ, RZ, R2 ;  /* 0x000000ffff007224 */ /* 0x000fe200078e0002 */
[----:B------:R-:W-:Y:S01]  /*1850*/  MOV R4, R3 ;  /* 0x0000000300047202 */ /* 0x000fe20000000f00 */
[----:B------:R-:W-:Y:S02]  /*1860*/  IMAD.MOV.U32 R2, RZ, RZ, R9 ;  /* 0x000000ffff027224 */ /* 0x000fe400078e0009 */
[----:B------:R-:W-:-:S07]  /*1870*/  IMAD.MOV.U32 R3, RZ, RZ, R10 ;  /* 0x000000ffff037224 */ /* 0x000fce00078e000a */
.L_x_11984:
[----:B------:R-:W-:Y:S05]  /*1880*/  BSYNC.RECONVERGENT B1 ;  /* 0x0000000000017941 */ /* 0x000fea0003800200 */
.L_x_11982:
        /* <DEDUP_REMOVED lines=9> */
.L_x_11986:
[----:B------:R-:W-:Y:S02]  /*1920*/  IMAD.MOV.U32 R9, RZ, RZ, R0 ;  /* 0x000000ffff097224 */ /* 0x000fe400078e0000 */
[----:B------:R-:W-:Y:S02]  /*1930*/  IMAD.MOV.U32 R8, RZ, RZ, R4 ;  /* 0x000000ffff087224 */ /* 0x000fe400078e0004 */
[----:B------:R-:W-:Y:S02]  /*1940*/  IMAD.MOV.U32 R0, RZ, RZ, R5 ;  /* 0x000000ffff007224 */ /* 0x000fe400078e0005 */
[----:B------:R-:W-:-:S07]  /*1950*/  IMAD.MOV.U32 R4, RZ, RZ, R17 ;  /* 0x000000ffff047224 */ /* 0x000fce00078e0011 */
.L_x_11987:
[----:B------:R-:W-:Y:S05]  /*1960*/  BSYNC.RECONVERGENT B1 ;  /* 0x0000000000017941 */ /* 0x000fea0003800200 */
.L_x_11985:
        /* <DEDUP_REMOVED lines=9> */
.L_x_11989:
[----:B------:R-:W-:Y:S02]  /*1a00*/  IMAD.MOV.U32 R5, RZ, RZ, R9 ;  /* 0x000000ffff057224 */ /* 0x000fe400078e0009 */
[----:B------:R-:W-:Y:S02]  /*1a10*/  IMAD.MOV.U32 R10, RZ, RZ, R8 ;  /* 0x000000ffff0a7224 */ /* 0x000fe400078e0008 */
[----:B------:R-:W-:Y:S02]  /*1a20*/  IMAD.MOV.U32 R9, RZ, RZ, R6 ;  /* 0x000000ffff097224 */ /* 0x000fe400078e0006 */
[----:B------:R-:W-:-:S07]  /*1a30*/  IMAD.MOV.U32 R8, RZ, RZ, R7 ;  /* 0x000000ffff087224 */ /* 0x000fce00078e0007 */
.L_x_11990:
[----:B------:R-:W-:Y:S05]  /*1a40*/  BSYNC.RECONVERGENT B1 ;  /* 0x0000000000017941 */ /* 0x000fea0003800200 */
.L_x_11988:
        /* <DEDUP_REMOVED lines=16> */
.L_x_11992:
[----:B------:R-:W-:Y:S01]  /*1b50*/  IMAD.MOV.U32 R7, RZ, RZ, R2 ;  /* 0x000000ffff077224 */ /* 0x000fe200078e0002 */
[----:B------:R-:W-:Y:S01]  /*1b60*/  MOV R11, R3 ;  /* 0x00000003000b7202 */ /* 0x000fe20000000f00 */
[----:B------:R-:W-:Y:S02]  /*1b70*/  IMAD.MOV.U32 R2, RZ, RZ, R0 ;  /* 0x000000ffff027224 */ /* 0x000fe400078e0000 */
[----:B------:R-:W-:-:S07]  /*1b80*/  IMAD.MOV.U32 R3, RZ, RZ, R4 ;  /* 0x000000ffff037224 */ /* 0x000fce00078e0004 */
.L_x_11993:
[----:B------:R-:W-:Y:S05]  /*1b90*/  BSYNC.RECONVERGENT B1 ;  /* 0x0000000000017941 */ /* 0x000fea0003800200 */
.L_x_11991:
        /* <DEDUP_REMOVED lines=9> */
.L_x_11995:
[----:B------:R-:W-:Y:S02]  /*1c30*/  IMAD.MOV.U32 R12, RZ, RZ, R7 ;  /* 0x000000ffff0c7224 */ /* 0x000fe400078e0007 */
[----:B------:R-:W-:Y:S02]  /*1c40*/  IMAD.MOV.U32 R13, RZ, RZ, R11 ;  /* 0x000000ffff0d7224 */ /* 0x000fe400078e000b */
[----:B------:R-:W-:Y:S02]  /*1c50*/  IMAD.MOV.U32 R7, RZ, RZ, R9 ;  /* 0x000000ffff077224 */ /* 0x000fe400078e0009 */
[----:B------:R-:W-:-:S07]  /*1c60*/  IMAD.MOV.U32 R11, RZ, RZ, R8 ;  /* 0x000000ffff0b7224 */ /* 0x000fce00078e0008 */
.L_x_11996:
[----:B------:R-:W-:Y:S05]  /*1c70*/  BSYNC.RECONVERGENT B1 ;  /* 0x0000000000017941 */ /* 0x000fea0003800200 */
.L_x_11994:
        /* <DEDUP_REMOVED lines=9> */
.L_x_11998:
[----:B------:R-:W-:Y:S02]  /*1d10*/  IMAD.MOV.U32 R0, RZ, RZ, R12 ;  /* 0x000000ffff007224 */ /* 0x000fe400078e000c */
[----:B------:R-:W-:Y:S02]  /*1d20*/  IMAD.MOV.U32 R4, RZ, RZ, R13 ;  /* 0x000000ffff047224 */ /* 0x000fe400078e000d */
[----:B------:R-:W-:Y:S02]  /*1d30*/  IMAD.MOV.U32 R12, RZ, RZ, R5 ;  /* 0x000000ffff0c7224 */ /* 0x000fe400078e0005 */
[----:B------:R-:W-:-:S07]  /*1d40*/  IMAD.MOV.U32 R13, RZ, RZ, R10 ;  /* 0x000000ffff0d7224 */ /* 0x000fce00078e000a */
.L_x_11999:
[----:B------:R-:W-:Y:S05]  /*1d50*/  BSYNC.RECONVERGENT B1 ;  /* 0x0000000000017941 */ /* 0x000fea0003800200 */
.L_x_11997:
        /* <DEDUP_REMOVED lines=16> */
.L_x_12001:
[----:B------:R-:W-:Y:S01]  /*1e60*/  IMAD.MOV.U32 R5, RZ, RZ, R2 ;  /* 0x000000ffff057224 */ /* 0x000fe200078e0002 */
[----:B------:R-:W-:Y:S01]  /*1e70*/  MOV R6, R3 ;  /* 0x0000000300067202 */ /* 0x000fe20000000f00 */
[----:B------:R-:W-:Y:S02]  /*1e80*/  IMAD.MOV.U32 R2, RZ, RZ, R7 ;  /* 0x000000ffff027224 */ /* 0x000fe400078e0007 */
[----:B------:R-:W-:-:S07]  /*1e90*/  IMAD.MOV.U32 R3, RZ, RZ, R11 ;  /* 0x000000ffff037224 */ /* 0x000fce00078e000b */
.L_x_12002:
[----:B------:R-:W-:Y:S05]  /*1ea0*/  BSYNC.RECONVERGENT B1 ;  /* 0x0000000000017941 */ /* 0x000fea0003800200 */
.L_x_12000:
        /* <DEDUP_REMOVED lines=9> */
.L_x_12004:
[----:B------:R-:W-:Y:S02]  /*1f40*/  IMAD.MOV.U32 R9, RZ, RZ, R5 ;  /* 0x000000ffff097224 */ /* 0x000fe400078e0005 */
[----:B------:R-:W-:Y:S02]  /*1f50*/  IMAD.MOV.U32 R11, RZ, RZ, R6 ;  /* 0x000000ffff0b7224 */ /* 0x000fe400078e0006 */
[----:B------:R-:W-:Y:S02]  /*1f60*/  IMAD.MOV.U32 R5, RZ, RZ, R12 ;  /* 0x000000ffff057224 */ /* 0x000fe400078e000c */
[----:B------:R-:W-:-:S07]  /*1f70*/  IMAD.MOV.U32 R6, RZ, RZ, R13 ;  /* 0x000000ffff067224 */ /* 0x000fce00078e000d */
.L_x_12005:
[----:B------:R-:W-:Y:S05]  /*1f80*/  BSYNC.RECONVERGENT B1 ;  /* 0x0000000000017941 */ /* 0x000fea0003800200 */
.L_x_12003:
        /* <DEDUP_REMOVED lines=8> */
.L_x_12006:
[----:B------:R-:W-:Y:S02]  /*2010*/  IMAD.MOV.U32 R8, RZ, RZ, R4 ;  /* 0x000000ffff087224 */ /* 0x000fe400078e0004 */
[----:B------:R-:W-:Y:S02]  /*2020*/  IMAD.MOV.U32 R7, RZ, RZ, R0 ;  /* 0x000000ffff077224 */ /* 0x000fe400078e0000 */
[----:B------:R-:W-:Y:S02]  /*2030*/  IMAD.MOV.U32 R4, RZ, RZ, R11 ;  /* 0x000000ffff047224 */ /* 0x000fe400078e000b */
[----:B------:R-:W-:-:S07]  /*2040*/  IMAD.MOV.U32 R0, RZ, RZ, R9 ;  /* 0x000000ffff007224 */ /* 0x000fce00078e0009 */
.L_x_11972:
[----:B------:R-:W-:Y:S05]  /*2050*/  BSYNC.RECONVERGENT B0 ;  /* 0x0000000000007941 */ /* 0x000fea0003800200 */
.L_x_11971:
[----:B------:R-:W-:Y:S01]  /*2060*/  ISETP.GT.AND P0, PT, R18, 0x17, PT ;  /* 0x000000171200780c */ /* 0x000fe20003f04270 */
[----:B------:R2:W2:Y:S01]  /*2070*/  SHFL.DOWN PT, R9, R0, 0x8, 0x1f ;  /* 0x09001f0000097f89 */ /* 0x0004a200000e0000 */
[----:B------:R-:W-:Y:S03]  /*2080*/  BSSY.RECONVERGENT B0, `(.L_x_12007) ;  /* 0x00000cb000007945 */ /* 0x000fe60003800200 */
[----:B-1----:R1:W1:Y:S04]  /*2090*/  SHFL.DOWN PT, R11, R7, 0x8, 0x1f ;  /* 0x09001f00070b7f89 */ /* 0x00226800000e0000 */
[----:B------:R0:W1:Y:S04]  /*20a0*/  SHFL.DOWN PT, R13, R5, 0x8, 0x1f ;  /* 0x09001f00050d7f89 */ /* 0x00006800000e0000 */
[----:B----4-:R4:W1:Y:S04]  /*20b0*/  SHFL.DOWN PT, R15, R2, 0x8, 0x1f ;  /* 0x09001f00020f7f89 */ /* 0x01086800000e0000 */
        /* <DEDUP_REMOVED lines=11> */
[----:B---34-:R-:W-:Y:S02]  /*2170*/  @!P0 IMAD.MOV.U32 R3, RZ, RZ, R10 ;  /* 0x000000ffff038224 */ /* 0x018fe400078e000a */
        /* <DEDUP_REMOVED lines=9> */
.L_x_12010:
[----:B------:R-:W-:Y:S01]  /*2210*/  IMAD.MOV.U32 R9, RZ, RZ, R2 ;  /* 0x000000ffff097224 */ /* 0x000fe200078e0002 */
[----:B------:R-:W-:Y:S01]  /*2220*/  MOV R10, R3 ;  /* 0x00000003000a7202 */ /* 0x000fe20000000f00 */
[----:B------:R-:W-:Y:S02]  /*2230*/  IMAD.MOV.U32 R2, RZ, RZ, R5 ;  /* 0x000000ffff027224 */ /* 0x000fe400078e0005 */
[----:B------:R-:W-:-:S07]  /*2240*/  IMAD.MOV.U32 R3, RZ, RZ, R6 ;  /* 0x000000ffff037224 */ /* 0x000fce00078e0006 */
.L_x_12011:
[----:B------:R-:W-:Y:S05]  /*2250*/  BSYNC.RECONVERGENT B1 ;  /* 0x0000000000017941 */ /* 0x000fea0003800200 */
.L_x_12009:
        /* <DEDUP_REMOVED lines=9> */
.L_x_12013:
[----:B------:R-:W-:Y:S02]  /*22f0*/  IMAD.MOV.U32 R5, RZ, RZ, R9 ;  /* 0x000000ffff057224 */ /* 0x000fe400078e0009 */
[----:B------:R-:W-:Y:S02]  /*2300*/  IMAD.MOV.U32 R17, RZ, RZ, R10 ;  /* 0x000000ffff117224 */ /* 0x000fe400078e000a */
[----:B------:R-:W-:Y:S02]  /*2310*/  IMAD.MOV.U32 R9, RZ, RZ, R7 ;  /* 0x000000ffff097224 */ /* 0x000fe400078e0007 */
[----:B------:R-:W-:-:S07]  /*2320*/  IMAD.MOV.U32 R10, RZ, RZ, R8 ;  /* 0x000000ffff0a7224 */ /* 0x000fce00078e0008 */
.L_x_12014:
[----:B------:R-:W-:Y:S05]  /*2330*/  BSYNC.RECONVERGENT B1 ;  /* 0x0000000000017941 */ /* 0x000fea0003800200 */
.L_x_12012:
        /* <DEDUP_REMOVED lines=9> */
.L_x_12016:
[----:B------:R-:W-:Y:S02]  /*23d0*/  IMAD.MOV.U32 R6, RZ, RZ, R5 ;  /* 0x000000ffff067224 */ /* 0x000fe400078e0005 */
[----:B-1----:R-:W-:Y:S02]  /*23e0*/  IMAD.MOV.U32 R7, RZ, RZ, R17 ;  /* 0x000000ffff077224 */ /* 0x002fe400078e0011 */
[----:B------:R-:W-:Y:S02]  /*23f0*/  IMAD.MOV.U32 R5, RZ, RZ, R0 ;  /* 0x000000ffff057224 */ /* 0x000fe400078e0000 */
[----:B------:R-:W-:-:S07]  /*2400*/  IMAD.MOV.U32 R17, RZ, RZ, R4 ;  /* 0x000000ffff117224 */ /* 0x000fce00078e0004 */
.L_x_12017:
[----:B------:R-:W-:Y:S05]  /*2410*/  BSYNC.RECONVERGENT B1 ;  /* 0x0000000000017941 */ /* 0x000fea0003800200 */
.L_x_12015:
        /* <DEDUP_REMOVED lines=16> */
.L_x_12019:
[----:B------:R-:W-:Y:S01]  /*2520*/  IMAD.MOV.U32 R0, RZ, RZ, R2 ;  /* 0x000000ffff007224 */ /* 0x000fe200078e0002 */
[----:B------:R-:W-:Y:S01]  /*2530*/  MOV R4, R3 ;  /* 0x0000000300047202 */ /* 0x000fe20000000f00 */
[----:B------:R-:W-:Y:S02]  /*2540*/  IMAD.MOV.U32 R2, RZ, RZ, R9 ;  /* 0x000000ffff027224 */ /* 0x000fe400078e0009 */
[----:B------:R-:W-:-:S07]  /*2550*/  IMAD.MOV.U32 R3, RZ, RZ, R10 ;  /* 0x000000ffff037224 */ /* 0x000fce00078e000a */
.L_x_12020:
[----:B------:R-:W-:Y:S05]  /*2560*/  BSYNC.RECONVERGENT B1 ;  /* 0x0000000000017941 */ /* 0x000fea0003800200 */
.L_x_12018:
        /* <DEDUP_REMOVED lines=9> */
.L_x_12022:
[----:B------:R-:W-:Y:S02]  /*2600*/  IMAD.MOV.U32 R9, RZ, RZ, R0 ;  /* 0x000000ffff097224 */ /* 0x000fe400078e0000 */
[----:B------:R-:W-:Y:S02]  /*2610*/  IMAD.MOV.U32 R8, RZ, RZ, R4 ;  /* 0x000000ffff087224 */ /* 0x000fe400078e0004 */
[----:B------:R-:W-:Y:S02]  /*2620*/  IMAD.MOV.U32 R0, RZ, RZ, R5 ;  /* 0x000000ffff007224 */ /* 0x000fe400078e0005 */
[----:B------:R-:W-:-:S07]  /*2630*/  IMAD.MOV.U32 R4, RZ, RZ, R17 ;  /* 0x000000ffff047224 */ /* 0x000fce00078e0011 */
.L_x_12023:
[----:B------:R-:W-:Y:S05]  /*2640*/  BSYNC.RECONVERGENT B1 ;  /* 0x0000000000017941 */ /* 0x000fea0003800200 */
.L_x_12021:
        /* <DEDUP_REMOVED lines=9> */
.L_x_12025:
[----:B------:R-:W-:Y:S02]  /*26e0*/  IMAD.MOV.U32 R5, RZ, RZ, R9 ;  /* 0x000000ffff057224 */ /* 0x000fe400078e0009 */
[----:B------:R-:W-:Y:S02]  /*26f0*/  IMAD.MOV.U32 R10, RZ, RZ, R8 ;  /* 0x000000ffff0a7224 */ /* 0x000fe400078e0008 */
[----:B------:R-:W-:Y:S02]  /*2700*/  IMAD.MOV.U32 R9, RZ, RZ, R6 ;  /* 0x000000ffff097224 */ /* 0x000fe400078e0006 */
[----:B------:R-:W-:-:S07]  /*2710*/  IMAD.MOV.U32 R8, RZ, RZ, R7 ;  /* 0x000000ffff087224 */ /* 0x000fce00078e0007 */
.L_x_12026:
[----:B------:R-:W-:Y:S05]  /*2720*/  BSYNC.RECONVERGENT B1 ;  /* 0x0000000000017941 */ /* 0x000fea0003800200 */
.L_x_12024:
        /* <DEDUP_REMOVED lines=16> */
.L_x_12028:
[----:B------:R-:W-:Y:S01]  /*2830*/  IMAD.MOV.U32 R7, RZ, RZ, R2 ;  /* 0x000000ffff077224 */ /* 0x000fe200078e0002 */
[----:B------:R-:W-:Y:S01]  /*2840*/  MOV R11, R3 ;  /* 0x00000003000b7202 */ /* 0x000fe20000000f00 */
[----:B------:R-:W-:Y:S02]  /*2850*/  IMAD.MOV.U32 R2, RZ, RZ, R0 ;  /* 0x000000ffff027224 */ /* 0x000fe400078e0000 */
[----:B------:R-:W-:-:S07]  /*2860*/  IMAD.MOV.U32 R3, RZ, RZ, R4 ;  /* 0x000000ffff037224 */ /* 0x000fce00078e0004 */
.L_x_12029:
[----:B------:R-:W-:Y:S05]  /*2870*/  BSYNC.RECONVERGENT B1 ;  /* 0x0000000000017941 */ /* 0x000fea0003800200 */
.L_x_12027:
        /* <DEDUP_REMOVED lines=9> */
.L_x_12031:
[----:B------:R-:W-:Y:S02]  /*2910*/  IMAD.MOV.U32 R0, RZ, RZ, R7 ;  /* 0x000000ffff007224 */ /* 0x000fe400078e0007 */
[----:B------:R-:W-:Y:S02]  /*2920*/  IMAD.MOV.U32 R13, RZ, RZ, R11 ;  /* 0x000000ffff0d7224 */ /* 0x000fe400078e000b */
[----:B------:R-:W-:Y:S02]  /*2930*/  IMAD.MOV.U32 R7, RZ, RZ, R9 ;  /* 0x000000ffff077224 */ /* 0x000fe400078e0009 */
[----:B------:R-:W-:-:S07]  /*2940*/  IMAD.MOV.U32 R11, RZ, RZ, R8 ;  /* 0x000000ffff0b7224 */ /* 0x000fce00078e0008 */
.L_x_12032:
[----:B------:R-:W-:Y:S05]  /*2950*/  BSYNC.RECONVERGENT B1 ;  /* 0x0000000000017941 */ /* 0x000fea0003800200 */
.L_x_12030:
        /* <DEDUP_REMOVED lines=9> */
.L_x_12034:
[----:B------:R-:W-:Y:S02]  /*29f0*/  IMAD.MOV.U32 R12, RZ, RZ, R0 ;  /* 0x000000ffff0c7224 */ /* 0x000fe400078e0000 */
[----:B------:R-:W-:Y:S02]  /*2a00*/  IMAD.MOV.U32 R9, RZ, RZ, R13 ;  /* 0x000000ffff097224 */ /* 0x000fe400078e000d */
[----:B------:R-:W-:Y:S02]  /*2a10*/  IMAD.MOV.U32 R0, RZ, RZ, R5 ;  /* 0x000000ffff007224 */ /* 0x000fe400078e0005 */
[----:B------:R-:W-:-:S07]  /*2a20*/  IMAD.MOV.U32 R13, RZ, RZ, R10 ;  /* 0x000000ffff0d7224 */ /* 0x000fce00078e000a */
.L_x_12035:
[----:B------:R-:W-:Y:S05]  /*2a30*/  BSYNC.RECONVERGENT B1 ;  /* 0x0000000000017941 */ /* 0x000fea0003800200 */
.L_x_12033:
        /* <DEDUP_REMOVED lines=16> */
.L_x_12037:
[----:B------:R-:W-:Y:S01]  /*2b40*/  IMAD.MOV.U32 R5, RZ, RZ, R2 ;  /* 0x000000ffff057224 */ /* 0x000fe200078e0002 */
[----:B------:R-:W-:Y:S01]  /*2b50*/  MOV R6, R3 ;  /* 0x0000000300067202 */ /* 0x000fe20000000f00 */
[----:B------:R-:W-:Y:S02]  /*2b60*/  IMAD.MOV.U32 R2, RZ, RZ, R7 ;  /* 0x000000ffff027224 */ /* 0x000fe400078e0007 */
[----:B------:R-:W-:-:S07]  /*2b70*/  IMAD.MOV.U32 R3, RZ, RZ, R11 ;  /* 0x000000ffff037224 */ /* 0x000fce00078e000b */
.L_x_12038:
[----:B------:R-:W-:Y:S05]  /*2b80*/  BSYNC.RECONVERGENT B1 ;  /* 0x0000000000017941 */ /* 0x000fea0003800200 */
.L_x_12036:
        /* <DEDUP_REMOVED lines=9> */
.L_x_12040:
[----:B------:R-:W-:Y:S02]  /*2c20*/  IMAD.MOV.U32 R7, RZ, RZ, R5 ;  /* 0x000000ffff077224 */ /* 0x000fe400078e0005 */
[----:B------:R-:W-:Y:S02]  /*2c30*/  IMAD.MOV.U32 R8, RZ, RZ, R6 ;  /* 0x000000ffff087224 */ /* 0x000fe400078e0006 */
[----:B------:R-:W-:Y:S02]  /*2c40*/  IMAD.MOV.U32 R5, RZ, RZ, R0 ;  /* 0x000000ffff057224 */ /* 0x000fe400078e0000 */
[----:B------:R-:W-:-:S07]  /*2c50*/  IMAD.MOV.U32 R6, RZ, RZ, R13 ;  /* 0x000000ffff067224 */ /* 0x000fce00078e000d */
.L_x_12041:
[----:B------:R-:W-:Y:S05]  /*2c60*/  BSYNC.RECONVERGENT B1 ;  /* 0x0000000000017941 */ /* 0x000fea0003800200 */
.L_x_12039:
        /* <DEDUP_REMOVED lines=8> */
.L_x_12042:
[----:B------:R-:W-:Y:S02]  /*2cf0*/  IMAD.MOV.U32 R0, RZ, RZ, R7 ;  /* 0x000000ffff007224 */ /* 0x000fe400078e0007 */
[----:B------:R-:W-:Y:S02]  /*2d00*/  IMAD.MOV.U32 R4, RZ, RZ, R8 ;  /* 0x000000ffff047224 */ /* 0x000fe400078e0008 */
[----:B------:R-:W-:Y:S02]  /*2d10*/  IMAD.MOV.U32 R7, RZ, RZ, R12 ;  /* 0x000000ffff077224 */ /* 0x000fe400078e000c */
[----:B------:R-:W-:-:S07]  /*2d20*/  IMAD.MOV.U32 R8, RZ, RZ, R9 ;  /* 0x000000ffff087224 */ /* 0x000fce00078e0009 */
.L_x_12008:
[----:B------:R-:W-:Y:S05]  /*2d30*/  BSYNC.RECONVERGENT B0 ;  /* 0x0000000000007941 */ /* 0x000fea0003800200 */
.L_x_12007:
[----:B------:R-:W-:Y:S01]  /*2d40*/  ISETP.GT.AND P0, PT, R18, 0xf, PT ;  /* 0x0000000f1200780c */ /* 0x000fe20003f04270 */
[----:B------:R2:W2:Y:S01]  /*2d50*/  SHFL.DOWN PT, R9, R0, 0x10, 0x1f ;  /* 0x0a001f0000097f89 */ /* 0x0004a200000e0000 */
[----:B------:R-:W-:Y:S03]  /*2d60*/  BSSY.RECONVERGENT B0, `(.L_x_12043) ;  /* 0x00000c4000007945 */ /* 0x000fe60003800200 */
[----:B-1----:R1:W1:Y:S04]  /*2d70*/  SHFL.DOWN PT, R11, R7, 0x10, 0x1f ;  /* 0x0a001f00070b7f89 */ /* 0x00226800000e0000 */
[----:B------:R0:W1:Y:S04]  /*2d80*/  SHFL.DOWN PT, R13, R5, 0x10, 0x1f ;  /* 0x0a001f00050d7f89 */ /* 0x00006800000e0000 */
[----:B------:R0:W1:Y:S04]  /*2d90*/  SHFL.DOWN PT, R15, R2, 0x10, 0x1f ;  /* 0x0a001f00020f7f89 */ /* 0x00006800000e0000 */
[----:B-----5:R5:W1:Y:S04]  /*2da0*/  SHFL.DOWN PT, R10, R4, 0x10, 0x1f ;  /* 0x0a001f00040a7f89 */ /* 0x020a6800000e0000 */
[----:B0-----:R5:W0:Y:S04]  /*2db0*/  SHFL.DOWN PT, R12, R8, 0x10, 0x1f ;  /* 0x0a001f00080c7f89 */ /* 0x001a2800000e0000 */
[----:B------:R5:W0:Y:S04]  /*2dc0*/  SHFL.DOWN PT, R14, R6, 0x10, 0x1f ;  /* 0x0a001f00060e7f89 */ /* 0x000a2800000e0000 */
[----:B------:R5:W0:Y:S01]  /*2dd0*/  SHFL.DOWN PT, R16, R3, 0x10, 0x1f ;  /* 0x0a001f0003107f89 */ /* 0x000a2200000e0000 */
[----:B--2---:R-:W-:Y:S05]  /*2de0*/  @P0 BRA `(.L_x_12044) ;  /* 0x0000000800ec0947 */ /* 0x004fea0003800000 */
[CC--:B-1----:R-:W-:Y:S01]  /*2df0*/  FSETP.GEU.FTZ.AND P0, PT, R3.reuse, R10.reuse, PT ;  /* 0x0000000a0300720b */ /* 0x0c2fe20003f1e000 */
[----:B------:R-:W-:Y:S01]  /*2e00*/  BSSY.RECONVERGENT B1, `(.L_x_12045) ;  /* 0x0000013000017945 */ /* 0x000fe20003800200 */
[----:B------:R-:W-:Y:S02]  /*2e10*/  FSETP.NEU.FTZ.AND P1, PT, R3, R10, PT ;  /* 0x0000000a0300720b */ /* 0x000fe40003f3d000 */
[----:B------:R-:W-:Y:S02]  /*2e20*/  ISETP.EQ.OR P0, PT, R2, -0x1, !P0 ;  /* 0xffffffff0200780c */ /* 0x000fe40004702670 */
[----:B------:R-:W-:-:S04]  /*2e30*/  ISETP.GE.OR P1, PT, R9, R2, P1 ;  /* 0x000000020900720c */ /* 0x000fc80000f26670 */
[----:B------:R-:W-:-:S13]  /*2e40*/  PLOP3.LUT P0, PT, P0, P1, PT, 0x8, 0x80 ;  /* 0x000000000080781c */ /* 0x000fda0000702170 */
[----:B---345:R-:W-:Y:S02]  /*2e50*/  @!P0 IMAD.MOV.U32 R3, RZ, RZ, R10 ;  /* 0x000000ffff038224 */ /* 0x038fe400078e000a */
        /* <DEDUP_REMOVED lines=9> */
.L_x_12046:
[----:B------:R-:W-:Y:S01]  /*2ef0*/  IMAD.MOV.U32 R9, RZ, RZ, R2 ;  /* 0x000000ffff097224 */ /* 0x000fe200078e0002 */
[----:B------:R-:W-:Y:S01]  /*2f00*/  MOV R10, R3 ;  /* 0x00000003000a7202 */ /* 0x000fe20000000f00 */
[----:B------:R-:W-:Y:S02]  /*2f10*/  IMAD.MOV.U32 R2, RZ, RZ, R5 ;  /* 0x000000ffff027224 */ /* 0x000fe400078e0005 */
[----:B------:R-:W-:-:S07]  /*2f20*/  IMAD.MOV.U32 R3, RZ, RZ, R6 ;  /* 0x000000ffff037224 */ /* 0x000fce00078e0006 */
.L_x_12047:
[----:B------:R-:W-:Y:S05]  /*2f30*/  BSYNC.RECONVERGENT B1 ;  /* 0x0000000000017941 */ /* 0x000fea0003800200 */
.L_x_12045:
        /* <DEDUP_REMOVED lines=9> */
.L_x_12049:
[----:B------:R-:W-:Y:S02]  /*2fd0*/  IMAD.MOV.U32 R5, RZ, RZ, R9 ;  /* 0x000000ffff057224 */ /* 0x000fe400078e0009 */
[----:B------:R-:W-:Y:S02]  /*2fe0*/  IMAD.MOV.U32 R17, RZ, RZ, R10 ;  /* 0x000000ffff117224 */ /* 0x000fe400078e000a */
[----:B------:R-:W-:Y:S02]  /*2ff0*/  IMAD.MOV.U32 R9, RZ, RZ, R7 ;  /* 0x000000ffff097224 */ /* 0x000fe400078e0007 */
[----:B------:R-:W-:-:S07]  /*3000*/  IMAD.MOV.U32 R10, RZ, RZ, R8 ;  /* 0x000000ffff0a7224 */ /* 0x000fce00078e0008 */
.L_x_12050:
[----:B------:R-:W-:Y:S05]  /*3010*/  BSYNC.RECONVERGENT B1 ;  /* 0x0000000000017941 */ /* 0x000fea0003800200 */
.L_x_12048:
        /* <DEDUP_REMOVED lines=9> */
.L_x_12052:
[----:B------:R-:W-:Y:S02]  /*30b0*/  IMAD.MOV.U32 R6, RZ, RZ, R5 ;  /* 0x000000ffff067224 */ /* 0x000fe400078e0005 */
[----:B------:R-:W-:Y:S02]  /*30c0*/  IMAD.MOV.U32 R7, RZ, RZ, R17 ;  /* 0x000000ffff077224 */ /* 0x000fe400078e0011 */
[----:B------:R-:W-:Y:S02]  /*30d0*/  IMAD.MOV.U32 R5, RZ, RZ, R0 ;  /* 0x000000ffff057224 */ /* 0x000fe400078e0000 */
[----:B------:R-:W-:-:S07]  /*30e0*/  IMAD.MOV.U32 R17, RZ, RZ, R4 ;  /* 0x000000ffff117224 */ /* 0x000fce00078e0004 */
.L_x_12053:
[----:B------:R-:W-:Y:S05]  /*30f0*/  BSYNC.RECONVERGENT B1 ;  /* 0x0000000000017941 */ /* 0x000fea0003800200 */
.L_x_12051:
        /* <DEDUP_REMOVED lines=16> */
.L_x_12055:
[----:B------:R-:W-:Y:S01]  /*3200*/  IMAD.MOV.U32 R0, RZ, RZ, R2 ;  /* 0x000000ffff007224 */ /* 0x000fe200078e0002 */
[----:B------:R-:W-:Y:S01]  /*3210*/  MOV R4, R3 ;  /* 0x0000000300047202 */ /* 0x000fe20000000f00 */
[----:B------:R-:W-:Y:S02]  /*3220*/  IMAD.MOV.U32 R2, RZ, RZ, R9 ;  /* 0x000000ffff027224 */ /* 0x000fe400078e0009 */
[----:B------:R-:W-:-:S07]  /*3230*/  IMAD.MOV.U32 R3, RZ, RZ, R10 ;  /* 0x000000ffff037224 */ /* 0x000fce00078e000a */
.L_x_12056:
[----:B------:R-:W-:Y:S05]  /*3240*/  BSYNC.RECONVERGENT B1 ;  /* 0x0000000000017941 */ /* 0x000fea0003800200 */
.L_x_12054:
        /* <DEDUP_REMOVED lines=9> */
.L_x_12058:
[----:B------:R-:W-:Y:S02]  /*32e0*/  IMAD.MOV.U32 R9, RZ, RZ, R0 ;  /* 0x000000ffff097224 */ /* 0x000fe400078e0000 */
[----:B------:R-:W-:Y:S02]  /*32f0*/  IMAD.MOV.U32 R8, RZ, RZ, R4 ;  /* 0x000000ffff087224 */ /* 0x000fe400078e0004 */
[----:B------:R-:W-:Y:S02]  /*3300*/  IMAD.MOV.U32 R0, RZ, RZ, R5 ;  /* 0x000000ffff007224 */ /* 0x000fe400078e0005 */
[----:B------:R-:W-:-:S07]  /*3310*/  IMAD.MOV.U32 R4, RZ, RZ, R17 ;  /* 0x000000ffff047224 */ /* 0x000fce00078e0011 */
.L_x_12059:
[----:B------:R-:W-:Y:S05]  /*3320*/  BSYNC.RECONVERGENT B1 ;  /* 0x0000000000017941 */ /* 0x000fea0003800200 */
.L_x_12057:
        /* <DEDUP_REMOVED lines=9> */
.L_x_12061:
[----:B------:R-:W-:Y:S02]  /*33c0*/  IMAD.MOV.U32 R5, RZ, RZ, R9 ;  /* 0x000000ffff057224 */ /* 0x000fe400078e0009 */
[----:B------:R-:W-:Y:S02]  /*33d0*/  IMAD.MOV.U32 R10, RZ, RZ, R8 ;  /* 0x000000ffff0a7224 */ /* 0x000fe400078e0008 */
[----:B------:R-:W-:Y:S02]  /*33e0*/  IMAD.MOV.U32 R9, RZ, RZ, R6 ;  /* 0x000000ffff097224 */ /* 0x000fe400078e0006 */
[----:B------:R-:W-:-:S07]  /*33f0*/  IMAD.MOV.U32 R8, RZ, RZ, R7 ;  /* 0x000000ffff087224 */ /* 0x000fce00078e0007 */
.L_x_12062:
[----:B------:R-:W-:Y:S05]  /*3400*/  BSYNC.RECONVERGENT B1 ;  /* 0x0000000000017941 */ /* 0x000fea0003800200 */
.L_x_12060:
        /* <DEDUP_REMOVED lines=16> */
.L_x_12064:
[----:B------:R-:W-:Y:S01]  /*3510*/  IMAD.MOV.U32 R6, RZ, RZ, R2 ;  /* 0x000000ffff067224 */ /* 0x000fe200078e0002 */
[----:B------:R-:W-:Y:S01]  /*3520*/  MOV R11, R3 ;  /* 0x00000003000b7202 */ /* 0x000fe20000000f00 */
[----:B------:R-:W-:Y:S02]  /*3530*/  IMAD.MOV.U32 R2, RZ, RZ, R0 ;  /* 0x000000ffff027224 */ /* 0x000fe400078e0000 */
[----:B------:R-:W-:-:S07]  /*3540*/  IMAD.MOV.U32 R3, RZ, RZ, R4 ;  /* 0x000000ffff037224 */ /* 0x000fce00078e0004 */
.L_x_12065:
[----:B------:R-:W-:Y:S05]  /*3550*/  BSYNC.RECONVERGENT B1 ;  /* 0x0000000000017941 */ /* 0x000fea0003800200 */
.L_x_12063:
        /* <DEDUP_REMOVED lines=9> */
.L_x_12067:
[----:B------:R-:W-:Y:S02]  /*35f0*/  IMAD.MOV.U32 R0, RZ, RZ, R6 ;  /* 0x000000ffff007224 */ /* 0x000fe400078e0006 */
[----:B------:R-:W-:Y:S02]  /*3600*/  IMAD.MOV.U32 R4, RZ, RZ, R11 ;  /* 0x000000ffff047224 */ /* 0x000fe400078e000b */
[----:B------:R-:W-:Y:S02]  /*3610*/  IMAD.MOV.U32 R6, RZ, RZ, R9 ;  /* 0x000000ffff067224 */ /* 0x000fe400078e0009 */
[----:B------:R-:W-:-:S07]  /*3620*/  IMAD.MOV.U32 R11, RZ, RZ, R8 ;  /* 0x000000ffff0b7224 */ /* 0x000fce00078e0008 */
.L_x_12068:
[----:B------:R-:W-:Y:S05]  /*3630*/  BSYNC.RECONVERGENT B1 ;  /* 0x0000000000017941 */ /* 0x000fea0003800200 */
.L_x_12066:
        /* <DEDUP_REMOVED lines=9> */
.L_x_12070:
[----:B------:R-:W-:Y:S02]  /*36d0*/  IMAD.MOV.U32 R8, RZ, RZ, R0 ;  /* 0x000000ffff087224 */ /* 0x000fe400078e0000 */
[----:B------:R-:W-:Y:S02]  /*36e0*/  IMAD.MOV.U32 R9, RZ, RZ, R4 ;  /* 0x000000ffff097224 */ /* 0x000fe400078e0004 */
[----:B------:R-:W-:Y:S02]  /*36f0*/  IMAD.MOV.U32 R0, RZ, RZ, R5 ;  /* 0x000000ffff007224 */ /* 0x000fe400078e0005 */
[----:B------:R-:W-:-:S07]  /*3700*/  IMAD.MOV.U32 R4, RZ, RZ, R10 ;  /* 0x000000ffff047224 */ /* 0x000fce00078e000a */
.L_x_12071:
[----:B------:R-:W-:Y:S05]  /*3710*/  BSYNC.RECONVERGENT B1 ;  /* 0x0000000000017941 */ /* 0x000fea0003800200 */
.L_x_12069:
        /* <DEDUP_REMOVED lines=12> */
[----:B------:R-:W-:-:S03]  /*37e0*/  IMAD.MOV.U32 R5, RZ, RZ, R6 ;  /* 0x000000ffff057224 */ /* 0x000fc600078e0006 */
[----:B------:R-:W-:-:S13]  /*37f0*/  ISETP.GE.OR P0, PT, R2, R6, P0 ;  /* 0x000000060200720c */ /* 0x000fda0000706670 */
[----:B------:R-:W-:Y:S05]  /*3800*/  @P0 BRA `(.L_x_12074) ;  /* 0x00000000000c0947 */ /* 0x000fea0003800000 */
.L_x_12073:
[----:B------:R-:W-:Y:S01]  /*3810*/  IMAD.MOV.U32 R5, RZ, RZ, R2 ;  /* 0x000000ffff057224 */ /* 0x000fe200078e0002 */
[----:B------:R-:W-:Y:S01]  /*3820*/  MOV R2, R6 ;  /* 0x0000000600027202 */ /* 0x000fe20000000f00 */
[----:B------:R-:W-:-:S07]  /*3830*/  IMAD.MOV.U32 R11, RZ, RZ, R3 ;  /* 0x000000ffff0b7224 */ /* 0x000fce00078e0003 */
.L_x_12074:
[----:B------:R-:W-:Y:S05]  /*3840*/  BSYNC.RECONVERGENT B1 ;  /* 0x0000000000017941 */ /* 0x000fea0003800200 */
.L_x_12072:
[----:B------:R-:W-:Y:S01]  /*3850*/  FSETP.GT.FTZ.AND P0, PT, R11, R4, PT ;  /* 0x000000040b00720b */ /* 0x000fe20003f14000 */
[----:B------:R-:W-:Y:S03]  /*3860*/  BSSY.RECONVERGENT B1, `(.L_x_12075) ;  /* 0x000000a000017945 */ /* 0x000fe60003800200 */
[----:B------:R-:W-:-:S13]  /*3870*/  ISETP.EQ.OR P0, PT, R0, -0x1, P0 ;  /* 0xffffffff0000780c */ /* 0x000fda0000702670 */
[----:B------:R-:W-:Y:S05]  /*3880*/  @P0 BRA `(.L_x_12076) ;  /* 0x0000000000100947 */ /* 0x000fea0003800000 */
[----:B------:R-:W-:Y:S01]  /*3890*/  FSETP.NEU.FTZ.AND P0, PT, R11, R4, PT ;  /* 0x000000040b00720b */ /* 0x000fe20003f1d000 */
[----:B------:R-:W-:-:S03]  /*38a0*/  IMAD.MOV.U32 R7, RZ, RZ, R0 ;  /* 0x000000ffff077224 */ /* 0x000fc600078e0000 */
[----:B------:R-:W-:-:S13]  /*38b0*/  ISETP.GE.OR P0, PT, R5, R0, P0 ;  /* 0x000000000500720c */ /* 0x000fda0000706670 */
[----:B------:R-:W-:Y:S05]  /*38c0*/  @P0 BRA `(.L_x_12077) ;  /* 0x00000000000c0947 */ /* 0x000fea0003800000 */
.L_x_12076:
[----:B------:R-:W-:Y:S02]  /*38d0*/  IMAD.MOV.U32 R7, RZ, RZ, R5 ;  /* 0x000000ffff077224 */ /* 0x000fe400078e0005 */
[----:B------:R-:W-:Y:S02]  /*38e0*/  IMAD.MOV.U32 R4, RZ, RZ, R11 ;  /* 0x000000ffff047224 */ /* 0x000fe400078e000b */
[----:B------:R-:W-:-:S07]  /*38f0*/  IMAD.MOV.U32 R5, RZ, RZ, R0 ;  /* 0x000000ffff057224 */ /* 0x000fce00078e0000 */
.L_x_12077:
[----:B------:R-:W-:Y:S05]  /*3900*/  BSYNC.RECONVERGENT B1 ;  /* 0x0000000000017941 */ /* 0x000fea0003800200 */
.L_x_12075:
[----:B------:R-:W-:-:S04]  /*3910*/  FSETP.GT.FTZ.AND P0, PT, R4, R9, PT ;  /* 0x000000090400720b */ /* 0x000fc80003f14000 */
[----:B------:R-:W-:-:S13]  /*3920*/  ISETP.EQ.OR P0, PT, R8, -0x1, P0 ;  /* 0xffffffff0800780c */ /* 0x000fda0000702670 */
[----:B------:R-:W-:Y:S05]  /*3930*/  @P0 BRA `(.L_x_12078) ;  /* 0x0000000000100947 */ /* 0x000fea0003800000 */
[----:B------:R-:W-:Y:S01]  /*3940*/  FSETP.NEU.FTZ.AND P0, PT, R4, R9, PT ;  /* 0x000000090400720b */ /* 0x000fe20003f1d000 */
[----:B------:R-:W-:-:S03]  /*3950*/  IMAD.MOV.U32 R0, RZ, RZ, R8 ;  /* 0x000000ffff007224 */ /* 0x000fc600078e0008 */
[----:B------:R-:W-:-:S13]  /*3960*/  ISETP.GE.OR P0, PT, R7, R8, P0 ;  /* 0x000000080700720c */ /* 0x000fda0000706670 */
[----:B------:R-:W-:Y:S05]  /*3970*/  @P0 BRA `(.L_x_12044) ;  /* 0x0000000000080947 */ /* 0x000fea0003800000 */
.L_x_12078:
[----:B------:R-:W-:Y:S02]  /*3980*/  IMAD.MOV.U32 R0, RZ, RZ, R7 ;  /* 0x000000ffff007224 */ /* 0x000fe400078e0007 */
[----:B------:R-:W-:-:S07]  /*3990*/  IMAD.MOV.U32 R7, RZ, RZ, R8 ;  /* 0x000000ffff077224 */ /* 0x000fce00078e0008 */
.L_x_12044:
[----:B------:R-:W-:Y:S05]  /*39a0*/  BSYNC.RECONVERGENT B0 ;  /* 0x0000000000007941 */ /* 0x000fea0003800200 */
.L_x_12043:
[----:B---345:R-:W2:Y:S01]  /*39b0*/  S2R R3, SR_TID.X ;  /* 0x0000000000037919 */ /* 0x038ea20000002100 */
[----:B------:R-:W-:Y:S01]  /*39c0*/  BAR.SYNC.DEFER_BLOCKING 0x0 ;  /* 0x0000000000007b1d */ /* 0x000fe20000010000 */
[----:B--2---:R-:W-:-:S13]  /*39d0*/  ISETP.NE.AND P0, PT, R3, RZ, PT ;  /* 0x000000ff0300720c */ /* 0x004fda0003f05270 */
[----:B------:R-:W-:Y:S05]  /*39e0*/  @P0 EXIT ;  /* 0x000000000000094d */ /* 0x000fea0003800000 */
[----:B------:R-:W2:Y:S01]  /*39f0*/  S2R R3, SR_CTAID.X ;  /* 0x0000000000037919 */ /* 0x000ea20000002500 */
[----:B------:R-:W3:Y:S01]  /*3a00*/  LDC.64 R8, c[0x0][0x390] ;  /* 0x0000e400ff087b82 */ /* 0x000ee20000000a00 */
[----:B------:R-:W4:Y:S01]  /*3a10*/  LDCU.64 UR4, c[0x0][0x358] ;  /* 0x00006b00ff0477ac */ /* 0x000f220008000a00 */
[----:B--2---:R-:W-:-:S04]  /*3a20*/  IMAD.SHL.U32 R3, R3, 0x4, RZ ;  /* 0x0000000403037824 */ /* 0x004fc800078e00ff */
[----:B---3--:R-:W-:-:S05]  /*3a30*/  IMAD.WIDE.U32 R8, R3, 0x4, R8 ;  /* 0x0000000403087825 */ /* 0x008fca00078e0008 */
[----:B----4-:R-:W-:Y:S04]  /*3a40*/  STG.E desc[UR4][R8.64], R0 ;  /* 0x0000000008007986 */ /* 0x010fe8000c101904 */
[----:B------:R-:W-:Y:S04]  /*3a50*/  STG.E desc[UR4][R8.64+0x4], R7 ;  /* 0x0000040708007986 */ /* 0x000fe8000c101904 */
[----:B------:R-:W-:Y:S04]  /*3a60*/  STG.E desc[UR4][R8.64+0x8], R5 ;  /* 0x0000080508007986 */ /* 0x000fe8000c101904 */
[----:B------:R-:W-:Y:S01]  /*3a70*/  STG.E desc[UR4][R8.64+0xc], R2 ;  /* 0x00000c0208007986 */ /* 0x000fe2000c101904 */
[----:B------:R-:W-:Y:S05]  /*3a80*/  EXIT ;  /* 0x000000000000794d */ /* 0x000fea0003800000 */
.L_x_12079:
        /* <DEDUP_REMOVED lines=15> */
.L_x_12931:


//--------------------- .text._ZN17fastertransformer17batch_topK_kernelIfLi4ELi256EEEvPiPT_S1_ --------------------------
	.section	.text._ZN17fastertransformer17batch_topK_kernelIfLi4ELi256EEEvPiPT_S1_,"ax",@progbits
	.align	128
        .global         _ZN17fastertransformer17batch_topK_kernelIfLi4ELi256EEEvPiPT_S1_
        .type           _ZN17fastertransformer17batch_topK_kernelIfLi4ELi256EEEvPiPT_S1_,@function
        .size           _ZN17fastertransformer17batch_topK_kernelIfLi4ELi256EEEvPiPT_S1_,(.L_x_12932 - _ZN17fastertransformer17batch_topK_kernelIfLi4ELi256EEEvPiPT_S1_)
        .other          _ZN17fastertransformer17batch_topK_kernelIfLi4ELi256EEEvPiPT_S1_,@"STO_CUDA_ENTRY STV_DEFAULT"
_ZN17fastertransformer17batch_topK_kernelIfLi4ELi256EEEvPiPT_S1_:
.text._ZN17fastertransformer17batch_topK_kernelIfLi4ELi256EEEvPiPT_S1_:
[----:B------:R-:W-:Y:S01]  /*0000*/  LDC R1, c[0x0][0x37c] ;  /* 0x0000df00ff017b82 */ /* 0x000fe20000000800 */
[----:B------:R-:W0:Y:S02]  /*0010*/  S2R R0, SR_TID.X ;  /* 0x0000000000007919 */ /* 0x000e240000002100 */
[----:B0-----:R-:W-:-:S13]  /*0020*/  ISETP.NE.AND P0, PT, R0, RZ, PT ;  /* 0x000000ff0000720c */ /* 0x001fda0003f05270 */
[----:B------:R-:W-:Y:S05]  /*0030*/  @P0 EXIT ;  /* 0x000000000000094d */ /* 0x000fea0003800000 */
[----:B------:R-:W0:Y:S01]  /*0040*/  S2R R0, SR_CTAID.X ;  /* 0x0000000000007919 */ /* 0x000e220000002500 */
[----:B------:R-:W1:Y:S01]  /*0050*/  LDCU.128 UR8, c[0x0][0x380] ;  /* 0x00007000ff0877ac */ /* 0x000e620008000c00 */
[----:B------:R-:W-:Y:S02]  /*0060*/  IMAD.MOV.U32 R8, RZ, RZ, -0x1 ;  /* 0xffffffffff087424 */ /* 0x000fe400078e00ff */
[----:B------:R-:W-:Y:S01]  /*0070*/  IMAD.MOV.U32 R11, RZ, RZ, -0x800001 ;  /* 0xff7fffffff0b7424 */ /* 0x000fe200078e00ff */
[----:B------:R-:W2:Y:S01]  /*0080*/  LDCU.64 UR6, c[0x0][0x358] ;  /* 0x00006b00ff0677ac */ /* 0x000ea20008000a00 */
[----:B------:R-:W-:Y:S02]  /*0090*/  IMAD.MOV.U32 R12, RZ, RZ, -0x800001 ;  /* 0xff7fffffff0c7424 */ /* 0x000fe400078e00ff */
[----:B------:R-:W-:Y:S01]  /*00a0*/  IMAD.MOV.U32 R13, RZ, RZ, -0x800001 ;  /* 0xff7fffffff0d7424 */ /* 0x000fe200078e00ff */
[----:B------:R-:W-:Y:S01]  /*00b0*/  UMOV UR4, URZ ;  /* 0x000000ff00047c82 */ /* 0x000fe20008000000 */
[----:B------:R-:W-:-:S02]  /*00c0*/  IMAD.MOV.U32 R7, RZ, RZ, -0x800001 ;  /* 0xff7fffffff077424 */ /* 0x000fc400078e00ff */
[----:B------:R-:W-:Y:S02]  /*00d0*/  IMAD.MOV.U32 R9, RZ, RZ, -0x1 ;  /* 0xffffffffff097424 */ /* 0x000fe400078e00ff */
[----:B------:R-:W-:Y:S02]  /*00e0*/  IMAD.MOV.U32 R10, RZ, RZ, -0x1 ;  /* 0xffffffffff0a7424 */ /* 0x000fe400078e00ff */
[----:B------:R-:W-:Y:S02]  /*00f0*/  IMAD.MOV.U32 R6, RZ, RZ, -0x1 ;  /* 0xffffffffff067424 */ /* 0x000fe400078e00ff */
[----:B0-----:R-:W-:-:S04]  /*0100*/  IMAD.SHL.U32 R2, R0, 0x10, RZ ;  /* 0x0000001000027824 */ /* 0x001fc800078e00ff */
[----:B------:R-:W-:-:S03]  /*0110*/  IMAD.WIDE.U32 R2, R2, 0x4, RZ ;  /* 0x0000000402027825 */ /* 0x000fc600078e00ff */
[----:B------:R-:W-:-:S04]  /*0120*/  LOP3.LUT R2, R2, 0x8, RZ, 0xfc, !PT ;  /* 0x0000000802027812 */ /* 0x000fc800078efcff */
[C---:B-1----:R-:W-:Y:S02]  /*0130*/  IADD3 R4, P0, PT, R2.reuse, UR10, RZ ;  /* 0x0000000a02047c10 */ /* 0x042fe4000ff1e0ff */
[----:B------:R-:W-:Y:S02]  /*0140*/  IADD3 R2, P1, PT, R2, UR8, RZ ;  /* 0x0000000802027c10 */ /* 0x000fe4000ff3e0ff */
[C---:B------:R-:W-:Y:S02]  /*0150*/  IADD3.X R5, PT, PT, R3.reuse, UR11, RZ, P0, !PT ;  /* 0x0000000b03057c10 */ /* 0x040fe400087fe4ff */
[----:B--2---:R-:W-:-:S09]  /*0160*/  IADD3.X R3, PT, PT, R3, UR9, RZ, P1, !PT ;  /* 0x0000000903037c10 */ /* 0x004fd20008ffe4ff */
.L_x_12104:
[----:B------:R-:W2:Y:S04]  /*0170*/  LDG.E R14, desc[UR6][R4.64+-0x8] ;  /* 0xfffff806040e7981 */ /* 0x000ea8000c1e1900 */
[----:B------:R-:W3:Y:S01]  /*0180*/  LDG.E R15, desc[UR6][R2.64+-0x8] ;  /* 0xfffff806020f7981 */ /* 0x000ee2000c1e1900 */
[----:B------:R-:W-:-:S04]  /*0190*/  UIADD3 UR4, UPT, UPT, UR4, 0x4, URZ ;  /* 0x0000000404047890 */ /* 0x000fc8000fffe0ff */
[----:B------:R-:W-:Y:S01]  /*01a0*/  UISETP.NE.AND UP0, UPT, UR4, 0x10, UPT ;  /* 0x000000100400788c */ /* 0x000fe2000bf05270 */
        /* <DEDUP_REMOVED lines=15> */
.L_x_12080:
[----:B------:R-:W-:Y:S02]  /*02a0*/  IMAD.MOV.U32 R14, RZ, RZ, R12 ;  /* 0x000000ffff0e7224 */ /* 0x000fe400078e000c */
[----:B------:R-:W-:Y:S02]  /*02b0*/  IMAD.MOV.U32 R15, RZ, RZ, R9 ;  /* 0x000000ffff0f7224 */ /* 0x000fe400078e0009 */
[----:B------:R-:W-:Y:S02]  /*02c0*/  IMAD.MOV.U32 R12, RZ, RZ, R11 ;  /* 0x000000ffff0c7224 */ /* 0x000fe400078e000b */
[----:B------:R-:W-:-:S07]  /*02d0*/  IMAD.MOV.U32 R9, RZ, RZ, R8 ;  /* 0x000000ffff097224 */ /* 0x000fce00078e0008 */
.L_x_12081:
        /* <DEDUP_REMOVED lines=8> */
.L_x_12082:
[----:B------:R-:W-:Y:S02]  /*0360*/  IMAD.MOV.U32 R11, RZ, RZ, R13 ;  /* 0x000000ffff0b7224 */ /* 0x000fe400078e000d */
[----:B------:R-:W-:Y:S02]  /*0370*/  IMAD.MOV.U32 R8, RZ, RZ, R10 ;  /* 0x000000ffff087224 */ /* 0x000fe400078e000a */
[----:B------:R-:W-:Y:S02]  /*0380*/  IMAD.MOV.U32 R13, RZ, RZ, R12 ;  /* 0x000000ffff0d7224 */ /* 0x000fe400078e000c */
[----:B------:R-:W-:-:S07]  /*0390*/  IMAD.MOV.U32 R10, RZ, RZ, R9 ;  /* 0x000000ffff0a7224 */ /* 0x000fce00078e0009 */
.L_x_12083:
        /* <DEDUP_REMOVED lines=8> */
.L_x_12084:
[----:B------:R-:W-:Y:S01]  /*0420*/  IMAD.MOV.U32 R12, RZ, RZ, R7 ;  /* 0x000000ffff0c7224 */ /* 0x000fe200078e0007 */
[----:B------:R-:W-:Y:S01]  /*0430*/  MOV R7, R13 ;  /* 0x0000000d00077202 */ /* 0x000fe20000000f00 */
[----:B------:R-:W-:Y:S02]  /*0440*/  IMAD.MOV.U32 R9, RZ, RZ, R6 ;  /* 0x000000ffff097224 */ /* 0x000fe400078e0006 */
[----:B------:R-:W-:-:S07]  /*0450*/  IMAD.MOV.U32 R6, RZ, RZ, R10 ;  /* 0x000000ffff067224 */ /* 0x000fce00078e000a */
.L_x_12085:
[----:B------:R-:W2:Y:S04]  /*0460*/  LDG.E R13, desc[UR6][R4.64+-0x4] ;  /* 0xfffffc06040d7981 */ /* 0x000ea8000c1e1900 */
[----:B------:R-:W3:Y:S01]  /*0470*/  LDG.E R10, desc[UR6][R2.64+-0x4] ;  /* 0xfffffc06020a7981 */ /* 0x000ee2000c1e1900 */
        /* <DEDUP_REMOVED lines=15> */
.L_x_12086:
[----:B------:R-:W-:Y:S02]  /*0570*/  IMAD.MOV.U32 R10, RZ, RZ, R11 ;  /* 0x000000ffff0a7224 */ /* 0x000fe400078e000b */
[----:B------:R-:W-:Y:S01]  /*0580*/  IMAD.MOV.U32 R13, RZ, RZ, R8 ;  /* 0x000000ffff0d7224 */ /* 0x000fe200078e0008 */
[----:B------:R-:W-:Y:S01]  /*0590*/  MOV R8, R15 ;  /* 0x0000000f00087202 */ /* 0x000fe20000000f00 */
[----:B------:R-:W-:-:S07]  /*05a0*/  IMAD.MOV.U32 R11, RZ, RZ, R14 ;  /* 0x000000ffff0b7224 */ /* 0x000fce00078e000e */
.L_x_12087:
        /* <DEDUP_REMOVED lines=8> */
.L_x_12088:
[----:B------:R-:W-:Y:S02]  /*0630*/  IMAD.MOV.U32 R15, RZ, RZ, R12 ;  /* 0x000000ffff0f7224 */ /* 0x000fe400078e000c */
[----:B------:R-:W-:Y:S02]  /*0640*/  IMAD.MOV.U32 R14, RZ, RZ, R9 ;  /* 0x000000ffff0e7224 */ /* 0x000fe400078e0009 */
[----:B------:R-:W-:Y:S02]  /*0650*/  IMAD.MOV.U32 R12, RZ, RZ, R11 ;  /* 0x000000ffff0c7224 */ /* 0x000fe400078e000b */
[----:B------:R-:W-:-:S07]  /*0660*/  IMAD.MOV.U32 R9, RZ, RZ, R8 ;  /* 0x000000ffff097224 */ /* 0x000fce00078e0008 */
.L_x_12089:
        /* <DEDUP_REMOVED lines=8> */
.L_x_12090:
[----:B------:R-:W-:Y:S01]  /*06f0*/  MOV R8, R7 ;  /* 0x0000000700087202 */ /* 0x000fe20000000f00 */
[----:B------:R-:W-:Y:S02]  /*0700*/  IMAD.MOV.U32 R11, RZ, RZ, R6 ;  /* 0x000000ffff0b7224 */ /* 0x000fe400078e0006 */
[----:B------:R-:W-:Y:S02]  /*0710*/  IMAD.MOV.U32 R7, RZ, RZ, R12 ;  /* 0x000000ffff077224 */ /* 0x000fe400078e000c */
[----:B------:R-:W-:-:S07]  /*0720*/  IMAD.MOV.U32 R6, RZ, RZ, R9 ;  /* 0x000000ffff067224 */ /* 0x000fce00078e0009 */
.L_x_12091:
        /* <DEDUP_REMOVED lines=17> */
.L_x_12092:
[----:B------:R-:W-:Y:S01]  /*0840*/  MOV R9, R15 ;  /* 0x0000000f00097202 */ /* 0x000fe20000000f00 */
[----:B------:R-:W-:Y:S02]  /*0850*/  IMAD.MOV.U32 R12, RZ, RZ, R14 ;  /* 0x000000ffff0c7224 */ /* 0x000fe400078e000e */
[----:B------:R-:W-:Y:S02]  /*0860*/  IMAD.MOV.U32 R15, RZ, RZ, R10 ;  /* 0x000000ffff0f7224 */ /* 0x000fe400078e000a */
[----:B------:R-:W-:-:S07]  /*0870*/  IMAD.MOV.U32 R14, RZ, RZ, R13 ;  /* 0x000000ffff0e7224 */ /* 0x000fce00078e000d */
.L_x_12093:
        /* <DEDUP_REMOVED lines=8> */
.L_x_12094:
[----:B------:R-:W-:Y:S01]  /*0900*/  IMAD.MOV.U32 R10, RZ, RZ, R8 ;  /* 0x000000ffff0a7224 */ /* 0x000fe200078e0008 */
[----:B------:R-:W-:Y:S01]  /*0910*/  MOV R8, R15 ;  /* 0x0000000f00087202 */ /* 0x000fe20000000f00 */
[----:B------:R-:W-:Y:S02]  /*0920*/  IMAD.MOV.U32 R13, RZ, RZ, R11 ;  /* 0x000000ffff0d7224 */ /* 0x000fe400078e000b */
[----:B------:R-:W-:-:S07]  /*0930*/  IMAD.MOV.U32 R11, RZ, RZ, R14 ;  /* 0x000000ffff0b7224 */ /* 0x000fce00078e000e */
.L_x_12095:
        /* <DEDUP_REMOVED lines=8> */
.L_x_12096:
[----:B------:R-:W-:Y:S02]  /*09c0*/  IMAD.MOV.U32 R14, RZ, RZ, R7 ;  /* 0x000000ffff0e7224 */ /* 0x000fe400078e0007 */
[----:B------:R-:W-:Y:S02]  /*09d0*/  IMAD.MOV.U32 R15, RZ, RZ, R6 ;  /* 0x000000ffff0f7224 */ /* 0x000fe400078e0006 */
[----:B------:R-:W-:Y:S02]  /*09e0*/  IMAD.MOV.U32 R7, RZ, RZ, R8 ;  /* 0x000000ffff077224 */ /* 0x000fe400078e0008 */
[----:B------:R-:W-:-:S07]  /*09f0*/  IMAD.MOV.U32 R6, RZ, RZ, R11 ;  /* 0x000000ffff067224 */ /* 0x000fce00078e000b */
.L_x_12097:
[----:B------:R-:W2:Y:S04]  /*0a00*/  LDG.E R8, desc[UR6][R4.64+0x4] ;  /* 0x0000040604087981 */ /* 0x000ea8000c1e1900 */
[----:B------:R-:W3:Y:S01]  /*0a10*/  LDG.E R11, desc[UR6][R2.64+0x4] ;  /* 0x00000406020b7981 */ /* 0x000ee2000c1e1900 */
        /* <DEDUP_REMOVED lines=15> */
.L_x_12098:
[----:B------:R-:W-:Y:S02]  /*0b10*/  IMAD.MOV.U32 R11, RZ, RZ, R10 ;  /* 0x000000ffff0b7224 */ /* 0x000fe400078e000a */
[----:B------:R-:W-:Y:S02]  /*0b20*/  IMAD.MOV.U32 R8, RZ, RZ, R13 ;  /* 0x000000ffff087224 */ /* 0x000fe400078e000d */
[----:B------:R-:W-:Y:S02]  /*0b30*/  IMAD.MOV.U32 R10, RZ, RZ, R9 ;  /* 0x000000ffff0a7224 */ /* 0x000fe400078e0009 */
[----:B------:R-:W-:-:S07]  /*0b40*/  IMAD.MOV.U32 R13, RZ, RZ, R12 ;  /* 0x000000ffff0d7224 */ /* 0x000fce00078e000c */
.L_x_12099:
        /* <DEDUP_REMOVED lines=8> */
.L_x_12100:
[----:B------:R-:W-:Y:S02]  /*0bd0*/  IMAD.MOV.U32 R12, RZ, RZ, R14 ;  /* 0x000000ffff0c7224 */ /* 0x000fe400078e000e */
[----:B------:R-:W-:Y:S02]  /*0be0*/  IMAD.MOV.U32 R9, RZ, RZ, R15 ;  /* 0x000000ffff097224 */ /* 0x000fe400078e000f */
[----:B------:R-:W-:Y:S02]  /*0bf0*/  IMAD.MOV.U32 R14, RZ, RZ, R10 ;  /* 0x000000ffff0e7224 */ /* 0x000fe400078e000a */
[----:B------:R-:W-:-:S07]  /*0c00*/  IMAD.MOV.U32 R15, RZ, RZ, R13 ;  /* 0x000000ffff0f7224 */ /* 0x000fce00078e000d */
.L_x_12101:
        /* <DEDUP_REMOVED lines=8> */
.L_x_12102:
[----:B------:R-:W-:Y:S01]  /*0c90*/  MOV R13, R7 ;  /* 0x00000007000d7202 */ /* 0x000fe20000000f00 */
[----:B------:R-:W-:Y:S02]  /*0ca0*/  IMAD.MOV.U32 R10, RZ, RZ, R6 ;  /* 0x000000ffff0a7224 */ /* 0x000fe400078e0006 */
[----:B------:R-:W-:Y:S02]  /*0cb0*/  IMAD.MOV.U32 R7, RZ, RZ, R14 ;  /* 0x000000ffff077224 */ /* 0x000fe400078e000e */
[----:B------:R-:W-:-:S07]  /*0cc0*/  IMAD.MOV.U32 R6, RZ, RZ, R15 ;  /* 0x000000ffff067224 */ /* 0x000fce00078e000f */
.L_x_12103:
[----:B------:R-:W-:Y:S02]  /*0cd0*/  IADD3 R4, P0, PT, R4, 0x10, RZ ;  /* 0x0000001004047810 */ /* 0x000fe40007f1e0ff */
[----:B------:R-:W-:-:S03]  /*0ce0*/  IADD3 R2, P1, PT, R2, 0x10, RZ ;  /* 0x0000001002027810 */ /* 0x000fc60007f3e0ff */
[----:B------:R-:W-:Y:S02]  /*0cf0*/  IMAD.X R5, RZ, RZ, R5, P0 ;  /* 0x000000ffff057224 */ /* 0x000fe400000e0605 */
[----:B------:R-:W-:Y:S01]  /*0d00*/  IMAD.X R3, RZ, RZ, R3, P1 ;  /* 0x000000ffff037224 */ /* 0x000fe200008e0603 */
[----:B------:R-:W-:Y:S07]  /*0d10*/  BRA.U UP0, `(.L_x_12104) ;  /* 0xfffffff500147547 */ /* 0x000fee000b83ffff */
[----:B------:R-:W0:Y:S01]  /*0d20*/  LDC.64 R2, c[0x0][0x390] ;  /* 0x0000e400ff027b82 */ /* 0x000e220000000a00 */
[----:B------:R-:W-:-:S04]  /*0d30*/  IMAD.SHL.U32 R5, R0, 0x4, RZ ;  /* 0x0000000400057824 */ /* 0x000fc800078e00ff */
[----:B0-----:R-:W-:-:S05]  /*0d40*/  IMAD.WIDE.U32 R2, R5, 0x4, R2 ;  /* 0x0000000405027825 */ /* 0x001fca00078e0002 */
[----:B------:R-:W-:Y:S04]  /*0d50*/  STG.E desc[UR6][R2.64], R6 ;  /* 0x0000000602007986 */ /* 0x000fe8000c101906 */
[----:B------:R-:W-:Y:S04]  /*0d60*/  STG.E desc[UR6][R2.64+0x4], R10 ;  /* 0x0000040a02007986 */ /* 0x000fe8000c101906 */
[----:B------:R-:W-:Y:S04]  /*0d70*/  STG.E desc[UR6][R2.64+0x8], R9 ;  /* 0x0000080902007986 */ /* 0x000fe8000c101906 */
[----:B------:R-:W-:Y:S01]  /*0d80*/  STG.E desc[UR6][R2.64+0xc], R8 ;  /* 0x00000c0802007986 */ /* 0x000fe2000c101906 */
[----:B------:R-:W-:Y:S05]  /*0d90*/  EXIT ;  /* 0x000000000000794d */ /* 0x000fea0003800000 */
.L_x_12105:
        /* <DEDUP_REMOVED lines=14> */
.L_x_12932:


//--------------------- .text._ZN17fastertransformer16beam_topK_kernelIfLi4ELi256EEEvPKT_PiPS1_PKbPKiiS1_f --------------------------
	.section	.text._ZN17fastertransformer16beam_topK_kernelIfLi4ELi256EEEvPKT_PiPS1_PKbPKiiS1_f,"ax",@progbits
	.align	128
        .global         _ZN17fastertransformer16beam_topK_kernelIfLi4ELi256EEEvPKT_PiPS1_PKbPKiiS1_f
        .type           _ZN17fastertransformer16beam_topK_kernelIfLi4ELi256EEEvPKT_PiPS1_PKbPKiiS1_f,@function
        .size           _ZN17fastertransformer16beam_topK_kernelIfLi4ELi256EEEvPKT_PiPS1_PKbPKiiS1_f,(.L_x_12933 - _ZN17fastertransformer16beam_topK_kernelIfLi4ELi256EEEvPKT_PiPS1_PKbPKiiS1_f)
        .other          _ZN17fastertransformer16beam_topK_kernelIfLi4ELi256EEEvPKT_PiPS1_PKbPKiiS1_f,@"STO_CUDA_ENTRY STV_DEFAULT"
_ZN17fastertransformer16beam_topK_kernelIfLi4ELi256EEEvPKT_PiPS1_PKbPKiiS1_f:
.text._ZN17fastertransformer16beam_topK_kernelIfLi4ELi256EEEvPKT_PiPS1_PKbPKiiS1_f:
[----:B------:R-:W-:Y:S01]  /*0000*/  LDC R1, c[0x0][0x37c] ;  /* 0x0000df00ff017b82 */ /* 0x000fe20000000800 */
[----:B------:R-:W0:Y:S01]  /*0010*/  S2R R19, SR_TID.X ;  /* 0x0000000000137919 */ /* 0x000e220000002100 */
[----:B------:R-:W0:Y:S01]  /*0020*/  LDCU UR6, c[0x0][0x3a8] ;  /* 0x00007500ff0677ac */ /* 0x000e220008000800 */
[----:B------:R-:W-:Y:S01]  /*0030*/  BSSY.RECONVERGENT B0, `(.L_x_12106) ;  /* 0x00000cf000007945 */ /* 0x000fe20003800200 */
[----:B------:R-:W-:Y:S01]  /*0040*/  IMAD.MOV.U32 R3, RZ, RZ, -0x800001 ;  /* 0xff7fffffff037424 */ /* 0x000fe200078e00ff */
[----:B------:R-:W1:Y:S01]  /*0050*/  S2R R20, SR_CTAID.X ;  /* 0x0000000000147919 */ /* 0x000e620000002500 */
[----:B------:R-:W2:Y:S01]  /*0060*/  LDCU.64 UR4, c[0x0][0x358] ;  /* 0x00006b00ff0477ac */ /* 0x000ea20008000a00 */
[----:B------:R-:W-:Y:S02]  /*0070*/  IMAD.MOV.U32 R2, RZ, RZ, -0x800001 ;  /* 0xff7fffffff027424 */ /* 0x000fe400078e00ff */
[----:B------:R-:W-:Y:S01]  /*0080*/  IMAD.MOV.U32 R17, RZ, RZ, -0x1 ;  /* 0xffffffffff117424 */ /* 0x000fe200078e00ff */
[----:B------:R-:W3:Y:S01]  /*0090*/  LDCU UR10, c[0x0][0x3b0] ;  /* 0x00007600ff0a77ac */ /* 0x000ee20008000800 */
[----:B------:R-:W-:-:S02]  /*00a0*/  IMAD.MOV.U32 R16, RZ, RZ, -0x1 ;  /* 0xffffffffff107424 */ /* 0x000fc400078e00ff */
[----:B------:R-:W-:Y:S01]  /*00b0*/  IMAD.MOV.U32 R13, RZ, RZ, -0x1 ;  /* 0xffffffffff0d7424 */ /* 0x000fe200078e00ff */
[----:B------:R-:W4:Y:S01]  /*00c0*/  LDCU UR11, c[0x0][0x3a8] ;  /* 0x00007500ff0b77ac */ /* 0x000f220008000800 */
[----:B------:R-:W-:Y:S02]  /*00d0*/  IMAD.MOV.U32 R15, RZ, RZ, -0x800001 ;  /* 0xff7fffffff0f7424 */ /* 0x000fe400078e00ff */
[----:B------:R-:W-:Y:S02]  /*00e0*/  IMAD.MOV.U32 R14, RZ, RZ, -0x800001 ;  /* 0xff7fffffff0e7424 */ /* 0x000fe400078e00ff */
[----:B------:R-:W-:Y:S01]  /*00f0*/  IMAD.MOV.U32 R12, RZ, RZ, -0x1 ;  /* 0xffffffffff0c7424 */ /* 0x000fe200078e00ff */
[----:B0-----:R-:W-:-:S13]  /*0100*/  ISETP.GE.AND P0, PT, R19, UR6, PT ;  /* 0x0000000613007c0c */ /* 0x001fda000bf06270 */
[----:B-1234-:R-:W-:Y:S05]  /*0110*/  @P0 BRA `(.L_x_12107) ;  /* 0x0000000c00000947 */ /* 0x01efea0003800000 */
[----:B------:R-:W0:Y:S01]  /*0120*/  LDCU.64 UR8, c[0x0][0x398] ;  /* 0x00007300ff0877ac */ /* 0x000e220008000a00 */
[----:B------:R-:W-:Y:S01]  /*0130*/  LOP3.LUT R0, RZ, R19, RZ, 0x33, !PT ;  /* 0x00000013ff007212 */ /* 0x000fe200078e33ff */
[----:B------:R-:W1:Y:S01]  /*0140*/  LDC.64 R8, c[0x0][0x3a0] ;  /* 0x0000e800ff087b82 */ /* 0x000e620000000a00 */
[----:B------:R-:W-:Y:S01]  /*0150*/  BSSY.RECONVERGENT B1, `(.L_x_12108) ;  /* 0x0000021000017945 */ /* 0x000fe20003800200 */
[----:B------:R-:W-:Y:S01]  /*0160*/  IMAD.MOV.U32 R5, RZ, RZ, R19 ;  /* 0x000000ffff057224 */ /* 0x000fe200078e0013 */
[----:B------:R-:W-:Y:S01]  /*0170*/  MOV R14, 0xff7fffff ;  /* 0xff7fffff000e7802 */ /* 0x000fe20000000f00 */
[----:B------:R-:W-:Y:S02]  /*0180*/  VIADD R0, R0, UR6 ;  /* 0x0000000600007c36 */ /* 0x000fe40008000000 */
[----:B------:R-:W-:-:S03]  /*0190*/  IMAD.MOV.U32 R16, RZ, RZ, -0x1 ;  /* 0xffffffffff107424 */ /* 0x000fc600078e00ff */
[----:B------:R-:W-:Y:S02]  /*01a0*/  LOP3.LUT P0, RZ, R0, 0x100, RZ, 0xc0, !PT ;  /* 0x0000010000ff7812 */ /* 0x000fe4000780c0ff */
[----:B0-----:R-:W-:-:S05]  /*01b0*/  IADD3 R10, P1, PT, R20, UR8, RZ ;  /* 0x00000008140a7c10 */ /* 0x001fca000ff3e0ff */
[----:B------:R-:W-:Y:S02]  /*01c0*/  IMAD.X R11, RZ, RZ, UR9, P1 ;  /* 0x00000009ff0b7e24 */ /* 0x000fe400088e06ff */
[----:B-1----:R-:W-:-:S04]  /*01d0*/  IMAD.WIDE.U32 R8, R20, 0x4, R8 ;  /* 0x0000000414087825 */ /* 0x002fc800078e0008 */
[----:B------:R-:W-:Y:S05]  /*01e0*/  @P0 BRA `(.L_x_12109) ;  /* 0x00000000005c0947 */ /* 0x000fea0003800000 */
[----:B------:R-:W0:Y:S01]  /*01f0*/  LDCU UR7, c[0x0][0x3b0] ;  /* 0x00007600ff0777ac */ /* 0x000e220008000800 */
[----:B------:R-:W-:Y:S01]  /*0200*/  IMAD R16, R20, UR6, R19 ;  /* 0x0000000614107c24 */ /* 0x000fe2000f8e0213 */
[----:B0-----:R-:W-:-:S13]  /*0210*/  FSETP.NEU.FTZ.AND P0, PT, RZ, UR7, PT ;  /* 0x00000007ff007c0b */ /* 0x001fda000bf1d000 */
[----:B------:R-:W-:Y:S05]  /*0220*/  @!P0 BRA `(.L_x_12110) ;  /* 0x00000000003c8947 */ /* 0x000fea0003800000 */
[----:B------:R-:W2:Y:S01]  /*0230*/  LDG.E.U8 R3, desc[UR4][R10.64] ;  /* 0x000000040a037981 */ /* 0x000ea2000c1e1100 */
[----:B------:R-:W0:Y:S03]  /*0240*/  LDC.64 R14, c[0x0][0x380] ;  /* 0x0000e000ff0e7b82 */ /* 0x000e260000000a00 */
[----:B------:R-:W3:Y:S01]  /*0250*/  LDG.E R2, desc[UR4][R8.64] ;  /* 0x0000000408027981 */ /* 0x000ee2000c1e1900 */
[----:B0-----:R-:W-:-:S06]  /*0260*/  IMAD.WIDE.U32 R14, R16, 0x4, R14 ;  /* 0x00000004100e7825 */ /* 0x001fcc00078e000e */
[----:B------:R0:W5:Y:S01]  /*0270*/  LDG.E R14, desc[UR4][R14.64] ;  /* 0x000000040e0e7981 */ /* 0x000162000c1e1900 */
[----:B--2---:R-:W-:-:S13]  /*0280*/  ISETP.NE.AND P0, PT, R3, RZ, PT ;  /* 0x000000ff0300720c */ /* 0x004fda0003f05270 */
[----:B---3--:R-:W-:-:S05]  /*0290*/  @!P0 VIADD R2, R2, 0x1 ;  /* 0x0000000102028836 */ /* 0x008fca0000000000 */
[----:B------:R-:W-:-:S13]  /*02a0*/  ISETP.NE.AND P0, PT, R2, 0x1, PT ;  /* 0x000000010200780c */ /* 0x000fda0003f05270 */
[----:B0-----:R-:W-:Y:S05]  /*02b0*/  @!P0 BRA `(.L_x_12111) ;  /* 0x0000000000248947 */ /* 0x001fea0003800000 */
[----:B------:R-:W-:-:S06]  /*02c0*/  I2FP.F32.S32 R2, R2 ;  /* 0x0000000200027245 */ /* 0x000fcc0000201400 */
[----:B------:R-:W0:Y:S02]  /*02d0*/  MUFU.LG2 R2, R2 ;  /* 0x0000000200027308 */ /* 0x000e240000000c00 */
[----:B0-----:R-:W-:-:S06]  /*02e0*/  FMUL.FTZ R3, R2, UR7 ;  /* 0x0000000702037c20 */ /* 0x001fcc0008410000 */
[----:B------:R-:W0:Y:S02]  /*02f0*/  MUFU.EX2 R3, -R3 ;  /* 0x8000000300037308 */ /* 0x000e240000000800 */
[----:B0----5:R-:W-:Y:S01]  /*0300*/  FMUL.FTZ R14, R14, R3 ;  /* 0x000000030e0e7220 */ /* 0x021fe20000410000 */
[----:B------:R-:W-:Y:S06]  /*0310*/  BRA `(.L_x_12111) ;  /* 0x00000000000c7947 */ /* 0x000fec0003800000 */
.L_x_12110:
[----:B------:R-:W0:Y:S02]  /*0320*/  LDC.64 R2, c[0x0][0x380] ;  /* 0x0000e000ff027b82 */ /* 0x000e240000000a00 */
[----:B0-----:R-:W-:-:S05]  /*0330*/  IMAD.WIDE.U32 R2, R16, 0x4, R2 ;  /* 0x0000000410027825 */ /* 0x001fca00078e0002 */
[----:B------:R0:W5:Y:S02]  /*0340*/  LDG.E R14, desc[UR4][R2.64] ;  /* 0x00000004020e7981 */ /* 0x000164000c1e1900 */
.L_x_12111:
[----:B------:R-:W-:-:S07]  /*0350*/  VIADD R5, R19, 0x100 ;  /* 0x0000010013057836 */ /* 0x000fce0000000000 */
.L_x_12109:
[----:B------:R-:W-:Y:S05]  /*0360*/  BSYNC.RECONVERGENT B1 ;  /* 0x0000000000017941 */ /* 0x000fea0003800200 */
.L_x_12108:
[----:B------:R-:W-:Y:S01]  /*0370*/  ISETP.GE.U32.AND P0, PT, R0, 0x100, PT ;  /* 0x000001000000780c */ /* 0x000fe20003f06070 */
[----:B0-----:R-:W-:Y:S02]  /*0380*/  IMAD.MOV.U32 R3, RZ, RZ, -0x800001 ;  /* 0xff7fffffff037424 */ /* 0x001fe400078e00ff */
[----:B------:R-:W-:Y:S02]  /*0390*/  IMAD.MOV.U32 R2, RZ, RZ, -0x800001 ;  /* 0xff7fffffff027424 */ /* 0x000fe400078e00ff */
[----:B------:R-:W-:Y:S02]  /*03a0*/  IMAD.MOV.U32 R17, RZ, RZ, -0x1 ;  /* 0xffffffffff117424 */ /* 0x000fe400078e00ff */
[----:B------:R-:W-:Y:S02]  /*03b0*/  IMAD.MOV.U32 R13, RZ, RZ, -0x1 ;  /* 0xffffffffff0d7424 */ /* 0x000fe400078e00ff */
[----:B------:R-:W-:Y:S02]  /*03c0*/  IMAD.MOV.U32 R15, RZ, RZ, -0x800001 ;  /* 0xff7fffffff0f7424 */ /* 0x000fe400078e00ff */
[----:B------:R-:W-:-:S02]  /*03d0*/  IMAD.MOV.U32 R12, RZ, RZ, -0x1 ;  /* 0xffffffffff0c7424 */ /* 0x000fc400078e00ff */
[----:B------:R-:W-:Y:S05]  /*03e0*/  @!P0 BRA `(.L_x_12107) ;  /* 0x00000008004c8947 */ /* 0x000fea0003800000 */
[----:B------:R-:W0:Y:S01]  /*03f0*/  LDC.64 R6, c[0x0][0x380] ;  /* 0x0000e000ff067b82 */ /* 0x000e220000000a00 */
[----:B------:R-:W1:Y:S01]  /*0400*/  LDCU UR7, c[0x0][0x3b0] ;  /* 0x00007600ff0777ac */ /* 0x000e620008000800 */
[----:B------:R-:W-:Y:S01]  /*0410*/  VIADD R0, R5, 0x100 ;  /* 0x0000010005007836 */ /* 0x000fe20000000000 */
[----:B------:R-:W-:Y:S01]  /*0420*/  MOV R13, 0xffffffff ;  /* 0xffffffff000d7802 */ /* 0x000fe20000000f00 */
[----:B------:R-:W-:Y:S02]  /*0430*/  IMAD R18, R20, UR6, R5 ;  /* 0x0000000614127c24 */ /* 0x000fe4000f8e0205 */
[----:B------:R-:W-:Y:S01]  /*0440*/  IMAD.MOV.U32 R3, RZ, RZ, -0x800001 ;  /* 0xff7fffffff037424 */ /* 0x000fe200078e00ff */
[----:B-1----:R-:W-:Y:S02]  /*0450*/  FSETP.NEU.FTZ.AND P2, PT, RZ, UR7, PT ;  /* 0x00000007ff007c0b */ /* 0x002fe4000bf5d000 */
[----:B0-----:R-:W-:-:S05]  /*0460*/  IADD3 R6, P0, PT, R6, 0x400, RZ ;  /* 0x0000040006067810 */ /* 0x001fca0007f1e0ff */
[----:B------:R-:W-:-:S08]  /*0470*/  IMAD.X R7, RZ, RZ, R7, P0 ;  /* 0x000000ffff077224 */ /* 0x000fd000000e0607 */
.L_x_12135:
[----:B------:R-:W-:Y:S01]  /*0480*/  BSSY.RECONVERGENT B1, `(.L_x_12112) ;  /* 0x0000011000017945 */ /* 0x000fe20003800200 */
[----:B0-----:R-:W-:-:S03]  /*0490*/  IMAD.WIDE R4, R18, 0x4, R6 ;  /* 0x0000000412047825 */ /* 0x001fc600078e0206 */
[----:B------:R-:W-:Y:S05]  /*04a0*/  @P2 BRA `(.L_x_12113) ;  /* 0x0000000000082947 */ /* 0x000fea0003800000 */
[----:B------:R0:W5:Y:S01]  /*04b0*/  LDG.E R22, desc[UR4][R4.64+-0x400] ;  /* 0xfffc000404167981 */ /* 0x000162000c1e1900 */
[----:B------:R-:W-:Y:S05]  /*04c0*/  BRA `(.L_x_12114) ;  /* 0x0000000000307947 */ /* 0x000fea0003800000 */
.L_x_12113:
[----:B------:R-:W2:Y:S04]  /*04d0*/  LDG.E.U8 R23, desc[UR4][R10.64] ;  /* 0x000000040a177981 */ /* 0x000ea8000c1e1100 */
[----:B------:R-:W3:Y:S04]  /*04e0*/  LDG.E R21, desc[UR4][R8.64] ;  /* 0x0000000408157981 */ /* 0x000ee8000c1e1900 */
[----:B------:R-:W4:Y:S01]  /*04f0*/  LDG.E R22, desc[UR4][R4.64+-0x400] ;  /* 0xfffc000404167981 */ /* 0x000f22000c1e1900 */
[----:B--2---:R-:W-:-:S13]  /*0500*/  ISETP.NE.AND P0, PT, R23, RZ, PT ;  /* 0x000000ff1700720c */ /* 0x004fda0003f05270 */
[----:B---3--:R-:W-:-:S05]  /*0510*/  @!P0 VIADD R21, R21, 0x1 ;  /* 0x0000000115158836 */ /* 0x008fca0000000000 */
[----:B------:R-:W-:-:S13]  /*0520*/  ISETP.NE.AND P0, PT, R21, 0x1, PT ;  /* 0x000000011500780c */ /* 0x000fda0003f05270 */
[----:B------:R-:W0:Y:S01]  /*0530*/  @P0 LDC R24, c[0x0][0x3b0] ;  /* 0x0000ec00ff180b82 */ /* 0x000e220000000800 */
[----:B------:R-:W-:-:S06]  /*0540*/  @P0 I2FP.F32.S32 R21, R21 ;  /* 0x0000001500150245 */ /* 0x000fcc0000201400 */
[----:B------:R-:W0:Y:S02]  /*0550*/  @P0 MUFU.LG2 R21, R21 ;  /* 0x0000001500150308 */ /* 0x000e240000000c00 */
[----:B0-----:R-:W-:-:S06]  /*0560*/  @P0 FMUL.FTZ R23, R21, R24 ;  /* 0x0000001815170220 */ /* 0x001fcc0000410000 */
[----:B------:R-:W4:Y:S02]  /*0570*/  @P0 MUFU.EX2 R23, -R23 ;  /* 0x8000001700170308 */ /* 0x000f240000000800 */
[----:B----4-:R-:W-:-:S07]  /*0580*/  @P0 FMUL.FTZ R22, R22, R23 ;  /* 0x0000001716160220 */ /* 0x010fce0000410000 */
.L_x_12114:
[----:B------:R-:W-:Y:S05]  /*0590*/  BSYNC.RECONVERGENT B1 ;  /* 0x0000000000017941 */ /* 0x000fea0003800200 */
.L_x_12112:
[CC--:B-----5:R-:W-:Y:S01]  /*05a0*/  FSETP.GT.FTZ.AND P0, PT, R22.reuse, R3.reuse, PT ;  /* 0x000000031600720b */ /* 0x0e0fe20003f14000 */
[----:B------:R-:W-:Y:S01]  /*05b0*/  BSSY.RECONVERGENT B1, `(.L_x_12115) ;  /* 0x0000013000017945 */ /* 0x000fe20003800200 */
[----:B------:R-:W-:Y:S02]  /*05c0*/  FSETP.NEU.FTZ.AND P1, PT, R22, R3, PT ;  /* 0x000000031600720b */ /* 0x000fe40003f3d000 */
[----:B------:R-:W-:Y:S02]  /*05d0*/  ISETP.EQ.OR P0, PT, R13, -0x1, P0 ;  /* 0xffffffff0d00780c */ /* 0x000fe40000702670 */
        /* <DEDUP_REMOVED lines=12> */
.L_x_12116:
[----:B------:R-:W-:Y:S02]  /*06a0*/  IMAD.MOV.U32 R22, RZ, RZ, R12 ;  /* 0x000000ffff167224 */ /* 0x000fe400078e000c */
[----:B------:R-:W-:Y:S02]  /*06b0*/  IMAD.MOV.U32 R21, RZ, RZ, R2 ;  /* 0x000000ffff157224 */ /* 0x000fe400078e0002 */
[----:B------:R-:W-:Y:S02]  /*06c0*/  IMAD.MOV.U32 R2, RZ, RZ, R3 ;  /* 0x000000ffff027224 */ /* 0x000fe400078e0003 */
[----:B------:R-:W-:-:S07]  /*06d0*/  IMAD.MOV.U32 R12, RZ, RZ, R13 ;  /* 0x000000ffff0c7224 */ /* 0x000fce00078e000d */
.L_x_12117:
[----:B------:R-:W-:Y:S05]  /*06e0*/  BSYNC.RECONVERGENT B1 ;  /* 0x0000000000017941 */ /* 0x000fea0003800200 */
.L_x_12115:
        /* <DEDUP_REMOVED lines=9> */
.L_x_12119:
[----:B------:R-:W-:Y:S01]  /*0780*/  MOV R24, R15 ;  /* 0x0000000f00187202 */ /* 0x000fe20000000f00 */
[----:B------:R-:W-:Y:S02]  /*0790*/  IMAD.MOV.U32 R23, RZ, RZ, R17 ;  /* 0x000000ffff177224 */ /* 0x000fe400078e0011 */
[----:B------:R-:W-:Y:S02]  /*07a0*/  IMAD.MOV.U32 R17, RZ, RZ, R12 ;  /* 0x000000ffff117224 */ /* 0x000fe400078e000c */
[----:B------:R-:W-:-:S07]  /*07b0*/  IMAD.MOV.U32 R15, RZ, RZ, R2 ;  /* 0x000000ffff0f7224 */ /* 0x000fce00078e0002 */
.L_x_12120:
[----:B------:R-:W-:Y:S05]  /*07c0*/  BSYNC.RECONVERGENT B1 ;  /* 0x0000000000017941 */ /* 0x000fea0003800200 */
.L_x_12118:
        /* <DEDUP_REMOVED lines=9> */
.L_x_12122:
[----:B------:R-:W-:Y:S02]  /*0860*/  IMAD.MOV.U32 R25, RZ, RZ, R14 ;  /* 0x000000ffff197224 */ /* 0x000fe400078e000e */
[----:B------:R-:W-:Y:S02]  /*0870*/  IMAD.MOV.U32 R26, RZ, RZ, R16 ;  /* 0x000000ffff1a7224 */ /* 0x000fe400078e0010 */
[----:B------:R-:W-:Y:S02]  /*0880*/  IMAD.MOV.U32 R16, RZ, RZ, R17 ;  /* 0x000000ffff107224 */ /* 0x000fe400078e0011 */
[----:B------:R-:W-:-:S07]  /*0890*/  IMAD.MOV.U32 R14, RZ, RZ, R15 ;  /* 0x000000ffff0e7224 */ /* 0x000fce00078e000f */
.L_x_12123:
[----:B------:R-:W-:Y:S05]  /*08a0*/  BSYNC.RECONVERGENT B1 ;  /* 0x0000000000017941 */ /* 0x000fea0003800200 */
.L_x_12121:
[----:B------:R-:W-:Y:S01]  /*08b0*/  FSETP.NEU.FTZ.AND P2, PT, RZ, UR10, PT ;  /* 0x0000000aff007c0b */ /* 0x000fe2000bf5d000 */
[----:B------:R-:W-:-:S12]  /*08c0*/  VIADD R13, R18, 0x100 ;  /* 0x00000100120d7836 */ /* 0x000fd80000000000 */
[----:B------:R-:W-:Y:S05]  /*08d0*/  @!P2 BRA `(.L_x_12124) ;  /* 0x000000000034a947 */ /* 0x000fea0003800000 */
[----:B------:R-:W2:Y:S04]  /*08e0*/  LDG.E.U8 R3, desc[UR4][R10.64] ;  /* 0x000000040a037981 */ /* 0x000ea8000c1e1100 */
[----:B------:R-:W3:Y:S04]  /*08f0*/  LDG.E R2, desc[UR4][R8.64] ;  /* 0x0000000408027981 */ /* 0x000ee8000c1e1900 */
[----:B0-----:R0:W5:Y:S01]  /*0900*/  LDG.E R4, desc[UR4][R4.64] ;  /* 0x0000000404047981 */ /* 0x001162000c1e1900 */
        /* <DEDUP_REMOVED lines=10> */
.L_x_12124:
[----:B0-----:R0:W5:Y:S02]  /*09b0*/  LDG.E R4, desc[UR4][R4.64] ;  /* 0x0000000404047981 */ /* 0x001164000c1e1900 */
.L_x_12125:
[CC--:B-----5:R-:W-:Y:S01]  /*09c0*/  FSETP.GT.FTZ.AND P1, PT, R4.reuse, R21.reuse, PT ;  /* 0x000000150400720b */ /* 0x0e0fe20003f34000 */
[----:B------:R-:W-:Y:S01]  /*09d0*/  BSSY.RECONVERGENT B1, `(.L_x_12126) ;  /* 0x0000013000017945 */ /* 0x000fe20003800200 */
[----:B------:R-:W-:Y:S02]  /*09e0*/  FSETP.NEU.FTZ.AND P0, PT, R4, R21, PT ;  /* 0x000000150400720b */ /* 0x000fe40003f1d000 */
[----:B------:R-:W-:Y:S02]  /*09f0*/  ISETP.EQ.OR P1, PT, R22, -0x1, P1 ;  /* 0xffffffff1600780c */ /* 0x000fe40000f22670 */
[----:B------:R-:W-:-:S04]  /*0a00*/  ISETP.GE.OR P0, PT, R13, R22, P0 ;  /* 0x000000160d00720c */ /* 0x000fc80000706670 */
        /* <DEDUP_REMOVED lines=11> */
.L_x_12127:
[----:B------:R-:W-:Y:S02]  /*0ac0*/  IMAD.MOV.U32 R3, RZ, RZ, R24 ;  /* 0x000000ffff037224 */ /* 0x000fe400078e0018 */
[----:B------:R-:W-:Y:S02]  /*0ad0*/  IMAD.MOV.U32 R13, RZ, RZ, R23 ;  /* 0x000000ffff0d7224 */ /* 0x000fe400078e0017 */
[----:B------:R-:W-:Y:S02]  /*0ae0*/  IMAD.MOV.U32 R24, RZ, RZ, R21 ;  /* 0x000000ffff187224 */ /* 0x000fe400078e0015 */
[----:B------:R-:W-:-:S07]  /*0af0*/  IMAD.MOV.U32 R23, RZ, RZ, R22 ;  /* 0x000000ffff177224 */ /* 0x000fce00078e0016 */
.L_x_12128:
[----:B------:R-:W-:Y:S05]  /*0b00*/  BSYNC.RECONVERGENT B1 ;  /* 0x0000000000017941 */ /* 0x000fea0003800200 */
.L_x_12126:
        /* <DEDUP_REMOVED lines=9> */
.L_x_12130:
[----:B------:R-:W-:Y:S01]  /*0ba0*/  IMAD.MOV.U32 R2, RZ, RZ, R25 ;  /* 0x000000ffff027224 */ /* 0x000fe200078e0019 */
[----:B------:R-:W-:Y:S01]  /*0bb0*/  MOV R25, R24 ;  /* 0x0000001800197202 */ /* 0x000fe20000000f00 */
[----:B------:R-:W-:Y:S02]  /*0bc0*/  IMAD.MOV.U32 R12, RZ, RZ, R26 ;  /* 0x000000ffff0c7224 */ /* 0x000fe400078e001a */
[----:B------:R-:W-:-:S07]  /*0bd0*/  IMAD.MOV.U32 R26, RZ, RZ, R23 ;  /* 0x000000ffff1a7224 */ /* 0x000fce00078e0017 */
.L_x_12131:
[----:B------:R-:W-:Y:S05]  /*0be0*/  BSYNC.RECONVERGENT B1 ;  /* 0x0000000000017941 */ /* 0x000fea0003800200 */
.L_x_12129:
        /* <DEDUP_REMOVED lines=9> */
.L_x_12133:
[----:B------:R-:W-:Y:S02]  /*0c80*/  IMAD.MOV.U32 R17, RZ, RZ, R16 ;  /* 0x000000ffff117224 */ /* 0x000fe400078e0010 */
[----:B------:R-:W-:Y:S02]  /*0c90*/  IMAD.MOV.U32 R15, RZ, RZ, R14 ;  /* 0x000000ffff0f7224 */ /* 0x000fe400078e000e */
[----:B------:R-:W-:Y:S02]  /*0ca0*/  IMAD.MOV.U32 R16, RZ, RZ, R26 ;  /* 0x000000ffff107224 */ /* 0x000fe400078e001a */
[----:B------:R-:W-:-:S07]  /*0cb0*/  IMAD.MOV.U32 R14, RZ, RZ, R25 ;  /* 0x000000ffff0e7224 */ /* 0x000fce00078e0019 */
.L_x_12134:
[----:B------:R-:W-:Y:S05]  /*0cc0*/  BSYNC.RECONVERGENT B1 ;  /* 0x0000000000017941 */ /* 0x000fea0003800200 */
.L_x_12132:
[C---:B------:R-:W-:Y:S02]  /*0cd0*/  VIADD R4, R0.reuse, 0x100 ;  /* 0x0000010000047836 */ /* 0x040fe40000000000 */
[----:B------:R-:W-:Y:S02]  /*0ce0*/  VIADD R0, R0, 0x200 ;  /* 0x0000020000007836 */ /* 0x000fe40000000000 */
[----:B------:R-:W-:Y:S01]  /*0cf0*/  VIADD R18, R18, 0x200 ;  /* 0x0000020012127836 */ /* 0x000fe20000000000 */
[----:B------:R-:W-:-:S13]  /*0d00*/  ISETP.GE.AND P0, PT, R4, UR11, PT ;  /* 0x0000000b04007c0c */ /* 0x000fda000bf06270 */
[----:B------:R-:W-:Y:S05]  /*0d10*/  @!P0 BRA `(.L_x_12135) ;  /* 0xfffffff400d88947 */ /* 0x000fea000383ffff */
.L_x_12107:
[----:B------:R-:W-:Y:S05]  /*0d20*/  BSYNC.RECONVERGENT B0 ;  /* 0x0000000000007941 */ /* 0x000fea0003800200 */
.L_x_12106:
[----:B0-----:R-:W0:Y:S01]  /*0d30*/  S2R R5, SR_LANEID ;  /* 0x0000000000057919 */ /* 0x001e220000000000 */
[----:B------:R-:W-:Y:S01]  /*0d40*/  BSSY.RECONVERGENT B0, `(.L_x_12136) ;  /* 0x00000cd000007945 */ /* 0x000fe20003800200 */
[----:B------:R1:W2:Y:S04]  /*0d50*/  SHFL.DOWN PT, R10, R16, 0x1, 0x1f ;  /* 0x08201f00100a7f89 */ /* 0x0002a800000e0000 */
[----:B------:R1:W3:Y:S04]  /*0d60*/  SHFL.DOWN PT, R22, R17, 0x1, 0x1f ;  /* 0x08201f0011167f89 */ /* 0x0002e800000e0000 */
[----:B------:R1:W4:Y:S04]  /*0d70*/  SHFL.DOWN PT, R6, R12, 0x1, 0x1f ;  /* 0x08201f000c067f89 */ /* 0x00032800000e0000 */
[----:B------:R1:W1:Y:S04]  /*0d80*/  SHFL.DOWN PT, R4, R13, 0x1, 0x1f ;  /* 0x08201f000d047f89 */ /* 0x00026800000e0000 */
[----:B-----5:R0:W1:Y:S04]  /*0d90*/  SHFL.DOWN PT, R18, R14, 0x1, 0x1f ;  /* 0x08201f000e127f89 */ /* 0x02006800000e0000 */
[----:B------:R0:W1:Y:S04]  /*0da0*/  SHFL.DOWN PT, R24, R15, 0x1, 0x1f ;  /* 0x08201f000f187f89 */ /* 0x00006800000e0000 */
[----:B------:R1:W1:Y:S01]  /*0db0*/  SHFL.DOWN PT, R8, R2, 0x1, 0x1f ;  /* 0x08201f0002087f89 */ /* 0x00026200000e0000 */
[----:B0-----:R-:W-:-:S03]  /*0dc0*/  ISETP.GT.AND P0, PT, R5, 0x1e, PT ;  /* 0x0000001e0500780c */ /* 0x001fc60003f04270 */
[----:B------:R0:W0:Y:S10]  /*0dd0*/  SHFL.DOWN PT, R0, R3, 0x1, 0x1f ;  /* 0x08201f0003007f89 */ /* 0x00003400000e0000 */
[----:B--234-:R-:W-:Y:S05]  /*0de0*/  @P0 BRA `(.L_x_12137) ;  /* 0x0000000c00080947 */ /* 0x01cfea0003800000 */
[CC--:B-1----:R-:W-:Y:S01]  /*0df0*/  FSETP.GEU.FTZ.AND P0, PT, R3.reuse, R18.reuse, PT ;  /* 0x000000120300720b */ /* 0x0c2fe20003f1e000 */
[----:B------:R-:W-:Y:S01]  /*0e00*/  BSSY.RECONVERGENT B1, `(.L_x_12138) ;  /* 0x0000013000017945 */ /* 0x000fe20003800200 */
[----:B------:R-:W-:Y:S02]  /*0e10*/  FSETP.NEU.FTZ.AND P1, PT, R3, R18, PT ;  /* 0x000000120300720b */ /* 0x000fe40003f3d000 */
[----:B------:R-:W-:Y:S02]  /*0e20*/  ISETP.EQ.OR P0, PT, R13, -0x1, !P0 ;  /* 0xffffffff0d00780c */ /* 0x000fe40004702670 */
[----:B------:R-:W-:-:S04]  /*0e30*/  ISETP.GE.OR P1, PT, R10, R13, P1 ;  /* 0x0000000d0a00720c */ /* 0x000fc80000f26670 */
[----:B------:R-:W-:-:S13]  /*0e40*/  PLOP3.LUT P1, PT, P0, P1, PT, 0x8, 0x80 ;  /* 0x000000000080781c */ /* 0x000fda0000722170 */
[----:B0-----:R-:W-:Y:S01]  /*0e50*/  @!P1 IMAD.MOV.U32 R3, RZ, RZ, R18 ;  /* 0x000000ffff039224 */ /* 0x001fe200078e0012 */
        /* <DEDUP_REMOVED lines=9> */
.L_x_12139:
[----:B------:R-:W-:Y:S02]  /*0ef0*/  IMAD.MOV.U32 R10, RZ, RZ, R13 ;  /* 0x000000ffff0a7224 */ /* 0x000fe400078e000d */
[----:B------:R-:W-:Y:S02]  /*0f00*/  IMAD.MOV.U32 R18, RZ, RZ, R3 ;  /* 0x000000ffff127224 */ /* 0x000fe400078e0003 */
[----:B------:R-:W-:Y:S02]  /*0f10*/  IMAD.MOV.U32 R3, RZ, RZ, R2 ;  /* 0x000000ffff037224 */ /* 0x000fe400078e0002 */
[----:B------:R-:W-:-:S07]  /*0f20*/  IMAD.MOV.U32 R13, RZ, RZ, R12 ;  /* 0x000000ffff0d7224 */ /* 0x000fce00078e000c */
.L_x_12140:
[----:B------:R-:W-:Y:S05]  /*0f30*/  BSYNC.RECONVERGENT B1 ;  /* 0x0000000000017941 */ /* 0x000fea0003800200 */
.L_x_12138:
        /* <DEDUP_REMOVED lines=9> */
.L_x_12142:
[----:B------:R-:W-:Y:S01]  /*0fd0*/  IMAD.MOV.U32 R7, RZ, RZ, R10 ;  /* 0x000000ffff077224 */ /* 0x000fe200078e000a */
[----:B------:R-:W-:Y:S01]  /*0fe0*/  MOV R10, R17 ;  /* 0x00000011000a7202 */ /* 0x000fe20000000f00 */
[----:B------:R-:W-:Y:S02]  /*0ff0*/  IMAD.MOV.U32 R9, RZ, RZ, R18 ;  /* 0x000000ffff097224 */ /* 0x000fe400078e0012 */
[----:B------:R-:W-:-:S07]  /*1000*/  IMAD.MOV.U32 R18, RZ, RZ, R15 ;  /* 0x000000ffff127224 */ /* 0x000fce00078e000f */
.L_x_12143:
[----:B------:R-:W-:Y:S05]  /*1010*/  BSYNC.RECONVERGENT B1 ;  /* 0x0000000000017941 */ /* 0x000fea0003800200 */
.L_x_12141:
        /* <DEDUP_REMOVED lines=9> */
.L_x_12145:
[----:B------:R-:W-:Y:S02]  /*10b0*/  IMAD.MOV.U32 R2, RZ, RZ, R7 ;  /* 0x000000ffff027224 */ /* 0x000fe400078e0007 */
[----:B------:R-:W-:Y:S02]  /*10c0*/  IMAD.MOV.U32 R11, RZ, RZ, R9 ;  /* 0x000000ffff0b7224 */ /* 0x000fe400078e0009 */
[----:B------:R-:W-:Y:S02]  /*10d0*/  IMAD.MOV.U32 R7, RZ, RZ, R16 ;  /* 0x000000ffff077224 */ /* 0x000fe400078e0010 */
[----:B------:R-:W-:-:S07]  /*10e0*/  IMAD.MOV.U32 R9, RZ, RZ, R14 ;  /* 0x000000ffff097224 */ /* 0x000fce00078e000e */
.L_x_12146:
[----:B------:R-:W-:Y:S05]  /*10f0*/  BSYNC.RECONVERGENT B1 ;  /* 0x0000000000017941 */ /* 0x000fea0003800200 */
.L_x_12144:
        /* <DEDUP_REMOVED lines=16> */
.L_x_12148:
[----:B------:R-:W-:Y:S01]  /*1200*/  IMAD.MOV.U32 R12, RZ, RZ, R13 ;  /* 0x000000ffff0c7224 */ /* 0x000fe200078e000d */
[----:B------:R-:W-:Y:S01]  /*1210*/  MOV R14, R3 ;  /* 0x00000003000e7202 */ /* 0x000fe20000000f00 */
[----:B------:R-:W-:Y:S02]  /*1220*/  IMAD.MOV.U32 R3, RZ, RZ, R18 ;  /* 0x000000ffff037224 */ /* 0x000fe400078e0012 */
[----:B------:R-:W-:-:S07]  /*1230*/  IMAD.MOV.U32 R13, RZ, RZ, R10 ;  /* 0x000000ffff0d7224 */ /* 0x000fce00078e000a */
.L_x_12149:
[----:B------:R-:W-:Y:S05]  /*1240*/  BSYNC.RECONVERGENT B1 ;  /* 0x0000000000017941 */ /* 0x000fea0003800200 */
.L_x_12147:
        /* <DEDUP_REMOVED lines=9> */
.L_x_12151:
[----:B------:R-:W-:Y:S02]  /*12e0*/  IMAD.MOV.U32 R15, RZ, RZ, R12 ;  /* 0x000000ffff0f7224 */ /* 0x000fe400078e000c */
[----:B------:R-:W-:Y:S02]  /*12f0*/  IMAD.MOV.U32 R10, RZ, RZ, R14 ;  /* 0x000000ffff0a7224 */ /* 0x000fe400078e000e */
[----:B------:R-:W-:Y:S02]  /*1300*/  IMAD.MOV.U32 R12, RZ, RZ, R7 ;  /* 0x000000ffff0c7224 */ /* 0x000fe400078e0007 */
[----:B------:R-:W-:-:S07]  /*1310*/  IMAD.MOV.U32 R14, RZ, RZ, R9 ;  /* 0x000000ffff0e7224 */ /* 0x000fce00078e0009 */
.L_x_12152:
[----:B------:R-:W-:Y:S05]  /*1320*/  BSYNC.RECONVERGENT B1 ;  /* 0x0000000000017941 */ /* 0x000fea0003800200 */
.L_x_12150:
        /* <DEDUP_REMOVED lines=9> */
.L_x_12154:
[----:B------:R-:W-:Y:S01]  /*13c0*/  IMAD.MOV.U32 R7, RZ, RZ, R15 ;  /* 0x000000ffff077224 */ /* 0x000fe200078e000f */
[----:B------:R-:W-:Y:S01]  /*13d0*/  MOV R9, R10 ;  /* 0x0000000a00097202 */ /* 0x000fe20000000f00 */
[----:B------:R-:W-:Y:S02]  /*13e0*/  IMAD.MOV.U32 R15, RZ, RZ, R2 ;  /* 0x000000ffff0f7224 */ /* 0x000fe400078e0002 */
[----:B------:R-:W-:-:S07]  /*13f0*/  IMAD.MOV.U32 R10, RZ, RZ, R11 ;  /* 0x000000ffff0a7224 */ /* 0x000fce00078e000b */
.L_x_12155:
[----:B------:R-:W-:Y:S05]  /*1400*/  BSYNC.RECONVERGENT B1 ;  /* 0x0000000000017941 */ /* 0x000fea0003800200 */
.L_x_12153:
        /* <DEDUP_REMOVED lines=16> */
.L_x_12157:
[----:B------:R-:W-:Y:S02]  /*1510*/  IMAD.MOV.U32 R6, RZ, RZ, R13 ;  /* 0x000000ffff067224 */ /* 0x000fe400078e000d */
[----:B------:R-:W-:Y:S02]  /*1520*/  IMAD.MOV.U32 R8, RZ, RZ, R3 ;  /* 0x000000ffff087224 */ /* 0x000fe400078e0003 */
[----:B------:R-:W-:Y:S02]  /*1530*/  IMAD.MOV.U32 R3, RZ, RZ, R14 ;  /* 0x000000ffff037224 */ /* 0x000fe400078e000e */
[----:B------:R-:W-:-:S07]  /*1540*/  IMAD.MOV.U32 R13, RZ, RZ, R12 ;  /* 0x000000ffff0d7224 */ /* 0x000fce00078e000c */
.L_x_12158:
[----:B------:R-:W-:Y:S05]  /*1550*/  BSYNC.RECONVERGENT B1 ;  /* 0x0000000000017941 */ /* 0x000fea0003800200 */
.L_x_12156:
        /* <DEDUP_REMOVED lines=9> */
.L_x_12160:
[----:B------:R-:W-:Y:S02]  /*15f0*/  IMAD.MOV.U32 R11, RZ, RZ, R6 ;  /* 0x000000ffff0b7224 */ /* 0x000fe400078e0006 */
[----:B------:R-:W-:Y:S02]  /*1600*/  IMAD.MOV.U32 R17, RZ, RZ, R8 ;  /* 0x000000ffff117224 */ /* 0x000fe400078e0008 */
[----:B------:R-:W-:Y:S02]  /*1610*/  IMAD.MOV.U32 R6, RZ, RZ, R15 ;  /* 0x000000ffff067224 */ /* 0x000fe400078e000f */
[----:B------:R-:W-:-:S07]  /*1620*/  IMAD.MOV.U32 R8, RZ, RZ, R10 ;  /* 0x000000ffff087224 */ /* 0x000fce00078e000a */
.L_x_12161:
[----:B------:R-:W-:Y:S05]  /*1630*/  BSYNC.RECONVERGENT B1 ;  /* 0x0000000000017941 */ /* 0x000fea0003800200 */
.L_x_12159:
        /* <DEDUP_REMOVED lines=9> */
.L_x_12163:
[----:B------:R-:W-:Y:S02]  /*16d0*/  IMAD.MOV.U32 R16, RZ, RZ, R11 ;  /* 0x000000ffff107224 */ /* 0x000fe400078e000b */
[----:B------:R-:W-:Y:S02]  /*16e0*/  IMAD.MOV.U32 R14, RZ, RZ, R17 ;  /* 0x000000ffff0e7224 */ /* 0x000fe400078e0011 */
[----:B------:R-:W-:Y:S02]  /*16f0*/  IMAD.MOV.U32 R11, RZ, RZ, R7 ;  /* 0x000000ffff0b7224 */ /* 0x000fe400078e0007 */
[----:B------:R-:W-:-:S07]  /*1700*/  IMAD.MOV.U32 R17, RZ, RZ, R9 ;  /* 0x000000ffff117224 */ /* 0x000fce00078e0009 */
.L_x_12164:
[----:B------:R-:W-:Y:S05]  /*1710*/  BSYNC.RECONVERGENT B1 ;  /* 0x0000000000017941 */ /* 0x000fea0003800200 */
.L_x_12162:
[CC--:B------:R-:W-:Y:S01]  /*1720*/  FSETP.GEU.FTZ.AND P0, PT, R3.reuse, R0.reuse, PT ;  /* 0x000000000300720b */ /* 0x0c0fe20003f1e000 */
[----:B------:R-:W-:Y:S01]  /*1730*/  BSSY.RECONVERGENT B1, `(.L_x_12165) ;  /* 0x0000013000017945 */ /* 0x000fe20003800200 */
[----:B------:R-:W-:Y:S02]  /*1740*/  FSETP.NEU.FTZ.AND P1, PT, R3, R0, PT ;  /* 0x000000000300720b */ /* 0x000fe40003f3d000 */
[----:B------:R-:W-:Y:S02]  /*1750*/  ISETP.EQ.OR P0, PT, R13, -0x1, !P0 ;  /* 0xffffffff0d00780c */ /* 0x000fe40004702670 */
[----:B------:R-:W-:-:S04]  /*1760*/  ISETP.GE.OR P1, PT, R4, R13, P1 ;  /* 0x0000000d0400720c */ /* 0x000fc80000f26670 */
        /* <DEDUP_REMOVED lines=11> */
.L_x_12166:
[----:B------:R-:W-:Y:S02]  /*1820*/  IMAD.MOV.U32 R2, RZ, RZ, R3 ;  /* 0x000000ffff027224 */ /* 0x000fe400078e0003 */
[----:B------:R-:W-:Y:S02]  /*1830*/  IMAD.MOV.U32 R12, RZ, RZ, R13 ;  /* 0x000000ffff0c7224 */ /* 0x000fe400078e000d */
[----:B------:R-:W-:Y:S02]  /*1840*/  IMAD.MOV.U32 R3, RZ, RZ, R8 ;  /* 0x000000ffff037224 */ /* 0x000fe400078e0008 */
[----:B------:R-:W-:-:S07]  /*1850*/  IMAD.MOV.U32 R13, RZ, RZ, R6 ;  /* 0x000000ffff0d7224 */ /* 0x000fce00078e0006 */
.L_x_12167:
[----:B------:R-:W-:Y:S05]  /*1860*/  BSYNC.RECONVERGENT B1 ;  /* 0x0000000000017941 */ /* 0x000fea0003800200 */
.L_x_12165:
        /* <DEDUP_REMOVED lines=9> */
.L_x_12169:
[----:B------:R-:W-:Y:S01]  /*1900*/  IMAD.MOV.U32 R7, RZ, RZ, R12 ;  /* 0x000000ffff077224 */ /* 0x000fe200078e000c */
[----:B------:R-:W-:Y:S01]  /*1910*/  MOV R12, R11 ;  /* 0x0000000b000c7202 */ /* 0x000fe20000000f00 */
[----:B------:R-:W-:Y:S02]  /*1920*/  IMAD.MOV.U32 R9, RZ, RZ, R2 ;  /* 0x000000ffff097224 */ /* 0x000fe400078e0002 */
[----:B------:R-:W-:-:S07]  /*1930*/  IMAD.MOV.U32 R2, RZ, RZ, R17 ;  /* 0x000000ffff027224 */ /* 0x000fce00078e0011 */
.L_x_12170:
[----:B------:R-:W-:Y:S05]  /*1940*/  BSYNC.RECONVERGENT B1 ;  /* 0x0000000000017941 */ /* 0x000fea0003800200 */
.L_x_12168:
        /* <DEDUP_REMOVED lines=8> */
.L_x_12171:
[----:B------:R-:W-:Y:S02]  /*19d0*/  IMAD.MOV.U32 R17, RZ, RZ, R16 ;  /* 0x000000ffff117224 */ /* 0x000fe400078e0010 */
[----:B------:R-:W-:Y:S02]  /*19e0*/  IMAD.MOV.U32 R15, RZ, RZ, R14 ;  /* 0x000000ffff0f7224 */ /* 0x000fe400078e000e */
[----:B------:R-:W-:Y:S02]  /*19f0*/  IMAD.MOV.U32 R16, RZ, RZ, R7 ;  /* 0x000000ffff107224 */ /* 0x000fe400078e0007 */
[----:B------:R-:W-:-:S07]  /*1a00*/  IMAD.MOV.U32 R14, RZ, RZ, R9 ;  /* 0x000000ffff0e7224 */ /* 0x000fce00078e0009 */
.L_x_12137:
[----:B------:R-:W-:Y:S05]  /*1a10*/  BSYNC.RECONVERGENT B0 ;  /* 0x0000000000007941 */ /* 0x000fea0003800200 */
.L_x_12136:
[----:B------:R-:W-:Y:S01]  /*1a20*/  ISETP.GT.AND P0, PT, R5, 0x1d, PT ;  /* 0x0000001d0500780c */ /* 0x000fe20003f04270 */
[----:B------:R2:W3:Y:S01]  /*1a30*/  SHFL.DOWN PT, R10, R16, 0x2, 0x1f ;  /* 0x08401f00100a7f89 */ /* 0x0004e200000e0000 */
[----:B------:R-:W-:Y:S03]  /*1a40*/  BSSY.RECONVERGENT B0, `(.L_x_12172) ;  /* 0x00000cb000007945 */ /* 0x000fe60003800200 */
[----:B------:R2:W4:Y:S04]  /*1a50*/  SHFL.DOWN PT, R22, R17, 0x2, 0x1f ;  /* 0x08401f0011167f89 */ /* 0x00052800000e0000 */
[----:B------:R2:W2:Y:S04]  /*1a60*/  SHFL.DOWN PT, R6, R12, 0x2, 0x1f ;  /* 0x08401f000c067f89 */ /* 0x0004a800000e0000 */
[----:B-1----:R1:W1:Y:S04]  /*1a70*/  SHFL.DOWN PT, R4, R13, 0x2, 0x1f ;  /* 0x08401f000d047f89 */ /* 0x00226800000e0000 */
[----:B------:R0:W1:Y:S04]  /*1a80*/  SHFL.DOWN PT, R18, R14, 0x2, 0x1f ;  /* 0x08401f000e127f89 */ /* 0x00006800000e0000 */
[----:B------:R0:W1:Y:S04]  /*1a90*/  SHFL.DOWN PT, R24, R15, 0x2, 0x1f ;  /* 0x08401f000f187f89 */ /* 0x00006800000e0000 */
[----:B------:R1:W1:Y:S04]  /*1aa0*/  SHFL.DOWN PT, R8, R2, 0x2, 0x1f ;  /* 0x08401f0002087f89 */ /* 0x00026800000e0000 */
[----:B0-----:R0:W0:Y:S01]  /*1ab0*/  SHFL.DOWN PT, R0, R3, 0x2, 0x1f ;  /* 0x08401f0003007f89 */ /* 0x00102200000e0000 */
[----:B---34-:R-:W-:Y:S05]  /*1ac0*/  @P0 BRA `(.L_x_12173) ;  /* 0x0000000c00080947 */ /* 0x018fea0003800000 */
[CC--:B-1----:R-:W-:Y:S01]  /*1ad0*/  FSETP.GEU.FTZ.AND P0, PT, R3.reuse, R18.reuse, PT ;  /* 0x000000120300720b */ /* 0x0c2fe20003f1e000 */
        /* <DEDUP_REMOVED lines=15> */
.L_x_12175:
[----:B------:R-:W-:Y:S01]  /*1bd0*/  IMAD.MOV.U32 R10, RZ, RZ, R13 ;  /* 0x000000ffff0a7224 */ /* 0x000fe200078e000d */
[----:B------:R-:W-:Y:S01]  /*1be0*/  MOV R18, R3 ;  /* 0x0000000300127202 */ /* 0x000fe20000000f00 */
[----:B------:R-:W-:Y:S02]  /*1bf0*/  IMAD.MOV.U32 R3, RZ, RZ, R2 ;  /* 0x000000ffff037224 */ /* 0x000fe400078e0002 */
[----:B------:R-:W-:-:S07]  /*1c00*/  IMAD.MOV.U32 R13, RZ, RZ, R12 ;  /* 0x000000ffff0d7224 */ /* 0x000fce00078e000c */
.L_x_12176:
[----:B------:R-:W-:Y:S05]  /*1c10*/  BSYNC.RECONVERGENT B1 ;  /* 0x0000000000017941 */ /* 0x000fea0003800200 */
.L_x_12174:
        /* <DEDUP_REMOVED lines=9> */
.L_x_12178:
[----:B------:R-:W-:Y:S02]  /*1cb0*/  IMAD.MOV.U32 R7, RZ, RZ, R10 ;  /* 0x000000ffff077224 */ /* 0x000fe400078e000a */
[----:B------:R-:W-:Y:S02]  /*1cc0*/  IMAD.MOV.U32 R9, RZ, RZ, R18 ;  /* 0x000000ffff097224 */ /* 0x000fe400078e0012 */
[----:B------:R-:W-:Y:S02]  /*1cd0*/  IMAD.MOV.U32 R18, RZ, RZ, R15 ;  /* 0x000000ffff127224 */ /* 0x000fe400078e000f */
[----:B------:R-:W-:-:S07]  /*1ce0*/  IMAD.MOV.U32 R10, RZ, RZ, R17 ;  /* 0x000000ffff0a7224 */ /* 0x000fce00078e0011 */
.L_x_12179:
[----:B------:R-:W-:Y:S05]  /*1cf0*/  BSYNC.RECONVERGENT B1 ;  /* 0x0000000000017941 */ /* 0x000fea0003800200 */
.L_x_12177:
        /* <DEDUP_REMOVED lines=9> */
.L_x_12181:
[----:B------:R-:W-:Y:S01]  /*1d90*/  IMAD.MOV.U32 R2, RZ, RZ, R7 ;  /* 0x000000ffff027224 */ /* 0x000fe200078e0007 */
[----:B------:R-:W-:Y:S01]  /*1da0*/  MOV R11, R9 ;  /* 0x00000009000b7202 */ /* 0x000fe20000000f00 */
[----:B------:R-:W-:Y:S02]  /*1db0*/  IMAD.MOV.U32 R7, RZ, RZ, R16 ;  /* 0x000000ffff077224 */ /* 0x000fe400078e0010 */
[----:B------:R-:W-:-:S07]  /*1dc0*/  IMAD.MOV.U32 R9, RZ, RZ, R14 ;  /* 0x000000ffff097224 */ /* 0x000fce00078e000e */
.L_x_12182:
[----:B------:R-:W-:Y:S05]  /*1dd0*/  BSYNC.RECONVERGENT B1 ;  /* 0x0000000000017941 */ /* 0x000fea0003800200 */
.L_x_12180:
        /* <DEDUP_REMOVED lines=12> */
[----:B--2---:R-:W-:Y:S02]  /*1ea0*/  IMAD.MOV.U32 R12, RZ, RZ, R10 ;  /* 0x000000ffff0c7224 */ /* 0x004fe400078e000a */
[----:B------:R-:W-:Y:S01]  /*1eb0*/  IMAD.MOV.U32 R14, RZ, RZ, R18 ;  /* 0x000000ffff0e7224 */ /* 0x000fe200078e0012 */
[----:B------:R-:W-:-:S13]  /*1ec0*/  ISETP.GE.OR P0, PT, R13, R10, P0 ;  /* 0x0000000a0d00720c */ /* 0x000fda0000706670 */
[----:B------:R-:W-:Y:S05]  /*1ed0*/  @P0 BRA `(.L_x_12185) ;  /* 0x0000000000100947 */ /* 0x000fea0003800000 */
.L_x_12184:
[----:B--2---:R-:W-:Y:S02]  /*1ee0*/  IMAD.MOV.U32 R12, RZ, RZ, R13 ;  /* 0x000000ffff0c7224 */ /* 0x004fe400078e000d */
[----:B------:R-:W-:Y:S02]  /*1ef0*/  IMAD.MOV.U32 R14, RZ, RZ, R3 ;  /* 0x000000ffff0e7224 */ /* 0x000fe400078e0003 */
[----:B------:R-:W-:Y:S02]  /*1f00*/  IMAD.MOV.U32 R3, RZ, RZ, R18 ;  /* 0x000000ffff037224 */ /* 0x000fe400078e0012 */
[----:B------:R-:W-:-:S07]  /*1f10*/  IMAD.MOV.U32 R13, RZ, RZ, R10 ;  /* 0x000000ffff0d7224 */ /* 0x000fce00078e000a */
.L_x_12185:
[----:B------:R-:W-:Y:S05]  /*1f20*/  BSYNC.RECONVERGENT B1 ;  /* 0x0000000000017941 */ /* 0x000fea0003800200 */
.L_x_12183:
        /* <DEDUP_REMOVED lines=9> */
.L_x_12187:
[----:B------:R-:W-:Y:S02]  /*1fc0*/  IMAD.MOV.U32 R15, RZ, RZ, R12 ;  /* 0x000000ffff0f7224 */ /* 0x000fe400078e000c */
[----:B------:R-:W-:Y:S02]  /*1fd0*/  IMAD.MOV.U32 R10, RZ, RZ, R14 ;  /* 0x000000ffff0a7224 */ /* 0x000fe400078e000e */
[----:B------:R-:W-:Y:S02]  /*1fe0*/  IMAD.MOV.U32 R12, RZ, RZ, R7 ;  /* 0x000000ffff0c7224 */ /* 0x000fe400078e0007 */
[----:B------:R-:W-:-:S07]  /*1ff0*/  IMAD.MOV.U32 R14, RZ, RZ, R9 ;  /* 0x000000ffff0e7224 */ /* 0x000fce00078e0009 */
.L_x_12188:
[----:B------:R-:W-:Y:S05]  /*2000*/  BSYNC.RECONVERGENT B1 ;  /* 0x0000000000017941 */ /* 0x000fea0003800200 */
.L_x_12186:
        /* <DEDUP_REMOVED lines=9> */
.L_x_12190:
[----:B------:R-:W-:Y:S02]  /*20a0*/  IMAD.MOV.U32 R7, RZ, RZ, R15 ;  /* 0x000000ffff077224 */ /* 0x000fe400078e000f */
[----:B------:R-:W-:Y:S02]  /*20b0*/  IMAD.MOV.U32 R9, RZ, RZ, R10 ;  /* 0x000000ffff097224 */ /* 0x000fe400078e000a */
[----:B------:R-:W-:Y:S02]  /*20c0*/  IMAD.MOV.U32 R15, RZ, RZ, R2 ;  /* 0x000000ffff0f7224 */ /* 0x000fe400078e0002 */
[----:B------:R-:W-:-:S07]  /*20d0*/  IMAD.MOV.U32 R10, RZ, RZ, R11 ;  /* 0x000000ffff0a7224 */ /* 0x000fce00078e000b */
.L_x_12191:
[----:B------:R-:W-:Y:S05]  /*20e0*/  BSYNC.RECONVERGENT B1 ;  /* 0x0000000000017941 */ /* 0x000fea0003800200 */
.L_x_12189:
        /* <DEDUP_REMOVED lines=16> */
.L_x_12193:
[----:B------:R-:W-:Y:S02]  /*21f0*/  IMAD.MOV.U32 R6, RZ, RZ, R13 ;  /* 0x000000ffff067224 */ /* 0x000fe400078e000d */
[----:B------:R-:W-:Y:S02]  /*2200*/  IMAD.MOV.U32 R8, RZ, RZ, R3 ;  /* 0x000000ffff087224 */ /* 0x000fe400078e0003 */
[----:B------:R-:W-:Y:S02]  /*2210*/  IMAD.MOV.U32 R3, RZ, RZ, R14 ;  /* 0x000000ffff037224 */ /* 0x000fe400078e000e */
[----:B------:R-:W-:-:S07]  /*2220*/  IMAD.MOV.U32 R13, RZ, RZ, R12 ;  /* 0x000000ffff0d7224 */ /* 0x000fce00078e000c */
.L_x_12194:
[----:B------:R-:W-:Y:S05]  /*2230*/  BSYNC.RECONVERGENT B1 ;  /* 0x0000000000017941 */ /* 0x000fea0003800200 */
.L_x_12192:
        /* <DEDUP_REMOVED lines=9> */
.L_x_12196:
[----:B------:R-:W-:Y:S02]  /*22d0*/  IMAD.MOV.U32 R11, RZ, RZ, R6 ;  /* 0x000000ffff0b7224 */ /* 0x000fe400078e0006 */
[----:B------:R-:W-:Y:S01]  /*22e0*/  IMAD.MOV.U32 R17, RZ, RZ, R8 ;  /* 0x000000ffff117224 */ /* 0x000fe200078e0008 */
[----:B------:R-:W-:Y:S01]  /*22f0*/  MOV R8, R10 ;  /* 0x0000000a00087202 */ /* 0x000fe20000000f00 */
[----:B------:R-:W-:-:S07]  /*2300*/  IMAD.MOV.U32 R6, RZ, RZ, R15 ;  /* 0x000000ffff067224 */ /* 0x000fce00078e000f */
.L_x_12197:
[----:B------:R-:W-:Y:S05]  /*2310*/  BSYNC.RECONVERGENT B1 ;  /* 0x0000000000017941 */ /* 0x000fea0003800200 */
.L_x_12195:
        /* <DEDUP_REMOVED lines=9> */
.L_x_12199:
[----:B------:R-:W-:Y:S02]  /*23b0*/  IMAD.MOV.U32 R16, RZ, RZ, R11 ;  /* 0x000000ffff107224 */ /* 0x000fe400078e000b */
[----:B------:R-:W-:Y:S02]  /*23c0*/  IMAD.MOV.U32 R14, RZ, RZ, R17 ;  /* 0x000000ffff0e7224 */ /* 0x000fe400078e0011 */
[----:B------:R-:W-:Y:S02]  /*23d0*/  IMAD.MOV.U32 R11, RZ, RZ, R7 ;  /* 0x000000ffff0b7224 */ /* 0x000fe400078e0007 */
[----:B------:R-:W-:-:S07]  /*23e0*/  IMAD.MOV.U32 R17, RZ, RZ, R9 ;  /* 0x000000ffff117224 */ /* 0x000fce00078e0009 */
.L_x_12200:
[----:B------:R-:W-:Y:S05]  /*23f0*/  BSYNC.RECONVERGENT B1 ;  /* 0x0000000000017941 */ /* 0x000fea0003800200 */
.L_x_12198:
        /* <DEDUP_REMOVED lines=16> */
.L_x_12202:
[----:B------:R-:W-:Y:S01]  /*2500*/  IMAD.MOV.U32 R2, RZ, RZ, R3 ;  /* 0x000000ffff027224 */ /* 0x000fe200078e0003 */
[----:B------:R-:W-:Y:S01]  /*2510*/  MOV R12, R13 ;  /* 0x0000000d000c7202 */ /* 0x000fe20000000f00 */
[----:B------:R-:W-:Y:S02]  /*2520*/  IMAD.MOV.U32 R3, RZ, RZ, R8 ;  /* 0x000000ffff037224 */ /* 0x000fe400078e0008 */
[----:B------:R-:W-:-:S07]  /*2530*/  IMAD.MOV.U32 R13, RZ, RZ, R6 ;  /* 0x000000ffff0d7224 */ /* 0x000fce00078e0006 */
.L_x_12203:
[----:B------:R-:W-:Y:S05]  /*2540*/  BSYNC.RECONVERGENT B1 ;  /* 0x0000000000017941 */ /* 0x000fea0003800200 */
.L_x_12201:
        /* <DEDUP_REMOVED lines=9> */
.L_x_12205:
[----:B------:R-:W-:Y:S02]  /*25e0*/  IMAD.MOV.U32 R7, RZ, RZ, R12 ;  /* 0x000000ffff077224 */ /* 0x000fe400078e000c */
[----:B------:R-:W-:Y:S02]  /*25f0*/  IMAD.MOV.U32 R9, RZ, RZ, R2 ;  /* 0x000000ffff097224 */ /* 0x000fe400078e0002 */
[----:B------:R-:W-:Y:S02]  /*2600*/  IMAD.MOV.U32 R2, RZ, RZ, R17 ;  /* 0x000000ffff027224 */ /* 0x000fe400078e0011 */
[----:B------:R-:W-:-:S07]  /*2610*/  IMAD.MOV.U32 R12, RZ, RZ, R11 ;  /* 0x000000ffff0c7224 */ /* 0x000fce00078e000b */
.L_x_12206:
[----:B------:R-:W-:Y:S05]  /*2620*/  BSYNC.RECONVERGENT B1 ;  /* 0x0000000000017941 */ /* 0x000fea0003800200 */
.L_x_12204:
        /* <DEDUP_REMOVED lines=8> */
.L_x_12207:
[----:B------:R-:W-:Y:S01]  /*26b0*/  IMAD.MOV.U32 R17, RZ, RZ, R16 ;  /* 0x000000ffff117224 */ /* 0x000fe200078e0010 */
[----:B------:R-:W-:Y:S01]  /*26c0*/  MOV R15, R14 ;  /* 0x0000000e000f7202 */ /* 0x000fe20000000f00 */
[----:B------:R-:W-:Y:S02]  /*26d0*/  IMAD.MOV.U32 R16, RZ, RZ, R7 ;  /* 0x000000ffff107224 */ /* 0x000fe400078e0007 */
[----:B------:R-:W-:-:S07]  /*26e0*/  IMAD.MOV.U32 R14, RZ, RZ, R9 ;  /* 0x000000ffff0e7224 */ /* 0x000fce00078e0009 */
.L_x_12173:
[----:B------:R-:W-:Y:S05]  /*26f0*/  BSYNC.RECONVERGENT B0 ;  /* 0x0000000000007941 */ /* 0x000fea0003800200 */
.L_x_12172:
[----:B------:R-:W-:Y:S01]  /*2700*/  ISETP.GT.AND P0, PT, R5, 0x1b, PT ;  /* 0x0000001b0500780c */ /* 0x000fe20003f04270 */
[----:B------:R3:W4:Y:S01]  /*2710*/  SHFL.DOWN PT, R10, R16, 0x4, 0x1f ;  /* 0x08801f00100a7f89 */ /* 0x00072200000e0000 */
[----:B------:R-:W-:Y:S03]  /*2720*/  BSSY.RECONVERGENT B0, `(.L_x_12208) ;  /* 0x00000cb000007945 */ /* 0x000fe60003800200 */
[----:B------:R3:W0:Y:S04]  /*2730*/  SHFL.DOWN PT, R22, R17, 0x4, 0x1f ;  /* 0x08801f0011167f89 */ /* 0x00062800000e0000 */
[----:B--2---:R3:W2:Y:S04]  /*2740*/  SHFL.DOWN PT, R6, R12, 0x4, 0x1f ;  /* 0x08801f000c067f89 */ /* 0x0046a800000e0000 */
[----:B-1----:R3:W1:Y:S04]  /*2750*/  SHFL.DOWN PT, R4, R13, 0x4, 0x1f ;  /* 0x08801f000d047f89 */ /* 0x00266800000e0000 */
[----:B------:R3:W1:Y:S04]  /*2760*/  SHFL.DOWN PT, R18, R14, 0x4, 0x1f ;  /* 0x08801f000e127f89 */ /* 0x00066800000e0000 */
[----:B------:R3:W1:Y:S04]  /*2770*/  SHFL.DOWN PT, R24, R15, 0x4, 0x1f ;  /* 0x08801f000f187f89 */ /* 0x00066800000e0000 */
[----:B------:R3:W1:Y:S04]  /*2780*/  SHFL.DOWN PT, R8, R2, 0x4, 0x1f ;  /* 0x08801f0002087f89 */ /* 0x00066800000e0000 */
[----:B0-----:R3:W0:Y:S01]  /*2790*/  SHFL.DOWN PT, R0, R3, 0x4, 0x1f ;  /* 0x08801f0003007f89 */ /* 0x00162200000e0000 */
[----:B----4-:R-:W-:Y:S05]  /*27a0*/  @P0 BRA `(.L_x_12209) ;  /* 0x0000000c00080947 */ /* 0x010fea0003800000 */
[CC--:B-1----:R-:W-:Y:S01]  /*27b0*/  FSETP.GEU.FTZ.AND P0, PT, R3.reuse, R18.reuse, PT ;  /* 0x000000120300720b */ /* 0x0c2fe20003f1e000 */
        /* <DEDUP_REMOVED lines=15> */
.L_x_12211:
[----:B------:R-:W-:Y:S02]  /*28b0*/  IMAD.MOV.U32 R10, RZ, RZ, R13 ;  /* 0x000000ffff0a7224 */ /* 0x000fe400078e000d */
[----:B------:R-:W-:Y:S02]  /*28c0*/  IMAD.MOV.U32 R18, RZ, RZ, R3 ;  /* 0x000000ffff127224 */ /* 0x000fe400078e0003 */
[----:B------:R-:W-:Y:S02]  /*28d0*/  IMAD.MOV.U32 R3, RZ, RZ, R2 ;  /* 0x000000ffff037224 */ /* 0x000fe400078e0002 */
[----:B------:R-:W-:-:S07]  /*28e0*/  IMAD.MOV.U32 R13, RZ, RZ, R12 ;  /* 0x000000ffff0d7224 */ /* 0x000fce00078e000c */
.L_x_12212:
[----:B------:R-:W-:Y:S05]  /*28f0*/  BSYNC.RECONVERGENT B1 ;  /* 0x0000000000017941 */ /* 0x000fea0003800200 */
.L_x_12210:
        /* <DEDUP_REMOVED lines=9> */
.L_x_12214:
[----:B------:R-:W-:Y:S02]  /*2990*/  IMAD.MOV.U32 R7, RZ, RZ, R10 ;  /* 0x000000ffff077224 */ /* 0x000fe400078e000a */
[----:B------:R-:W-:Y:S02]  /*29a0*/  IMAD.MOV.U32 R9, RZ, RZ, R18 ;  /* 0x000000ffff097224 */ /* 0x000fe400078e0012 */
[----:B------:R-:W-:Y:S02]  /*29b0*/  IMAD.MOV.U32 R18, RZ, RZ, R15 ;  /* 0x000000ffff127224 */ /* 0x000fe400078e000f */
[----:B------:R-:W-:-:S07]  /*29c0*/  IMAD.MOV.U32 R10, RZ, RZ, R17 ;  /* 0x000000ffff0a7224 */ /* 0x000fce00078e0011 */
.L_x_12215:
[----:B------:R-:W-:Y:S05]  /*29d0*/  BSYNC.RECONVERGENT B1 ;  /* 0x0000000000017941 */ /* 0x000fea0003800200 */
.L_x_12213:
        /* <DEDUP_REMOVED lines=9> */
.L_x_12217:
[----:B------:R-:W-:Y:S02]  /*2a70*/  IMAD.MOV.U32 R2, RZ, RZ, R7 ;  /* 0x000000ffff027224 */ /* 0x000fe400078e0007 */
[----:B------:R-:W-:Y:S02]  /*2a80*/  IMAD.MOV.U32 R11, RZ, RZ, R9 ;  /* 0x000000ffff0b7224 */ /* 0x000fe400078e0009 */
[----:B------:R-:W-:Y:S02]  /*2a90*/  IMAD.MOV.U32 R7, RZ, RZ, R16 ;  /* 0x000000ffff077224 */ /* 0x000fe400078e0010 */
[----:B------:R-:W-:-:S07]  /*2aa0*/  IMAD.MOV.U32 R9, RZ, RZ, R14 ;  /* 0x000000ffff097224 */ /* 0x000fce00078e000e */
.L_x_12218:
[----:B------:R-:W-:Y:S05]  /*2ab0*/  BSYNC.RECONVERGENT B1 ;  /* 0x0000000000017941 */ /* 0x000fea0003800200 */
.L_x_12216:
        /* <DEDUP_REMOVED lines=16> */
.L_x_12220:
[----:B------:R-:W-:Y:S02]  /*2bc0*/  IMAD.MOV.U32 R12, RZ, RZ, R13 ;  /* 0x000000ffff0c7224 */ /* 0x000fe400078e000d */
[----:B------:R-:W-:Y:S02]  /*2bd0*/  IMAD.MOV.U32 R14, RZ, RZ, R3 ;  /* 0x000000ffff0e7224 */ /* 0x000fe400078e0003 */
[----:B------:R-:W-:Y:S02]  /*2be0*/  IMAD.MOV.U32 R3, RZ, RZ, R18 ;  /* 0x000000ffff037224 */ /* 0x000fe400078e0012 */
[----:B------:R-:W-:-:S07]  /*2bf0*/  IMAD.MOV.U32 R13, RZ, RZ, R10 ;  /* 0x000000ffff0d7224 */ /* 0x000fce00078e000a */
.L_x_12221:
[----:B------:R-:W-:Y:S05]  /*2c00*/  BSYNC.RECONVERGENT B1 ;  /* 0x0000000000017941 */ /* 0x000fea0003800200 */
.L_x_12219:
        /* <DEDUP_REMOVED lines=9> */
.L_x_12223:
[----:B------:R-:W-:Y:S02]  /*2ca0*/  IMAD.MOV.U32 R15, RZ, RZ, R12 ;  /* 0x000000ffff0f7224 */ /* 0x000fe400078e000c */
[----:B------:R-:W-:Y:S01]  /*2cb0*/  IMAD.MOV.U32 R10, RZ, RZ, R14 ;  /* 0x000000ffff0a7224 */ /* 0x000fe200078e000e */
[----:B------:R-:W-:Y:S01]  /*2cc0*/  MOV R14, R9 ;  /* 0x00000009000e7202 */ /* 0x000fe20000000f00 */
[----:B------:R-:W-:-:S07]  /*2cd0*/  IMAD.MOV.U32 R12, RZ, RZ, R7 ;  /* 0x000000ffff0c7224 */ /* 0x000fce00078e0007 */
.L_x_12224:
[----:B------:R-:W-:Y:S05]  /*2ce0*/  BSYNC.RECONVERGENT B1 ;  /* 0x0000000000017941 */ /* 0x000fea0003800200 */
.L_x_12222:
        /* <DEDUP_REMOVED lines=9> */
.L_x_12226:
[----:B------:R-:W-:Y:S02]  /*2d80*/  IMAD.MOV.U32 R7, RZ, RZ, R15 ;  /* 0x000000ffff077224 */ /* 0x000fe400078e000f */
[----:B------:R-:W-:Y:S02]  /*2d90*/  IMAD.MOV.U32 R9, RZ, RZ, R10 ;  /* 0x000000ffff097224 */ /* 0x000fe400078e000a */
[----:B------:R-:W-:Y:S02]  /*2da0*/  IMAD.MOV.U32 R15, RZ, RZ, R2 ;  /* 0x000000ffff0f7224 */ /* 0x000fe400078e0002 */
[----:B------:R-:W-:-:S07]  /*2db0*/  IMAD.MOV.U32 R10, RZ, RZ, R11 ;  /* 0x000000ffff0a7224 */ /* 0x000fce00078e000b */
.L_x_12227:
[----:B------:R-:W-:Y:S05]  /*2dc0*/  BSYNC.RECONVERGENT B1 ;  /* 0x0000000000017941 */ /* 0x000fea0003800200 */
.L_x_12225:
[CC--:B------:R-:W-:Y:S01]  /*2dd0*/  FSETP.GEU.FTZ.AND P0, PT, R3.reuse, R8.reuse, PT ;  /* 0x000000080300720b */ /* 0x0c0fe20003f1e000 */
[----:B------:R-:W-:Y:S01]  /*2de0*/  BSSY.RECONVERGENT B1, `(.L_x_12228) ;  /* 0x0000013000017945 */ /* 0x000fe20003800200 */
[----:B------:R-:W-:Y:S02]  /*2df0*/  FSETP.NEU.FTZ.AND P1, PT, R3, R8, PT ;  /* 0x000000080300720b */ /* 0x000fe40003f3d000 */
[----:B------:R-:W-:Y:S02]  /*2e00*/  ISETP.EQ.OR P0, PT, R13, -0x1, !P0 ;  /* 0xffffffff0d00780c */ /* 0x000fe40004702670 */
[----:B--2---:R-:W-:-:S04]  /*2e10*/  ISETP.GE.OR P1, PT, R6, R13, P1 ;  /* 0x0000000d0600720c */ /* 0x004fc80000f26670 */
        /* <DEDUP_REMOVED lines=11> */
.L_x_12229:
[----:B------:R-:W-:Y:S01]  /*2ed0*/  IMAD.MOV.U32 R6, RZ, RZ, R13 ;  /* 0x000000ffff067224 */ /* 0x000fe200078e000d */
[----:B------:R-:W-:Y:S01]  /*2ee0*/  MOV R8, R3 ;  /* 0x0000000300087202 */ /* 0x000fe20000000f00 */
[----:B------:R-:W-:Y:S02]  /*2ef0*/  IMAD.MOV.U32 R3, RZ, RZ, R14 ;  /* 0x000000ffff037224 */ /* 0x000fe400078e000e */
[----:B------:R-:W-:-:S07]  /*2f00*/  IMAD.MOV.U32 R13, RZ, RZ, R12 ;  /* 0x000000ffff0d7224 */ /* 0x000fce00078e000c */
.L_x_12230:
[----:B------:R-:W-:Y:S05]  /*2f10*/  BSYNC.RECONVERGENT B1 ;  /* 0x0000000000017941 */ /* 0x000fea0003800200 */
.L_x_12228:
        /* <DEDUP_REMOVED lines=9> */
.L_x_12232:
[----:B------:R-:W-:Y:S02]  /*2fb0*/  IMAD.MOV.U32 R11, RZ, RZ, R6 ;  /* 0x000000ffff0b7224 */ /* 0x000fe400078e0006 */
[----:B------:R-:W-:Y:S02]  /*2fc0*/  IMAD.MOV.U32 R17, RZ, RZ, R8 ;  /* 0x000000ffff117224 */ /* 0x000fe400078e0008 */
[----:B------:R-:W-:Y:S02]  /*2fd0*/  IMAD.MOV.U32 R6, RZ, RZ, R15 ;  /* 0x000000ffff067224 */ /* 0x000fe400078e000f */
[----:B------:R-:W-:-:S07]  /*2fe0*/  IMAD.MOV.U32 R8, RZ, RZ, R10 ;  /* 0x000000ffff087224 */ /* 0x000fce00078e000a */
.L_x_12233:
[----:B------:R-:W-:Y:S05]  /*2ff0*/  BSYNC.RECONVERGENT B1 ;  /* 0x0000000000017941 */ /* 0x000fea0003800200 */
.L_x_12231:
        /* <DEDUP_REMOVED lines=9> */
.L_x_12235:
[----:B------:R-:W-:Y:S01]  /*3090*/  IMAD.MOV.U32 R16, RZ, RZ, R11 ;  /* 0x000000ffff107224 */ /* 0x000fe200078e000b */
[----:B------:R-:W-:Y:S01]  /*30a0*/  MOV R14, R17 ;  /* 0x00000011000e7202 */ /* 0x000fe20000000f00 */
[----:B------:R-:W-:Y:S02]  /*30b0*/  IMAD.MOV.U32 R11, RZ, RZ, R7 ;  /* 0x000000ffff0b7224 */ /* 0x000fe400078e0007 */
[----:B------:R-:W-:-:S07]  /*30c0*/  IMAD.MOV.U32 R17, RZ, RZ, R9 ;  /* 0x000000ffff117224 */ /* 0x000fce00078e0009 */
.L_x_12236:
[----:B------:R-:W-:Y:S05]  /*30d0*/  BSYNC.RECONVERGENT B1 ;  /* 0x0000000000017941 */ /* 0x000fea0003800200 */
.L_x_12234:
        /* <DEDUP_REMOVED lines=16> */
.L_x_12238:
[----:B------:R-:W-:Y:S02]  /*31e0*/  IMAD.MOV.U32 R2, RZ, RZ, R3 ;  /* 0x000000ffff027224 */ /* 0x000fe400078e0003 */
[----:B------:R-:W-:Y:S02]  /*31f0*/  IMAD.MOV.U32 R12, RZ, RZ, R13 ;  /* 0x000000ffff0c7224 */ /* 0x000fe400078e000d */
[----:B------:R-:W-:Y:S02]  /*3200*/  IMAD.MOV.U32 R3, RZ, RZ, R8 ;  /* 0x000000ffff037224 */ /* 0x000fe400078e0008 */
[----:B------:R-:W-:-:S07]  /*3210*/  IMAD.MOV.U32 R13, RZ, RZ, R6 ;  /* 0x000000ffff0d7224 */ /* 0x000fce00078e0006 */
.L_x_12239:
[----:B------:R-:W-:Y:S05]  /*3220*/  BSYNC.RECONVERGENT B1 ;  /* 0x0000000000017941 */ /* 0x000fea0003800200 */
.L_x_12237:
        /* <DEDUP_REMOVED lines=9> */
.L_x_12241:
[----:B------:R-:W-:Y:S02]  /*32c0*/  IMAD.MOV.U32 R7, RZ, RZ, R12 ;  /* 0x000000ffff077224 */ /* 0x000fe400078e000c */
[----:B------:R-:W-:Y:S02]  /*32d0*/  IMAD.MOV.U32 R9, RZ, RZ, R2 ;  /* 0x000000ffff097224 */ /* 0x000fe400078e0002 */
[----:B------:R-:W-:Y:S02]  /*32e0*/  IMAD.MOV.U32 R2, RZ, RZ, R17 ;  /* 0x000000ffff027224 */ /* 0x000fe400078e0011 */
[----:B------:R-:W-:-:S07]  /*32f0*/  IMAD.MOV.U32 R12, RZ, RZ, R11 ;  /* 0x000000ffff0c7224 */ /* 0x000fce00078e000b */
.L_x_12242:
[----:B------:R-:W-:Y:S05]  /*3300*/  BSYNC.RECONVERGENT B1 ;  /* 0x0000000000017941 */ /* 0x000fea0003800200 */
.L_x_12240:
        /* <DEDUP_REMOVED lines=8> */
.L_x_12243:
[----:B------:R-:W-:Y:S02]  /*3390*/  IMAD.MOV.U32 R17, RZ, RZ, R16 ;  /* 0x000000ffff117224 */ /* 0x000fe400078e0010 */
[----:B------:R-:W-:Y:S02]  /*33a0*/  IMAD.MOV.U32 R15, RZ, RZ, R14 ;  /* 0x000000ffff0f7224 */ /* 0x000fe400078e000e */
[----:B------:R-:W-:Y:S02]  /*33b0*/  IMAD.MOV.U32 R16, RZ, RZ, R7 ;  /* 0x000000ffff107224 */ /* 0x000fe400078e0007 */
[----:B------:R-:W-:-:S07]  /*33c0*/  IMAD.MOV.U32 R14, RZ, RZ, R9 ;  /* 0x000000ffff0e7224 */ /* 0x000fce00078e0009 */
.L_x_12209:
[----:B------:R-:W-:Y:S05]  /*33d0*/  BSYNC.RECONVERGENT B0 ;  /* 0x0000000000007941 */ /* 0x000fea0003800200 */
.L_x_12208:
[----:B------:R-:W-:Y:S01]  /*33e0*/  ISETP.GT.AND P0, PT, R5, 0x17, PT ;  /* 0x000000170500780c */ /* 0x000fe20003f04270 */
[----:B------:R4:W0:Y:S01]  /*33f0*/  SHFL.DOWN PT, R10, R16, 0x8, 0x1f ;  /* 0x09001f00100a7f89 */ /* 0x00082200000e0000 */
        /* <DEDUP_REMOVED lines=8> */
[----:B------:R-:W-:Y:S05]  /*3480*/  @P0 BRA `(.L_x_12245) ;  /* 0x0000000c00080947 */ /* 0x000fea0003800000 */
[CC--:B-1----:R-:W-:Y:S01]  /*3490*/  FSETP.GEU.FTZ.AND P0, PT, R3.reuse, R18.reuse, PT ;  /* 0x000000120300720b */ /* 0x0c2fe20003f1e000 */
[----:B------:R-:W-:Y:S01]  /*34a0*/  BSSY.RECONVERGENT B1, `(.L_x_12246) ;  /* 0x0000013000017945 */ /* 0x000fe20003800200 */
[----:B------:R-:W-:Y:S02]  /*34b0*/  FSETP.NEU.FTZ.AND P1, PT, R3, R18, PT ;  /* 0x000000120300720b */ /* 0x000fe40003f3d000 */
[----:B------:R-:W-:Y:S02]  /*34c0*/  ISETP.EQ.OR P0, PT, R13, -0x1, !P0 ;  /* 0xffffffff0d00780c */ /* 0x000fe40004702670 */
[----:B------:R-:W-:-:S04]  /*34d0*/  ISETP.GE.OR P1, PT, R10, R13, P1 ;  /* 0x0000000d0a00720c */ /* 0x000fc80000f26670 */
[----:B------:R-:W-:-:S13]  /*34e0*/  PLOP3.LUT P0, PT, P0, P1, PT, 0x8, 0x80 ;  /* 0x000000000080781c */ /* 0x000fda0000702170 */
[----:B---34-:R-:W-:Y:S01]  /*34f0*/  @!P0 IMAD.MOV.U32 R3, RZ, RZ, R18 ;  /* 0x000000ffff038224 */ /* 0x018fe200078e0012 */
        /* <DEDUP_REMOVED lines=9> */
.L_x_12247:
[----:B------:R-:W-:Y:S02]  /*3590*/  IMAD.MOV.U32 R10, RZ, RZ, R13 ;  /* 0x000000ffff0a7224 */ /* 0x000fe400078e000d */
[----:B------:R-:W-:Y:S02]  /*35a0*/  IMAD.MOV.U32 R18, RZ, RZ, R3 ;  /* 0x000000ffff127224 */ /* 0x000fe400078e0003 */
[----:B------:R-:W-:Y:S02]  /*35b0*/  IMAD.MOV.U32 R3, RZ, RZ, R2 ;  /* 0x000000ffff037224 */ /* 0x000fe400078e0002 */
[----:B------:R-:W-:-:S07]  /*35c0*/  IMAD.MOV.U32 R13, RZ, RZ, R12 ;  /* 0x000000ffff0d7224 */ /* 0x000fce00078e000c */
.L_x_12248:
[----:B------:R-:W-:Y:S05]  /*35d0*/  BSYNC.RECONVERGENT B1 ;  /* 0x0000000000017941 */ /* 0x000fea0003800200 */
.L_x_12246:
        /* <DEDUP_REMOVED lines=9> */
.L_x_12250:
[----:B------:R-:W-:Y:S01]  /*3670*/  IMAD.MOV.U32 R7, RZ, RZ, R10 ;  /* 0x000000ffff077224 */ /* 0x000fe200078e000a */
[----:B------:R-:W-:Y:S01]  /*3680*/  MOV R10, R17 ;  /* 0x00000011000a7202 */ /* 0x000fe20000000f00 */
[----:B------:R-:W-:Y:S02]  /*3690*/  IMAD.MOV.U32 R9, RZ, RZ, R18 ;  /* 0x000000ffff097224 */ /* 0x000fe400078e0012 */
[----:B------:R-:W-:-:S07]  /*36a0*/  IMAD.MOV.U32 R18, RZ, RZ, R15 ;  /* 0x000000ffff127224 */ /* 0x000fce00078e000f */
.L_x_12251:
[----:B------:R-:W-:Y:S05]  /*36b0*/  BSYNC.RECONVERGENT B1 ;  /* 0x0000000000017941 */ /* 0x000fea0003800200 */
.L_x_12249:
        /* <DEDUP_REMOVED lines=9> */
.L_x_12253:
[----:B------:R-:W-:Y:S02]  /*3750*/  IMAD.MOV.U32 R2, RZ, RZ, R7 ;  /* 0x000000ffff027224 */ /* 0x000fe400078e0007 */
[----:B------:R-:W-:Y:S02]  /*3760*/  IMAD.MOV.U32 R11, RZ, RZ, R9 ;  /* 0x000000ffff0b7224 */ /* 0x000fe400078e0009 */
[----:B------:R-:W-:Y:S02]  /*3770*/  IMAD.MOV.U32 R7, RZ, RZ, R16 ;  /* 0x000000ffff077224 */ /* 0x000fe400078e0010 */
[----:B------:R-:W-:-:S07]  /*3780*/  IMAD.MOV.U32 R9, RZ, RZ, R14 ;  /* 0x000000ffff097224 */ /* 0x000fce00078e000e */
.L_x_12254:
[----:B------:R-:W-:Y:S05]  /*3790*/  BSYNC.RECONVERGENT B1 ;  /* 0x0000000000017941 */ /* 0x000fea0003800200 */
.L_x_12252:
        /* <DEDUP_REMOVED lines=16> */
.L_x_12256:
[----:B------:R-:W-:Y:S01]  /*38a0*/  IMAD.MOV.U32 R12, RZ, RZ, R13 ;  /* 0x000000ffff0c7224 */ /* 0x000fe200078e000d */
[----:B------:R-:W-:Y:S01]  /*38b0*/  MOV R14, R3 ;  /* 0x00000003000e7202 */ /* 0x000fe20000000f00 */
[----:B------:R-:W-:Y:S02]  /*38c0*/  IMAD.MOV.U32 R3, RZ, RZ, R18 ;  /* 0x000000ffff037224 */ /* 0x000fe400078e0012 */
[----:B------:R-:W-:-:S07]  /*38d0*/  IMAD.MOV.U32 R13, RZ, RZ, R10 ;  /* 0x000000ffff0d7224 */ /* 0x000fce00078e000a */
.L_x_12257:
[----:B------:R-:W-:Y:S05]  /*38e0*/  BSYNC.RECONVERGENT B1 ;  /* 0x0000000000017941 */ /* 0x000fea0003800200 */
.L_x_12255:
        /* <DEDUP_REMOVED lines=9> */
.L_x_12259:
[----:B------:R-:W-:Y:S02]  /*3980*/  IMAD.MOV.U32 R15, RZ, RZ, R12 ;  /* 0x000000ffff0f7224 */ /* 0x000fe400078e000c */
[----:B------:R-:W-:Y:S02]  /*3990*/  IMAD.MOV.U32 R10, RZ, RZ, R14 ;  /* 0x000000ffff0a7224 */ /* 0x000fe400078e000e */
[----:B------:R-:W-:Y:S02]  /*39a0*/  IMAD.MOV.U32 R12, RZ, RZ, R7 ;  /* 0x000000ffff0c7224 */ /* 0x000fe400078e0007 */
[----:B------:R-:W-:-:S07]  /*39b0*/  IMAD.MOV.U32 R14, RZ, RZ, R9 ;  /* 0x000000ffff0e7224 */ /* 0x000fce00078e0009 */
.L_x_12260:
[----:B------:R-:W-:Y:S05]  /*39c0*/  BSYNC.RECONVERGENT B1 ;  /* 0x0000000000017941 */ /* 0x000fea0003800200 */
.L_x_12258:
        /* <DEDUP_REMOVED lines=9> */
.L_x_12262:
[----:B------:R-:W-:Y:S01]  /*3a60*/  IMAD.MOV.U32 R7, RZ, RZ, R15 ;  /* 0x000000ffff077224 */ /* 0x000fe200078e000f */
[----:B------:R-:W-:Y:S01]  /*3a70*/  MOV R9, R10 ;  /* 0x0000000a00097202 */ /* 0x000fe20000000f00 */
[----:B------:R-:W-:Y:S02]  /*3a80*/  IMAD.MOV.U32 R15, RZ, RZ, R2 ;  /* 0x000000ffff0f7224 */ /* 0x000fe400078e0002 */
[----:B------:R-:W-:-:S07]  /*3a90*/  IMAD.MOV.U32 R10, RZ, RZ, R11 ;  /* 0x000000ffff0a7224 */ /* 0x000fce00078e000b */
.L_x_12263:
[----:B------:R-:W-:Y:S05]  /*3aa0*/  BSYNC.RECONVERGENT B1 ;  /* 0x0000000000017941 */ /* 0x000fea0003800200 */
.L_x_12261:
        /* <DEDUP_REMOVED lines=16> */
.L_x_12265:
[----:B------:R-:W-:Y:S02]  /*3bb0*/  IMAD.MOV.U32 R6, RZ, RZ, R13 ;  /* 0x000000ffff067224 */ /* 0x000fe400078e000d */
[----:B------:R-:W-:Y:S02]  /*3bc0*/  IMAD.MOV.U32 R8, RZ, RZ, R3 ;  /* 0x000000ffff087224 */ /* 0x000fe400078e0003 */
[----:B------:R-:W-:Y:S02]  /*3bd0*/  IMAD.MOV.U32 R3, RZ, RZ, R14 ;  /* 0x000000ffff037224 */ /* 0x000fe400078e000e */
[----:B------:R-:W-:-:S07]  /*3be0*/  IMAD.MOV.U32 R13, RZ, RZ, R12 ;  /* 0x000000ffff0d7224 */ /* 0x000fce00078e000c */
.L_x_12266:
[----:B------:R-:W-:Y:S05]  /*3bf0*/  BSYNC.RECONVERGENT B1 ;  /* 0x0000000000017941 */ /* 0x000fea0003800200 */
.L_x_12264:
        /* <DEDUP_REMOVED lines=9> */
.L_x_12268:
[----:B------:R-:W-:Y:S02]  /*3c90*/  IMAD.MOV.U32 R11, RZ, RZ, R6 ;  /* 0x000000ffff0b7224 */ /* 0x000fe400078e0006 */
[----:B------:R-:W-:Y:S02]  /*3ca0*/  IMAD.MOV.U32 R17, RZ, RZ, R8 ;  /* 0x000000ffff117224 */ /* 0x000fe400078e0008 */
[----:B------:R-:W-:Y:S02]  /*3cb0*/  IMAD.MOV.U32 R6, RZ, RZ, R15 ;  /* 0x000000ffff067224 */ /* 0x000fe400078e000f */
[----:B------:R-:W-:-:S07]  /*3cc0*/  IMAD.MOV.U32 R8, RZ, RZ, R10 ;  /* 0x000000ffff087224 */ /* 0x000fce00078e000a */
.L_x_12269:
[----:B------:R-:W-:Y:S05]  /*3cd0*/  BSYNC.RECONVERGENT B1 ;  /* 0x0000000000017941 */ /* 0x000fea0003800200 */
.L_x_12267:
        /* <DEDUP_REMOVED lines=9> */
.L_x_12271:
[----:B------:R-:W-:Y:S02]  /*3d70*/  IMAD.MOV.U32 R16, RZ, RZ, R11 ;  /* 0x000000ffff107224 */ /* 0x000fe400078e000b */
[----:B------:R-:W-:Y:S02]  /*3d80*/  IMAD.MOV.U32 R14, RZ, RZ, R17 ;  /* 0x000000ffff0e7224 */ /* 0x000fe400078e0011 */
[----:B------:R-:W-:Y:S02]  /*3d90*/  IMAD.MOV.U32 R11, RZ, RZ, R7 ;  /* 0x000000ffff0b7224 */ /* 0x000fe400078e0007 */
[----:B------:R-:W-:-:S07]  /*3da0*/  IMAD.MOV.U32 R17, RZ, RZ, R9 ;  /* 0x000000ffff117224 */ /* 0x000fce00078e0009 */
.L_x_12272:
[----:B------:R-:W-:Y:S05]  /*3db0*/  BSYNC.RECONVERGENT B1 ;  /* 0x0000000000017941 */ /* 0x000fea0003800200 */
.L_x_12270:
[CC--:B0-----:R-:W-:Y:S01]  /*3dc0*/  FSETP.GEU.FTZ.AND P0, PT, R3.reuse, R0.reuse, PT ;  /* 0x000000000300720b */ /* 0x0c1fe20003f1e000 */
        /* <DEDUP_REMOVED lines=15> */
.L_x_12274:
[----:B------:R-:W-:Y:S02]  /*3ec0*/  IMAD.MOV.U32 R2, RZ, RZ, R3 ;  /* 0x000000ffff027224 */ /* 0x000fe400078e0003 */
[----:B------:R-:W-:Y:S02]  /*3ed0*/  IMAD.MOV.U32 R12, RZ, RZ, R13 ;  /* 0x000000ffff0c7224 */ /* 0x000fe400078e000d */
[----:B------:R-:W-:Y:S02]  /*3ee0*/  IMAD.MOV.U32 R3, RZ, RZ, R8 ;  /* 0x000000ffff037224 */ /* 0x000fe400078e0008 */
[----:B------:R-:W-:-:S07]  /*3ef0*/  IMAD.MOV.U32 R13, RZ, RZ, R6 ;  /* 0x000000ffff0d7224 */ /* 0x000fce00078e0006 */
.L_x_12275:
[----:B------:R-:W-:Y:S05]  /*3f00*/  BSYNC.RECONVERGENT B1 ;  /* 0x0000000000017941 */ /* 0x000fea0003800200 */
.L_x_12273:
        /* <DEDUP_REMOVED lines=9> */
.L_x_12277:
[----:B------:R-:W-:Y:S01]  /*3fa0*/  IMAD.MOV.U32 R7, RZ, RZ, R12 ;  /* 0x000000ffff077224 */ /* 0x000fe200078e000c */
[----:B------:R-:W-:Y:S01]  /*3fb0*/  MOV R12, R11 ;  /* 0x0000000b000c7202 */ /* 0x000fe20000000f00 */
[----:B------:R-:W-:Y:S02]  /*3fc0*/  IMAD.MOV.U32 R9, RZ, RZ, R2 ;  /* 0x000000ffff097224 */ /* 0x000fe400078e0002 */
[----:B------:R-:W-:-:S07]  /*3fd0*/  IMAD.MOV.U32 R2, RZ, RZ, R17 ;  /* 0x000000ffff027224 */ /* 0x000fce00078e0011 */
.L_x_12278:
[----:B------:R-:W-:Y:S05]  /*3fe0*/  BSYNC.RECONVERGENT B1 ;  /* 0x0000000000017941 */ /* 0x000fea0003800200 */
.L_x_12276:
        /* <DEDUP_REMOVED lines=8> */
.L_x_12279:
[----:B------:R-:W-:Y:S02]  /*4070*/  IMAD.MOV.U32 R17, RZ, RZ, R16 ;  /* 0x000000ffff117224 */ /* 0x000fe400078e0010 */
[----:B------:R-:W-:Y:S02]  /*4080*/  IMAD.MOV.U32 R15, RZ, RZ, R14 ;  /* 0x000000ffff0f7224 */ /* 0x000fe400078e000e */
[----:B------:R-:W-:Y:S02]  /*4090*/  IMAD.MOV.U32 R16, RZ, RZ, R7 ;  /* 0x000000ffff107224 */ /* 0x000fe400078e0007 */
[----:B------:R-:W-:-:S07]  /*40a0*/  IMAD.MOV.U32 R14, RZ, RZ, R9 ;  /* 0x000000ffff0e7224 */ /* 0x000fce00078e0009 */
.L_x_12245:
[----:B------:R-:W-:Y:S05]  /*40b0*/  BSYNC.RECONVERGENT B0 ;  /* 0x0000000000007941 */ /* 0x000fea0003800200 */
.L_x_12244:
        /* <DEDUP_REMOVED lines=17> */
[----:B0--34-:R-:W-:Y:S02]  /*41d0*/  @!P0 IMAD.MOV.U32 R3, RZ, RZ, R18 ;  /* 0x000000ffff038224 */ /* 0x019fe400078e0012 */
        /* <DEDUP_REMOVED lines=9> */
.L_x_12283:
[----:B------:R-:W-:Y:S01]  /*4270*/  IMAD.MOV.U32 R10, RZ, RZ, R13 ;  /* 0x000000ffff0a7224 */ /* 0x000fe200078e000d */
[----:B------:R-:W-:Y:S01]  /*4280*/  MOV R18, R3 ;  /* 0x0000000300127202 */ /* 0x000fe20000000f00 */
[----:B------:R-:W-:Y:S02]  /*4290*/  IMAD.MOV.U32 R3, RZ, RZ, R2 ;  /* 0x000000ffff037224 */ /* 0x000fe400078e0002 */
[----:B------:R-:W-:-:S07]  /*42a0*/  IMAD.MOV.U32 R13, RZ, RZ, R12 ;  /* 0x000000ffff0d7224 */ /* 0x000fce00078e000c */
.L_x_12284:
[----:B------:R-:W-:Y:S05]  /*42b0*/  BSYNC.RECONVERGENT B1 ;  /* 0x0000000000017941 */ /* 0x000fea0003800200 */
.L_x_12282:
        /* <DEDUP_REMOVED lines=9> */
.L_x_12286:
[----:B------:R-:W-:Y:S02]  /*4350*/  IMAD.MOV.U32 R7, RZ, RZ, R10 ;  /* 0x000000ffff077224 */ /* 0x000fe400078e000a */
[----:B------:R-:W-:Y:S02]  /*4360*/  IMAD.MOV.U32 R9, RZ, RZ, R18 ;  /* 0x000000ffff097224 */ /* 0x000fe400078e0012 */
[----:B------:R-:W-:Y:S02]  /*4370*/  IMAD.MOV.U32 R18, RZ, RZ, R15 ;  /* 0x000000ffff127224 */ /* 0x000fe400078e000f */
[----:B------:R-:W-:-:S07]  /*4380*/  IMAD.MOV.U32 R10, RZ, RZ, R17 ;  /* 0x000000ffff0a7224 */ /* 0x000fce00078e0011 */
.L_x_12287:
[----:B------:R-:W-:Y:S05]  /*4390*/  BSYNC.RECONVERGENT B1 ;  /* 0x0000000000017941 */ /* 0x000fea0003800200 */
.L_x_12285:
        /* <DEDUP_REMOVED lines=9> */
.L_x_12289:
[----:B------:R-:W-:Y:S01]  /*4430*/  IMAD.MOV.U32 R2, RZ, RZ, R7 ;  /* 0x000000ffff027224 */ /* 0x000fe200078e0007 */
[----:B------:R-:W-:Y:S01]  /*4440*/  MOV R11, R9 ;  /* 0x00000009000b7202 */ /* 0x000fe20000000f00 */
[----:B------:R-:W-:Y:S02]  /*4450*/  IMAD.MOV.U32 R7, RZ, RZ, R16 ;  /* 0x000000ffff077224 */ /* 0x000fe400078e0010 */
[----:B------:R-:W-:-:S07]  /*4460*/  IMAD.MOV.U32 R9, RZ, RZ, R14 ;  /* 0x000000ffff097224 */ /* 0x000fce00078e000e */
.L_x_12290:
[----:B------:R-:W-:Y:S05]  /*4470*/  BSYNC.RECONVERGENT B1 ;  /* 0x0000000000017941 */ /* 0x000fea0003800200 */
.L_x_12288:
        /* <DEDUP_REMOVED lines=16> */
.L_x_12292:
[----:B--2---:R-:W-:Y:S02]  /*4580*/  IMAD.MOV.U32 R12, RZ, RZ, R13 ;  /* 0x000000ffff0c7224 */ /* 0x004fe400078e000d */
[----:B------:R-:W-:Y:S02]  /*4590*/  IMAD.MOV.U32 R14, RZ, RZ, R3 ;  /* 0x000000ffff0e7224 */ /* 0x000fe400078e0003 */
[----:B------:R-:W-:Y:S02]  /*45a0*/  IMAD.MOV.U32 R3, RZ, RZ, R18 ;  /* 0x000000ffff037224 */ /* 0x000fe400078e0012 */
[----:B------:R-:W-:-:S07]  /*45b0*/  IMAD.MOV.U32 R13, RZ, RZ, R10 ;  /* 0x000000ffff0d7224 */ /* 0x000fce00078e000a */
.L_x_12293:
[----:B------:R-:W-:Y:S05]  /*45c0*/  BSYNC.RECONVERGENT B1 ;  /* 0x0000000000017941 */ /* 0x000fea0003800200 */
.L_x_12291:
        /* <DEDUP_REMOVED lines=9> */
.L_x_12295:
[----:B------:R-:W-:Y:S02]  /*4660*/  IMAD.MOV.U32 R15, RZ, RZ, R12 ;  /* 0x000000ffff0f7224 */ /* 0x000fe400078e000c */
[----:B------:R-:W-:Y:S02]  /*4670*/  IMAD.MOV.U32 R10, RZ, RZ, R14 ;  /* 0x000000ffff0a7224 */ /* 0x000fe400078e000e */
[----:B------:R-:W-:Y:S02]  /*4680*/  IMAD.MOV.U32 R12, RZ, RZ, R7 ;  /* 0x000000ffff0c7224 */ /* 0x000fe400078e0007 */
[----:B------:R-:W-:-:S07]  /*4690*/  IMAD.MOV.U32 R14, RZ, RZ, R9 ;  /* 0x000000ffff0e7224 */ /* 0x000fce00078e0009 */
.L_x_12296:
[----:B------:R-:W-:Y:S05]  /*46a0*/  BSYNC.RECONVERGENT B1 ;  /* 0x0000000000017941 */ /* 0x000fea0003800200 */
.L_x_12294:
        /* <DEDUP_REMOVED lines=9> */
.L_x_12298:
[----:B------:R-:W-:Y:S02]  /*4740*/  IMAD.MOV.U32 R7, RZ, RZ, R15 ;  /* 0x000000ffff077224 */ /* 0x000fe400078e000f */
[----:B------:R-:W-:Y:S02]  /*4750*/  IMAD.MOV.U32 R9, RZ, RZ, R10 ;  /* 0x000000ffff097224 */ /* 0x000fe400078e000a */
[----:B------:R-:W-:Y:S02]  /*4760*/  IMAD.MOV.U32 R15, RZ, RZ, R2 ;  /* 0x000000ffff0f7224 */ /* 0x000fe400078e0002 */
[----:B------:R-:W-:-:S07]  /*4770*/  IMAD.MOV.U32 R10, RZ, RZ, R11 ;  /* 0x000000ffff0a7224 */ /* 0x000fce00078e000b */
.L_x_12299:
[----:B------:R-:W-:Y:S05]  /*4780*/  BSYNC.RECONVERGENT B1 ;  /* 0x0000000000017941 */ /* 0x000fea0003800200 */
.L_x_12297:
        /* <DEDUP_REMOVED lines=16> */
.L_x_12301:
[----:B------:R-:W-:Y:S02]  /*4890*/  IMAD.MOV.U32 R6, RZ, RZ, R13 ;  /* 0x000000ffff067224 */ /* 0x000fe400078e000d */
[----:B------:R-:W-:Y:S02]  /*48a0*/  IMAD.MOV.U32 R8, RZ, RZ, R3 ;  /* 0x000000ffff087224 */ /* 0x000fe400078e0003 */
[----:B------:R-:W-:Y:S02]  /*48b0*/  IMAD.MOV.U32 R3, RZ, RZ, R14 ;  /* 0x000000ffff037224 */ /* 0x000fe400078e000e */
[----:B------:R-:W-:-:S07]  /*48c0*/  IMAD.MOV.U32 R13, RZ, RZ, R12 ;  /* 0x000000ffff0d7224 */ /* 0x000fce00078e000c */
.L_x_12302:
[----:B------:R-:W-:Y:S05]  /*48d0*/  BSYNC.RECONVERGENT B1 ;  /* 0x0000000000017941 */ /* 0x000fea0003800200 */
.L_x_12300:
        /* <DEDUP_REMOVED lines=9> */
.L_x_12304:
[----:B------:R-:W-:Y:S02]  /*4970*/  IMAD.MOV.U32 R11, RZ, RZ, R6 ;  /* 0x000000ffff0b7224 */ /* 0x000fe400078e0006 */
[----:B------:R-:W-:Y:S01]  /*4980*/  IMAD.MOV.U32 R14, RZ, RZ, R8 ;  /* 0x000000ffff0e7224 */ /* 0x000fe200078e0008 */
[----:B------:R-:W-:Y:S01]  /*4990*/  MOV R8, R10 ;  /* 0x0000000a00087202 */ /* 0x000fe20000000f00 */
[----:B------:R-:W-:-:S07]  /*49a0*/  IMAD.MOV.U32 R6, RZ, RZ, R15 ;  /* 0x000000ffff067224 */ /* 0x000fce00078e000f */
.L_x_12305:
[----:B------:R-:W-:Y:S05]  /*49b0*/  BSYNC.RECONVERGENT B1 ;  /* 0x0000000000017941 */ /* 0x000fea0003800200 */
.L_x_12303:
        /* <DEDUP_REMOVED lines=9> */
.L_x_12307:
[----:B------:R-:W-:Y:S02]  /*4a50*/  IMAD.MOV.U32 R10, RZ, RZ, R11 ;  /* 0x000000ffff0a7224 */ /* 0x000fe400078e000b */
[----:B------:R-:W-:Y:S02]  /*4a60*/  IMAD.MOV.U32 R18, RZ, RZ, R14 ;  /* 0x000000ffff127224 */ /* 0x000fe400078e000e */
[----:B------:R-:W-:Y:S02]  /*4a70*/  IMAD.MOV.U32 R11, RZ, RZ, R7 ;  /* 0x000000ffff0b7224 */ /* 0x000fe400078e0007 */
[----:B------:R-:W-:-:S07]  /*4a80*/  IMAD.MOV.U32 R14, RZ, RZ, R9 ;  /* 0x000000ffff0e7224 */ /* 0x000fce00078e0009 */
.L_x_12308:
[----:B------:R-:W-:Y:S05]  /*4a90*/  BSYNC.RECONVERGENT B1 ;  /* 0x0000000000017941 */ /* 0x000fea0003800200 */
.L_x_12306:
        /* <DEDUP_REMOVED lines=16> */
.L_x_12310:
[----:B------:R-:W-:Y:S01]  /*4ba0*/  IMAD.MOV.U32 R2, RZ, RZ, R3 ;  /* 0x000000ffff027224 */ /* 0x000fe200078e0003 */
[----:B------:R-:W-:Y:S01]  /*4bb0*/  MOV R12, R13 ;  /* 0x0000000d000c7202 */ /* 0x000fe20000000f00 */
[----:B------:R-:W-:Y:S02]  /*4bc0*/  IMAD.MOV.U32 R3, RZ, RZ, R8 ;  /* 0x000000ffff037224 */ /* 0x000fe400078e0008 */
[----:B------:R-:W-:-:S07]  /*4bd0*/  IMAD.MOV.U32 R13, RZ, RZ, R6 ;  /* 0x000000ffff0d7224 */ /* 0x000fce00078e0006 */
.L_x_12311:
[----:B------:R-:W-:Y:S05]  /*4be0*/  BSYNC.RECONVERGENT B1 ;  /* 0x0000000000017941 */ /* 0x000fea0003800200 */
.L_x_12309:
        /* <DEDUP_REMOVED lines=9> */
.L_x_12313:
[----:B------:R-:W-:Y:S02]  /*4c80*/  IMAD.MOV.U32 R17, RZ, RZ, R12 ;  /* 0x000000ffff117224 */ /* 0x000fe400078e000c */
[----:B------:R-:W-:Y:S02]  /*4c90*/  IMAD.MOV.U32 R15, RZ, RZ, R2 ;  /* 0x000000ffff0f7224 */ /* 0x000fe400078e0002 */
[----:B------:R-:W-:Y:S02]  /*4ca0*/  IMAD.MOV.U32 R2, RZ, RZ, R14 ;  /* 0x000000ffff027224 */ /* 0x000fe400078e000e */
[----:B------:R-:W-:-:S07]  /*4cb0*/  IMAD.MOV.U32 R12, RZ, RZ, R11 ;  /* 0x000000ffff0c7224 */ /* 0x000fce00078e000b */
.L_x_12314:
[----:B------:R-:W-:Y:S05]  /*4cc0*/  BSYNC.RECONVERGENT B1 ;  /* 0x0000000000017941 */ /* 0x000fea0003800200 */
.L_x_12312:
        /* <DEDUP_REMOVED lines=9> */
.L_x_12316:
[----:B------:R-:W-:Y:S01]  /*4d60*/  IMAD.MOV.U32 R16, RZ, RZ, R17 ;  /* 0x000000ffff107224 */ /* 0x000fe200078e0011 */
[----:B------:R-:W-:Y:S01]  /*4d70*/  MOV R14, R15 ;  /* 0x0000000f000e7202 */ /* 0x000fe20000000f00 */
[----:B------:R-:W-:Y:S02]  /*4d80*/  IMAD.MOV.U32 R17, RZ, RZ, R10 ;  /* 0x000000ffff117224 */ /* 0x000fe400078e000a */
[----:B------:R-:W-:-:S07]  /*4d90*/  IMAD.MOV.U32 R15, RZ, RZ, R18 ;  /* 0x000000ffff0f7224 */ /* 0x000fce00078e0012 */
.L_x_12317:
[----:B------:R-:W-:Y:S05]  /*4da0*/  BSYNC.RECONVERGENT B1 ;  /* 0x0000000000017941 */ /* 0x000fea0003800200 */
.L_x_12315:
[----:B------:R-:W-:-:S13]  /*4db0*/  ISETP.NE.AND P0, PT, R5, RZ, PT ;  /* 0x000000ff0500720c */ /* 0x000fda0003f05270 */
[----:B------:R-:W0:Y:S01]  /*4dc0*/  @!P0 S2R R5, SR_CgaCtaId ;  /* 0x0000000000058919 */ /* 0x000e220000008800 */
[----:B------:R-:W-:Y:S02]  /*4dd0*/  @!P0 MOV R4, 0x400 ;  /* 0x0000040000048802 */ /* 0x000fe40000000f00 */
[----:B------:R-:W-:Y:S02]  /*4de0*/  @!P0 LOP3.LUT R0, R19, 0x3e0, RZ, 0xc0, !PT ;  /* 0x000003e013008812 */ /* 0x000fe400078ec0ff */
[----:B0-----:R-:W-:-:S05]  /*4df0*/  @!P0 LEA R5, R5, R4, 0x18 ;  /* 0x0000000405058211 */ /* 0x001fca00078ec0ff */
[----:B------:R-:W-:-:S05]  /*4e00*/  @!P0 IMAD.IADD R0, R0, 0x1, R5 ;  /* 0x0000000100008824 */ /* 0x000fca00078e0205 */
[----:B------:R0:W-:Y:S04]  /*4e10*/  @!P0 STS.64 [R0+0x8], R16 ;  /* 0x0000081000008388 */ /* 0x0001e80000000a00 */
[----:B------:R0:W-:Y:S04]  /*4e20*/  @!P0 STS.128 [R0+0x10], R12 ;  /* 0x0000100c00008388 */ /* 0x0001e80000000c00 */
[----:B------:R0:W-:Y:S02]  /*4e30*/  @!P0 STS.64 [R0+0x20], R2 ;  /* 0x0000200200008388 */ /* 0x0001e40000000a00 */
.L_x_12281:
[----:B------:R-:W-:Y:S05]  /*4e40*/  BSYNC.RECONVERGENT B0 ;  /* 0x0000000000007941 */ /* 0x000fea0003800200 */
.L_x_12280:
[----:B------:R-:W-:Y:S01]  /*4e50*/  BAR.SYNC.DEFER_BLOCKING 0x0 ;  /* 0x0000000000007b1d */ /* 0x000fe20000010000 */
[----:B------:R-:W-:-:S05]  /*4e60*/  ISETP.NE.AND P2, PT, R19, RZ, PT ;  /* 0x000000ff1300720c */ /* 0x000fca0003f45270 */
[----:B------:R-:W-:Y:S08]  /*4e70*/  BSSY.RECONVERGENT B0, `(.L_x_12318) ;  /* 0x000056e000007945 */ /* 0x000ff00003800200 */
[----:B------:R-:W-:Y:S05]  /*4e80*/  @P2 BRA `(.L_x_12319) ;  /* 0x0000005400b02947 */ /* 0x000fea0003800000 */
[----:B------:R-:W5:Y:S01]  /*4e90*/  S2R R5, SR_CgaCtaId ;  /* 0x0000000000057919 */ /* 0x000f620000008800 */
[----:B0-----:R-:W-:Y:S01]  /*4ea0*/  MOV R0, 0x400 ;  /* 0x0000040000007802 */ /* 0x001fe20000000f00 */
[----:B------:R-:W-:Y:S03]  /*4eb0*/  BSSY.RECONVERGENT B1, `(.L_x_12320) ;  /* 0x0000018000017945 */ /* 0x000fe60003800200 */
[----:B-----5:R-:W-:-:S05]  /*4ec0*/  LEA R0, R5, R0, 0x18 ;  /* 0x0000000005007211 */ /* 0x020fca00078ec0ff */
[----:B-1----:R-:W0:Y:S04]  /*4ed0*/  LDS.128 R8, [R0+0x30] ;  /* 0x0000300000087984 */ /* 0x002e280000000c00 */
[----:B------:R-:W1:Y:S04]  /*4ee0*/  LDS.64 R18, [R0+0x28] ;  /* 0x0000280000127984 */ /* 0x000e680000000a00 */
[----:B--2---:R2:W2:Y:S01]  /*4ef0*/  LDS.128 R4, [R0+0x40] ;  /* 0x0000400000047984 */ /* 0x0044a20000000c00 */
[CC--:B0-----:R-:W-:Y:S02]  /*4f00*/  FSETP.GT.FTZ.AND P1, PT, R10.reuse, R3.reuse, PT ;  /* 0x000000030a00720b */ /* 0x0c1fe40003f34000 */
[----:B------:R-:W-:-:S02]  /*4f10*/  FSETP.NEU.FTZ.AND P0, PT, R10, R3, PT ;  /* 0x000000030a00720b */ /* 0x000fc40003f1d000 */
[----:B------:R-:W-:Y:S02]  /*4f20*/  ISETP.EQ.OR P1, PT, R13, -0x1, P1 ;  /* 0xffffffff0d00780c */ /* 0x000fe40000f22670 */
[----:B-1----:R-:W-:-:S04]  /*4f30*/  ISETP.GE.OR P0, PT, R18, R13, P0 ;  /* 0x0000000d1200720c */ /* 0x002fc80000706670 */
[----:B------:R-:W-:-:S13]  /*4f40*/  PLOP3.LUT P1, PT, P1, P0, PT, 0x8, 0x80 ;  /* 0x000000000080781c */ /* 0x000fda0000f20170 */
[----:B---34-:R-:W-:Y:S02]  /*4f50*/  @!P1 IMAD.MOV.U32 R3, RZ, RZ, R10 ;  /* 0x000000ffff039224 */ /* 0x018fe400078e000a */
[----:B------:R-:W-:-:S03]  /*4f60*/  @!P1 IMAD.MOV.U32 R13, RZ, RZ, R18 ;  /* 0x000000ffff0d9224 */ /* 0x000fc600078e0012 */
[----:B------:R-:W-:-:S04]  /*4f70*/  FSETP.GT.FTZ.AND P0, PT, R3, R2, PT ;  /* 0x000000020300720b */ /* 0x000fc80003f14000 */
[----:B------:R-:W-:-:S13]  /*4f80*/  ISETP.EQ.OR P0, PT, R12, -0x1, P0 ;  /* 0xffffffff0c00780c */ /* 0x000fda0000702670 */
[----:B--2---:R-:W-:Y:S05]  /*4f90*/  @P0 BRA `(.L_x_12321) ;  /* 0x0000000000140947 */ /* 0x004fea0003800000 */
[----:B------:R-:W-:Y:S01]  /*4fa0*/  FSETP.NEU.FTZ.AND P0, PT, R3, R2, PT ;  /* 0x000000020300720b */ /* 0x000fe20003f1d000 */
[----:B------:R-:W-:Y:S02]  /*4fb0*/  IMAD.MOV.U32 R10, RZ, RZ, R12 ;  /* 0x000000ffff0a7224 */ /* 0x000fe400078e000c */
[----:B------:R-:W-:Y:S01]  /*4fc0*/  IMAD.MOV.U32 R18, RZ, RZ, R2 ;  /* 0x000000ffff127224 */ /* 0x000fe200078e0002 */
[----:B------:R-:W-:-:S13]  /*4fd0*/  ISETP.GE.OR P0, PT, R13, R12, P0 ;  /* 0x0000000c0d00720c */ /* 0x000fda0000706670 */
[----:B------:R-:W-:Y:S05]  /*4fe0*/  @P0 BRA `(.L_x_12322) ;  /* 0x0000000000100947 */ /* 0x000fea0003800000 */
.L_x_12321:
[----:B------:R-:W-:Y:S02]  /*4ff0*/  IMAD.MOV.U32 R10, RZ, RZ, R13 ;  /* 0x000000ffff0a7224 */ /* 0x000fe400078e000d */
[----:B------:R-:W-:Y:S02]  /*5000*/  IMAD.MOV.U32 R18, RZ, RZ, R3 ;  /* 0x000000ffff127224 */ /* 0x000fe400078e0003 */
[----:B------:R-:W-:Y:S02]  /*5010*/  IMAD.MOV.U32 R3, RZ, RZ, R2 ;  /* 0x000000ffff037224 */ /* 0x000fe400078e0002 */
[----:B------:R-:W-:-:S07]  /*5020*/  IMAD.MOV.U32 R13, RZ, RZ, R12 ;  /* 0x000000ffff0d7224 */ /* 0x000fce00078e000c */
.L_x_12322:
[----:B------:R-:W-:Y:S05]  /*5030*/  BSYNC.RECONVERGENT B1 ;  /* 0x0000000000017941 */ /* 0x000fea0003800200 */
.L_x_12320:
        /* <DEDUP_REMOVED lines=9> */
.L_x_12324:
[----:B------:R-:W-:Y:S02]  /*50d0*/  IMAD.MOV.U32 R21, RZ, RZ, R10 ;  /* 0x000000ffff157224 */ /* 0x000fe400078e000a */
[----:B------:R-:W-:Y:S02]  /*50e0*/  IMAD.MOV.U32 R23, RZ, RZ, R18 ;  /* 0x000000ffff177224 */ /* 0x000fe400078e0012 */
[----:B------:R-:W-:Y:S02]  /*50f0*/  IMAD.MOV.U32 R18, RZ, RZ, R15 ;  /* 0x000000ffff127224 */ /* 0x000fe400078e000f */
[----:B------:R-:W-:-:S07]  /*5100*/  IMAD.MOV.U32 R10, RZ, RZ, R17 ;  /* 0x000000ffff0a7224 */ /* 0x000fce00078e0011 */
.L_x_12325:
[----:B------:R-:W-:Y:S05]  /*5110*/  BSYNC.RECONVERGENT B1 ;  /* 0x0000000000017941 */ /* 0x000fea0003800200 */
.L_x_12323:
        /* <DEDUP_REMOVED lines=9> */
.L_x_12327:
[----:B------:R-:W-:Y:S02]  /*51b0*/  IMAD.MOV.U32 R2, RZ, RZ, R21 ;  /* 0x000000ffff027224 */ /* 0x000fe400078e0015 */
[----:B------:R-:W-:Y:S02]  /*51c0*/  IMAD.MOV.U32 R12, RZ, RZ, R23 ;  /* 0x000000ffff0c7224 */ /* 0x000fe400078e0017 */
[----:B------:R-:W-:Y:S02]  /*51d0*/  IMAD.MOV.U32 R21, RZ, RZ, R16 ;  /* 0x000000ffff157224 */ /* 0x000fe400078e0010 */
[----:B------:R-:W-:-:S07]  /*51e0*/  IMAD.MOV.U32 R23, RZ, RZ, R14 ;  /* 0x000000ffff177224 */ /* 0x000fce00078e000e */
.L_x_12328:
[----:B------:R-:W-:Y:S05]  /*51f0*/  BSYNC.RECONVERGENT B1 ;  /* 0x0000000000017941 */ /* 0x000fea0003800200 */
.L_x_12326:
[CC--:B------:R-:W-:Y:S01]  /*5200*/  FSETP.GT.FTZ.AND P1, PT, R11.reuse, R3.reuse, PT ;  /* 0x000000030b00720b */ /* 0x0c0fe20003f34000 */
        /* <DEDUP_REMOVED lines=15> */
.L_x_12330:
[----:B------:R-:W-:Y:S02]  /*5300*/  IMAD.MOV.U32 R14, RZ, RZ, R13 ;  /* 0x000000ffff0e7224 */ /* 0x000fe400078e000d */
[----:B------:R-:W-:Y:S02]  /*5310*/  IMAD.MOV.U32 R16, RZ, RZ, R3 ;  /* 0x000000ffff107224 */ /* 0x000fe400078e0003 */
[----:B------:R-:W-:Y:S02]  /*5320*/  IMAD.MOV.U32 R3, RZ, RZ, R18 ;  /* 0x000000ffff037224 */ /* 0x000fe400078e0012 */
[----:B------:R-:W-:-:S07]  /*5330*/  IMAD.MOV.U32 R13, RZ, RZ, R10 ;  /* 0x000000ffff0d7224 */ /* 0x000fce00078e000a */
.L_x_12331:
[----:B------:R-:W-:Y:S05]  /*5340*/  BSYNC.RECONVERGENT B1 ;  /* 0x0000000000017941 */ /* 0x000fea0003800200 */
.L_x_12329:
        /* <DEDUP_REMOVED lines=9> */
.L_x_12333:
[----:B------:R-:W-:Y:S01]  /*53e0*/  IMAD.MOV.U32 R11, RZ, RZ, R14 ;  /* 0x000000ffff0b7224 */ /* 0x000fe200078e000e */
[----:B------:R-:W-:Y:S01]  /*53f0*/  MOV R14, R21 ;  /* 0x00000015000e7202 */ /* 0x000fe20000000f00 */
[----:B------:R-:W-:Y:S02]  /*5400*/  IMAD.MOV.U32 R15, RZ, RZ, R16 ;  /* 0x000000ffff0f7224 */ /* 0x000fe400078e0010 */
[----:B------:R-:W-:-:S07]  /*5410*/  IMAD.MOV.U32 R16, RZ, RZ, R23 ;  /* 0x000000ffff107224 */ /* 0x000fce00078e0017 */
.L_x_12334:
[----:B------:R-:W-:Y:S05]  /*5420*/  BSYNC.RECONVERGENT B1 ;  /* 0x0000000000017941 */ /* 0x000fea0003800200 */
.L_x_12332:
        /* <DEDUP_REMOVED lines=9> */
.L_x_12336:
[----:B------:R-:W-:Y:S02]  /*54c0*/  IMAD.MOV.U32 R10, RZ, RZ, R11 ;  /* 0x000000ffff0a7224 */ /* 0x000fe400078e000b */
[----:B------:R-:W-:Y:S02]  /*54d0*/  IMAD.MOV.U32 R17, RZ, RZ, R15 ;  /* 0x000000ffff117224 */ /* 0x000fe400078e000f */
[----:B------:R-:W-:Y:S02]  /*54e0*/  IMAD.MOV.U32 R11, RZ, RZ, R2 ;  /* 0x000000ffff0b7224 */ /* 0x000fe400078e0002 */
[----:B------:R-:W-:-:S07]  /*54f0*/  IMAD.MOV.U32 R15, RZ, RZ, R12 ;  /* 0x000000ffff0f7224 */ /* 0x000fce00078e000c */
.L_x_12337:
[----:B------:R-:W-:Y:S05]  /*5500*/  BSYNC.RECONVERGENT B1 ;  /* 0x0000000000017941 */ /* 0x000fea0003800200 */
.L_x_12335:
[CC--:B------:R-:W-:Y:S01]  /*5510*/  FSETP.GT.FTZ.AND P1, PT, R4.reuse, R3.reuse, PT ;  /* 0x000000030400720b */ /* 0x0c0fe20003f34000 */
        /* <DEDUP_REMOVED lines=15> */
.L_x_12339:
[----:B------:R-:W-:Y:S01]  /*5610*/  MOV R2, R13 ;  /* 0x0000000d00027202 */ /* 0x000fe20000000f00 */
[----:B------:R-:W-:Y:S02]  /*5620*/  IMAD.MOV.U32 R4, RZ, RZ, R3 ;  /* 0x000000ffff047224 */ /* 0x000fe400078e0003 */
[----:B------:R-:W-:Y:S02]  /*5630*/  IMAD.MOV.U32 R3, RZ, RZ, R16 ;  /* 0x000000ffff037224 */ /* 0x000fe400078e0010 */
[----:B------:R-:W-:-:S07]  /*5640*/  IMAD.MOV.U32 R13, RZ, RZ, R14 ;  /* 0x000000ffff0d7224 */ /* 0x000fce00078e000e */
.L_x_12340:
[----:B------:R-:W-:Y:S05]  /*5650*/  BSYNC.RECONVERGENT B1 ;  /* 0x0000000000017941 */ /* 0x000fea0003800200 */
.L_x_12338:
        /* <DEDUP_REMOVED lines=9> */
.L_x_12342:
[----:B------:R-:W-:Y:S02]  /*56f0*/  IMAD.MOV.U32 R19, RZ, RZ, R2 ;  /* 0x000000ffff137224 */ /* 0x000fe400078e0002 */
[----:B------:R-:W-:Y:S02]  /*5700*/  IMAD.MOV.U32 R8, RZ, RZ, R4 ;  /* 0x000000ffff087224 */ /* 0x000fe400078e0004 */
[----:B------:R-:W-:Y:S02]  /*5710*/  IMAD.MOV.U32 R2, RZ, RZ, R11 ;  /* 0x000000ffff027224 */ /* 0x000fe400078e000b */
[----:B------:R-:W-:-:S07]  /*5720*/  IMAD.MOV.U32 R4, RZ, RZ, R15 ;  /* 0x000000ffff047224 */ /* 0x000fce00078e000f */
.L_x_12343:
[----:B------:R-:W-:Y:S05]  /*5730*/  BSYNC.RECONVERGENT B1 ;  /* 0x0000000000017941 */ /* 0x000fea0003800200 */
.L_x_12341:
        /* <DEDUP_REMOVED lines=9> */
.L_x_12345:
[----:B------:R-:W-:Y:S01]  /*57d0*/  MOV R11, R19 ;  /* 0x00000013000b7202 */ /* 0x000fe20000000f00 */
[----:B------:R-:W-:Y:S02]  /*57e0*/  IMAD.MOV.U32 R12, RZ, RZ, R8 ;  /* 0x000000ffff0c7224 */ /* 0x000fe400078e0008 */
[----:B------:R-:W-:Y:S02]  /*57f0*/  IMAD.MOV.U32 R19, RZ, RZ, R10 ;  /* 0x000000ffff137224 */ /* 0x000fe400078e000a */
[----:B------:R-:W-:-:S07]  /*5800*/  IMAD.MOV.U32 R8, RZ, RZ, R17 ;  /* 0x000000ffff087224 */ /* 0x000fce00078e0011 */
.L_x_12346:
[----:B------:R-:W-:Y:S05]  /*5810*/  BSYNC.RECONVERGENT B1 ;  /* 0x0000000000017941 */ /* 0x000fea0003800200 */
.L_x_12344:
        /* <DEDUP_REMOVED lines=16> */
.L_x_12348:
[----:B------:R-:W-:Y:S02]  /*5920*/  IMAD.MOV.U32 R14, RZ, RZ, R13 ;  /* 0x000000ffff0e7224 */ /* 0x000fe400078e000d */
[----:B------:R-:W-:Y:S02]  /*5930*/  IMAD.MOV.U32 R5, RZ, RZ, R3 ;  /* 0x000000ffff057224 */ /* 0x000fe400078e0003 */
[----:B------:R-:W-:Y:S02]  /*5940*/  IMAD.MOV.U32 R3, RZ, RZ, R4 ;  /* 0x000000ffff037224 */ /* 0x000fe400078e0004 */
[----:B------:R-:W-:-:S07]  /*5950*/  IMAD.MOV.U32 R13, RZ, RZ, R2 ;  /* 0x000000ffff0d7224 */ /* 0x000fce00078e0002 */
.L_x_12349:
[----:B------:R-:W-:Y:S05]  /*5960*/  BSYNC.RECONVERGENT B1 ;  /* 0x0000000000017941 */ /* 0x000fea0003800200 */
.L_x_12347:
        /* <DEDUP_REMOVED lines=9> */
.L_x_12351:
[----:B------:R-:W-:Y:S02]  /*5a00*/  IMAD.MOV.U32 R2, RZ, RZ, R14 ;  /* 0x000000ffff027224 */ /* 0x000fe400078e000e */
[----:B------:R-:W-:Y:S02]  /*5a10*/  IMAD.MOV.U32 R15, RZ, RZ, R5 ;  /* 0x000000ffff0f7224 */ /* 0x000fe400078e0005 */
[----:B------:R-:W-:Y:S02]  /*5a20*/  IMAD.MOV.U32 R14, RZ, RZ, R19 ;  /* 0x000000ffff0e7224 */ /* 0x000fe400078e0013 */
[----:B------:R-:W-:-:S07]  /*5a30*/  IMAD.MOV.U32 R5, RZ, RZ, R8 ;  /* 0x000000ffff057224 */ /* 0x000fce00078e0008 */
.L_x_12352:
[----:B------:R-:W-:Y:S05]  /*5a40*/  BSYNC.RECONVERGENT B1 ;  /* 0x0000000000017941 */ /* 0x000fea0003800200 */
.L_x_12350:
        /* <DEDUP_REMOVED lines=9> */
.L_x_12354:
[----:B------:R-:W-:Y:S02]  /*5ae0*/  IMAD.MOV.U32 R4, RZ, RZ, R2 ;  /* 0x000000ffff047224 */ /* 0x000fe400078e0002 */
[----:B------:R-:W-:Y:S02]  /*5af0*/  IMAD.MOV.U32 R21, RZ, RZ, R15 ;  /* 0x000000ffff157224 */ /* 0x000fe400078e000f */
[----:B------:R-:W-:Y:S02]  /*5b00*/  IMAD.MOV.U32 R2, RZ, RZ, R11 ;  /* 0x000000ffff027224 */ /* 0x000fe400078e000b */
[----:B------:R-:W-:-:S07]  /*5b10*/  IMAD.MOV.U32 R15, RZ, RZ, R12 ;  /* 0x000000ffff0f7224 */ /* 0x000fce00078e000c */
.L_x_12355:
[----:B------:R-:W-:Y:S05]  /*5b20*/  BSYNC.RECONVERGENT B1 ;  /* 0x0000000000017941 */ /* 0x000fea0003800200 */
.L_x_12353:
[----:B------:R-:W0:Y:S01]  /*5b30*/  LDS.128 R8, [R0+0x50] ;  /* 0x0000500000087984 */ /* 0x000e220000000c00 */
[----:B------:R-:W-:Y:S03]  /*5b40*/  BSSY.RECONVERGENT B1, `(.L_x_12356) ;  /* 0x0000015000017945 */ /* 0x000fe60003800200 */
[----:B------:R1:W2:Y:S01]  /*5b50*/  LDS.128 R16, [R0+0x60] ;  /* 0x0000600000107984 */ /* 0x0002a20000000c00 */
[CC--:B0-----:R-:W-:Y:S02]  /*5b60*/  FSETP.GT.FTZ.AND P1, PT, R10.reuse, R3.reuse, PT ;  /* 0x000000030a00720b */ /* 0x0c1fe40003f34000 */
        /* <DEDUP_REMOVED lines=8> */
[----:B-12---:R-:W-:Y:S05]  /*5bf0*/  @P0 BRA `(.L_x_12357) ;  /* 0x0000000000140947 */ /* 0x006fea0003800000 */
[----:B------:R-:W-:Y:S01]  /*5c00*/  FSETP.NEU.FTZ.AND P0, PT, R3, R5, PT ;  /* 0x000000050300720b */ /* 0x000fe20003f1d000 */
[----:B------:R-:W-:Y:S02]  /*5c10*/  IMAD.MOV.U32 R6, RZ, RZ, R14 ;  /* 0x000000ffff067224 */ /* 0x000fe400078e000e */
[----:B------:R-:W-:Y:S01]  /*5c20*/  IMAD.MOV.U32 R10, RZ, RZ, R5 ;  /* 0x000000ffff0a7224 */ /* 0x000fe200078e0005 */
[----:B------:R-:W-:-:S13]  /*5c30*/  ISETP.GE.OR P0, PT, R13, R14, P0 ;  /* 0x0000000e0d00720c */ /* 0x000fda0000706670 */
[----:B------:R-:W-:Y:S05]  /*5c40*/  @P0 BRA `(.L_x_12358) ;  /* 0x0000000000100947 */ /* 0x000fea0003800000 */
.L_x_12357:
[----:B------:R-:W-:Y:S02]  /*5c50*/  IMAD.MOV.U32 R6, RZ, RZ, R13 ;  /* 0x000000ffff067224 */ /* 0x000fe400078e000d */
[----:B------:R-:W-:Y:S02]  /*5c60*/  IMAD.MOV.U32 R10, RZ, RZ, R3 ;  /* 0x000000ffff0a7224 */ /* 0x000fe400078e0003 */
[----:B------:R-:W-:Y:S02]  /*5c70*/  IMAD.MOV.U32 R3, RZ, RZ, R5 ;  /* 0x000000ffff037224 */ /* 0x000fe400078e0005 */
[----:B------:R-:W-:-:S07]  /*5c80*/  IMAD.MOV.U32 R13, RZ, RZ, R14 ;  /* 0x000000ffff0d7224 */ /* 0x000fce00078e000e */
.L_x_12358:
[----:B------:R-:W-:Y:S05]  /*5c90*/  BSYNC.RECONVERGENT B1 ;  /* 0x0000000000017941 */ /* 0x000fea0003800200 */
.L_x_12356:
        /* <DEDUP_REMOVED lines=9> */
.L_x_12360:
[----:B------:R-:W-:Y:S01]  /*5d30*/  IMAD.MOV.U32 R5, RZ, RZ, R6 ;  /* 0x000000ffff057224 */ /* 0x000fe200078e0006 */
[----:B------:R-:W-:Y:S01]  /*5d40*/  MOV R6, R2 ;  /* 0x0000000200067202 */ /* 0x000fe20000000f00 */
[----:B------:R-:W-:Y:S02]  /*5d50*/  IMAD.MOV.U32 R12, RZ, RZ, R10 ;  /* 0x000000ffff0c7224 */ /* 0x000fe400078e000a */
[----:B------:R-:W-:-:S07]  /*5d60*/  IMAD.MOV.U32 R10, RZ, RZ, R15 ;  /* 0x000000ffff0a7224 */ /* 0x000fce00078e000f */
.L_x_12361:
[----:B------:R-:W-:Y:S05]  /*5d70*/  BSYNC.RECONVERGENT B1 ;  /* 0x0000000000017941 */ /* 0x000fea0003800200 */
.L_x_12359:
        /* <DEDUP_REMOVED lines=9> */
.L_x_12363:
[----:B------:R-:W-:Y:S02]  /*5e10*/  IMAD.MOV.U32 R2, RZ, RZ, R5 ;  /* 0x000000ffff027224 */ /* 0x000fe400078e0005 */
[----:B------:R-:W-:Y:S02]  /*5e20*/  IMAD.MOV.U32 R14, RZ, RZ, R12 ;  /* 0x000000ffff0e7224 */ /* 0x000fe400078e000c */
[----:B------:R-:W-:Y:S02]  /*5e30*/  IMAD.MOV.U32 R5, RZ, RZ, R4 ;  /* 0x000000ffff057224 */ /* 0x000fe400078e0004 */
[----:B------:R-:W-:-:S07]  /*5e40*/  IMAD.MOV.U32 R12, RZ, RZ, R21 ;  /* 0x000000ffff0c7224 */ /* 0x000fce00078e0015 */
.L_x_12364:
[----:B------:R-:W-:Y:S05]  /*5e50*/  BSYNC.RECONVERGENT B1 ;  /* 0x0000000000017941 */ /* 0x000fea0003800200 */
.L_x_12362:
        /* <DEDUP_REMOVED lines=16> */
.L_x_12366:
[----:B------:R-:W-:Y:S01]  /*5f60*/  MOV R4, R13 ;  /* 0x0000000d00047202 */ /* 0x000fe20000000f00 */
[----:B------:R-:W-:Y:S02]  /*5f70*/  IMAD.MOV.U32 R7, RZ, RZ, R3 ;  /* 0x000000ffff077224 */ /* 0x000fe400078e0003 */
[----:B------:R-:W-:Y:S02]  /*5f80*/  IMAD.MOV.U32 R3, RZ, RZ, R10 ;  /* 0x000000ffff037224 */ /* 0x000fe400078e000a */
[----:B------:R-:W-:-:S07]  /*5f90*/  IMAD.MOV.U32 R13, RZ, RZ, R6 ;  /* 0x000000ffff0d7224 */ /* 0x000fce00078e0006 */
.L_x_12367:
[----:B------:R-:W-:Y:S05]  /*5fa0*/  BSYNC.RECONVERGENT B1 ;  /* 0x0000000000017941 */ /* 0x000fea0003800200 */
.L_x_12365:
        /* <DEDUP_REMOVED lines=9> */
.L_x_12369:
[----:B------:R-:W-:Y:S02]  /*6040*/  IMAD.MOV.U32 R11, RZ, RZ, R4 ;  /* 0x000000ffff0b7224 */ /* 0x000fe400078e0004 */
[----:B------:R-:W-:Y:S02]  /*6050*/  IMAD.MOV.U32 R15, RZ, RZ, R7 ;  /* 0x000000ffff0f7224 */ /* 0x000fe400078e0007 */
[----:B------:R-:W-:Y:S02]  /*6060*/  IMAD.MOV.U32 R4, RZ, RZ, R5 ;  /* 0x000000ffff047224 */ /* 0x000fe400078e0005 */
[----:B------:R-:W-:-:S07]  /*6070*/  IMAD.MOV.U32 R7, RZ, RZ, R12 ;  /* 0x000000ffff077224 */ /* 0x000fce00078e000c */
.L_x_12370:
[----:B------:R-:W-:Y:S05]  /*6080*/  BSYNC.RECONVERGENT B1 ;  /* 0x0000000000017941 */ /* 0x000fea0003800200 */
.L_x_12368:
        /* <DEDUP_REMOVED lines=9> */
.L_x_12372:
[----:B------:R-:W-:Y:S01]  /*6120*/  MOV R5, R11 ;  /* 0x0000000b00057202 */ /* 0x000fe20000000f00 */
[----:B------:R-:W-:Y:S02]  /*6130*/  IMAD.MOV.U32 R6, RZ, RZ, R15 ;  /* 0x000000ffff067224 */ /* 0x000fe400078e000f */
[----:B------:R-:W-:Y:S02]  /*6140*/  IMAD.MOV.U32 R11, RZ, RZ, R2 ;  /* 0x000000ffff0b7224 */ /* 0x000fe400078e0002 */
[----:B------:R-:W-:-:S07]  /*6150*/  IMAD.MOV.U32 R15, RZ, RZ, R14 ;  /* 0x000000ffff0f7224 */ /* 0x000fce00078e000e */
.L_x_12373:
[----:B------:R-:W-:Y:S05]  /*6160*/  BSYNC.RECONVERGENT B1 ;  /* 0x0000000000017941 */ /* 0x000fea0003800200 */
.L_x_12371:
        /* <DEDUP_REMOVED lines=16> */
.L_x_12375:
[----:B------:R-:W-:Y:S02]  /*6270*/  IMAD.MOV.U32 R2, RZ, RZ, R13 ;  /* 0x000000ffff027224 */ /* 0x000fe400078e000d */
[----:B------:R-:W-:Y:S02]  /*6280*/  IMAD.MOV.U32 R8, RZ, RZ, R3 ;  /* 0x000000ffff087224 */ /* 0x000fe400078e0003 */
[----:B------:R-:W-:Y:S02]  /*6290*/  IMAD.MOV.U32 R3, RZ, RZ, R7 ;  /* 0x000000ffff037224 */ /* 0x000fe400078e0007 */
[----:B------:R-:W-:-:S07]  /*62a0*/  IMAD.MOV.U32 R13, RZ, RZ, R4 ;  /* 0x000000ffff0d7224 */ /* 0x000fce00078e0004 */
.L_x_12376:
[----:B------:R-:W-:Y:S05]  /*62b0*/  BSYNC.RECONVERGENT B1 ;  /* 0x0000000000017941 */ /* 0x000fea0003800200 */
.L_x_12374:
        /* <DEDUP_REMOVED lines=9> */
.L_x_12378:
[----:B------:R-:W-:Y:S02]  /*6350*/  IMAD.MOV.U32 R4, RZ, RZ, R2 ;  /* 0x000000ffff047224 */ /* 0x000fe400078e0002 */
[----:B------:R-:W-:Y:S02]  /*6360*/  IMAD.MOV.U32 R7, RZ, RZ, R8 ;  /* 0x000000ffff077224 */ /* 0x000fe400078e0008 */
[----:B------:R-:W-:Y:S02]  /*6370*/  IMAD.MOV.U32 R2, RZ, RZ, R11 ;  /* 0x000000ffff027224 */ /* 0x000fe400078e000b */
[----:B------:R-:W-:-:S07]  /*6380*/  IMAD.MOV.U32 R8, RZ, RZ, R15 ;  /* 0x000000ffff087224 */ /* 0x000fce00078e000f */
.L_x_12379:
[----:B------:R-:W-:Y:S05]  /*6390*/  BSYNC.RECONVERGENT B1 ;  /* 0x0000000000017941 */ /* 0x000fea0003800200 */
.L_x_12377:
        /* <DEDUP_REMOVED lines=9> */
.L_x_12381:
[----:B------:R-:W-:Y:S02]  /*6430*/  IMAD.MOV.U32 R10, RZ, RZ, R4 ;  /* 0x000000ffff0a7224 */ /* 0x000fe400078e0004 */
[----:B------:R-:W-:Y:S02]  /*6440*/  IMAD.MOV.U32 R11, RZ, RZ, R7 ;  /* 0x000000ffff0b7224 */ /* 0x000fe400078e0007 */
[----:B------:R-:W-:Y:S02]  /*6450*/  IMAD.MOV.U32 R4, RZ, RZ, R5 ;  /* 0x000000ffff047224 */ /* 0x000fe400078e0005 */
[----:B------:R-:W-:-:S07]  /*6460*/  IMAD.MOV.U32 R7, RZ, RZ, R6 ;  /* 0x000000ffff077224 */ /* 0x000fce00078e0006 */
.L_x_12382:
[----:B------:R-:W-:Y:S05]  /*6470*/  BSYNC.RECONVERGENT B1 ;  /* 0x0000000000017941 */ /* 0x000fea0003800200 */
.L_x_12380:
        /* <DEDUP_REMOVED lines=16> */
.L_x_12384:
[----:B------:R-:W-:Y:S02]  /*6580*/  IMAD.MOV.U32 R12, RZ, RZ, R13 ;  /* 0x000000ffff0c7224 */ /* 0x000fe400078e000d */
[----:B------:R-:W-:Y:S02]  /*6590*/  IMAD.MOV.U32 R14, RZ, RZ, R3 ;  /* 0x000000ffff0e7224 */ /* 0x000fe400078e0003 */
[----:B------:R-:W-:Y:S02]  /*65a0*/  IMAD.MOV.U32 R3, RZ, RZ, R8 ;  /* 0x000000ffff037224 */ /* 0x000fe400078e0008 */
[----:B------:R-:W-:-:S07]  /*65b0*/  IMAD.MOV.U32 R13, RZ, RZ, R2 ;  /* 0x000000ffff0d7224 */ /* 0x000fce00078e0002 */
.L_x_12385:
[----:B------:R-:W-:Y:S05]  /*65c0*/  BSYNC.RECONVERGENT B1 ;  /* 0x0000000000017941 */ /* 0x000fea0003800200 */
.L_x_12383:
        /* <DEDUP_REMOVED lines=9> */
.L_x_12387:
[----:B------:R-:W-:Y:S01]  /*6660*/  IMAD.MOV.U32 R15, RZ, RZ, R12 ;  /* 0x000000ffff0f7224 */ /* 0x000fe200078e000c */
[----:B------:R-:W-:Y:S01]  /*6670*/  MOV R12, R4 ;  /* 0x00000004000c7202 */ /* 0x000fe20000000f00 */
[----:B------:R-:W-:Y:S02]  /*6680*/  IMAD.MOV.U32 R2, RZ, RZ, R14 ;  /* 0x000000ffff027224 */ /* 0x000fe400078e000e */
[----:B------:R-:W-:-:S07]  /*6690*/  IMAD.MOV.U32 R14, RZ, RZ, R7 ;  /* 0x000000ffff0e7224 */ /* 0x000fce00078e0007 */
.L_x_12388:
[----:B------:R-:W-:Y:S05]  /*66a0*/  BSYNC.RECONVERGENT B1 ;  /* 0x0000000000017941 */ /* 0x000fea0003800200 */
.L_x_12386:
        /* <DEDUP_REMOVED lines=9> */
.L_x_12390:
[----:B------:R-:W-:Y:S02]  /*6740*/  IMAD.MOV.U32 R16, RZ, RZ, R15 ;  /* 0x000000ffff107224 */ /* 0x000fe400078e000f */
[----:B------:R-:W-:Y:S02]  /*6750*/  IMAD.MOV.U32 R17, RZ, RZ, R2 ;  /* 0x000000ffff117224 */ /* 0x000fe400078e0002 */
[----:B------:R-:W-:Y:S02]  /*6760*/  IMAD.MOV.U32 R15, RZ, RZ, R10 ;  /* 0x000000ffff0f7224 */ /* 0x000fe400078e000a */
[----:B------:R-:W-:-:S07]  /*6770*/  IMAD.MOV.U32 R2, RZ, RZ, R11 ;  /* 0x000000ffff027224 */ /* 0x000fce00078e000b */
.L_x_12391:
[----:B------:R-:W-:Y:S05]  /*6780*/  BSYNC.RECONVERGENT B1 ;  /* 0x0000000000017941 */ /* 0x000fea0003800200 */
.L_x_12389:
        /* <DEDUP_REMOVED lines=18> */
.L_x_12393:
[----:B------:R-:W-:Y:S01]  /*68b0*/  MOV R6, R13 ;  /* 0x0000000d00067202 */ /* 0x000fe20000000f00 */
[----:B------:R-:W-:Y:S02]  /*68c0*/  IMAD.MOV.U32 R18, RZ, RZ, R3 ;  /* 0x000000ffff127224 */ /* 0x000fe400078e0003 */
[----:B------:R-:W-:Y:S02]  /*68d0*/  IMAD.MOV.U32 R3, RZ, RZ, R14 ;  /* 0x000000ffff037224 */ /* 0x000fe400078e000e */
[----:B------:R-:W-:-:S07]  /*68e0*/  IMAD.MOV.U32 R13, RZ, RZ, R12 ;  /* 0x000000ffff0d7224 */ /* 0x000fce00078e000c */
.L_x_12394:
[----:B------:R-:W-:Y:S05]  /*68f0*/  BSYNC.RECONVERGENT B1 ;  /* 0x0000000000017941 */ /* 0x000fea0003800200 */
.L_x_12392:
        /* <DEDUP_REMOVED lines=9> */
.L_x_12396:
[----:B------:R-:W-:Y:S02]  /*6990*/  IMAD.MOV.U32 R21, RZ, RZ, R6 ;  /* 0x000000ffff157224 */ /* 0x000fe400078e0006 */
[----:B------:R-:W-:Y:S02]  /*69a0*/  IMAD.MOV.U32 R12, RZ, RZ, R18 ;  /* 0x000000ffff0c7224 */ /* 0x000fe400078e0012 */
[----:B------:R-:W-:Y:S02]  /*69b0*/  IMAD.MOV.U32 R6, RZ, RZ, R15 ;  /* 0x000000ffff067224 */ /* 0x000fe400078e000f */
[----:B------:R-:W-:-:S07]  /*69c0*/  IMAD.MOV.U32 R18, RZ, RZ, R2 ;  /* 0x000000ffff127224 */ /* 0x000fce00078e0002 */
.L_x_12397:
[----:B------:R-:W-:Y:S05]  /*69d0*/  BSYNC.RECONVERGENT B1 ;  /* 0x0000000000017941 */ /* 0x000fea0003800200 */
.L_x_12395:
        /* <DEDUP_REMOVED lines=9> */
.L_x_12399:
[----:B------:R-:W-:Y:S01]  /*6a70*/  MOV R2, R21 ;  /* 0x0000001500027202 */ /* 0x000fe20000000f00 */
[----:B------:R-:W-:Y:S02]  /*6a80*/  IMAD.MOV.U32 R14, RZ, RZ, R12 ;  /* 0x000000ffff0e7224 */ /* 0x000fe400078e000c */
[----:B------:R-:W-:Y:S02]  /*6a90*/  IMAD.MOV.U32 R21, RZ, RZ, R16 ;  /* 0x000000ffff157224 */ /* 0x000fe400078e0010 */
[----:B------:R-:W-:-:S07]  /*6aa0*/  IMAD.MOV.U32 R12, RZ, RZ, R17 ;  /* 0x000000ffff0c7224 */ /* 0x000fce00078e0011 */
.L_x_12400:
[----:B------:R-:W-:Y:S05]  /*6ab0*/  BSYNC.RECONVERGENT B1 ;  /* 0x0000000000017941 */ /* 0x000fea0003800200 */
.L_x_12398:
        /* <DEDUP_REMOVED lines=16> */
.L_x_12402:
[----:B------:R-:W-:Y:S02]  /*6bc0*/  IMAD.MOV.U32 R16, RZ, RZ, R13 ;  /* 0x000000ffff107224 */ /* 0x000fe400078e000d */
[----:B------:R-:W-:Y:S02]  /*6bd0*/  IMAD.MOV.U32 R7, RZ, RZ, R3 ;  /* 0x000000ffff077224 */ /* 0x000fe400078e0003 */
[----:B------:R-:W-:Y:S02]  /*6be0*/  IMAD.MOV.U32 R3, RZ, RZ, R18 ;  /* 0x000000ffff037224 */ /* 0x000fe400078e0012 */
[----:B------:R-:W-:-:S07]  /*6bf0*/  IMAD.MOV.U32 R13, RZ, RZ, R6 ;  /* 0x000000ffff0d7224 */ /* 0x000fce00078e0006 */
.L_x_12403:
[----:B------:R-:W-:Y:S05]  /*6c00*/  BSYNC.RECONVERGENT B1 ;  /* 0x0000000000017941 */ /* 0x000fea0003800200 */
.L_x_12401:
        /* <DEDUP_REMOVED lines=9> */
.L_x_12405:
[----:B------:R-:W-:Y:S02]  /*6ca0*/  IMAD.MOV.U32 R15, RZ, RZ, R16 ;  /* 0x000000ffff0f7224 */ /* 0x000fe400078e0010 */
[----:B------:R-:W-:Y:S02]  /*6cb0*/  IMAD.MOV.U32 R17, RZ, RZ, R7 ;  /* 0x000000ffff117224 */ /* 0x000fe400078e0007 */
[----:B------:R-:W-:Y:S02]  /*6cc0*/  IMAD.MOV.U32 R16, RZ, RZ, R21 ;  /* 0x000000ffff107224 */ /* 0x000fe400078e0015 */
[----:B------:R-:W-:-:S07]  /*6cd0*/  IMAD.MOV.U32 R7, RZ, RZ, R12 ;  /* 0x000000ffff077224 */ /* 0x000fce00078e000c */
.L_x_12406:
[----:B------:R-:W-:Y:S05]  /*6ce0*/  BSYNC.RECONVERGENT B1 ;  /* 0x0000000000017941 */ /* 0x000fea0003800200 */
.L_x_12404:
        /* <DEDUP_REMOVED lines=9> */
.L_x_12408:
[----:B------:R-:W-:Y:S02]  /*6d80*/  IMAD.MOV.U32 R6, RZ, RZ, R15 ;  /* 0x000000ffff067224 */ /* 0x000fe400078e000f */
[----:B------:R-:W-:Y:S02]  /*6d90*/  IMAD.MOV.U32 R12, RZ, RZ, R17 ;  /* 0x000000ffff0c7224 */ /* 0x000fe400078e0011 */
[----:B------:R-:W-:Y:S02]  /*6da0*/  IMAD.MOV.U32 R15, RZ, RZ, R2 ;  /* 0x000000ffff0f7224 */ /* 0x000fe400078e0002 */
[----:B------:R-:W-:-:S07]  /*6db0*/  IMAD.MOV.U32 R17, RZ, RZ, R14 ;  /* 0x000000ffff117224 */ /* 0x000fce00078e000e */
.L_x_12409:
[----:B------:R-:W-:Y:S05]  /*6dc0*/  BSYNC.RECONVERGENT B1 ;  /* 0x0000000000017941 */ /* 0x000fea0003800200 */
.L_x_12407:
        /* <DEDUP_REMOVED lines=16> */
.L_x_12411:
[----:B------:R-:W-:Y:S02]  /*6ed0*/  IMAD.MOV.U32 R2, RZ, RZ, R13 ;  /* 0x000000ffff027224 */ /* 0x000fe400078e000d */
[----:B------:R-:W-:Y:S02]  /*6ee0*/  IMAD.MOV.U32 R4, RZ, RZ, R3 ;  /* 0x000000ffff047224 */ /* 0x000fe400078e0003 */
[----:B------:R-:W-:Y:S02]  /*6ef0*/  IMAD.MOV.U32 R3, RZ, RZ, R7 ;  /* 0x000000ffff037224 */ /* 0x000fe400078e0007 */
[----:B------:R-:W-:-:S07]  /*6f00*/  IMAD.MOV.U32 R13, RZ, RZ, R16 ;  /* 0x000000ffff0d7224 */ /* 0x000fce00078e0010 */
.L_x_12412:
[----:B------:R-:W-:Y:S05]  /*6f10*/  BSYNC.RECONVERGENT B1 ;  /* 0x0000000000017941 */ /* 0x000fea0003800200 */
.L_x_12410:
        /* <DEDUP_REMOVED lines=9> */
.L_x_12414:
[----:B------:R-:W-:Y:S01]  /*6fb0*/  IMAD.MOV.U32 R7, RZ, RZ, R2 ;  /* 0x000000ffff077224 */ /* 0x000fe200078e0002 */
[----:B------:R-:W-:Y:S01]  /*6fc0*/  MOV R2, R15 ;  /* 0x0000000f00027202 */ /* 0x000fe20000000f00 */
[----:B------:R-:W-:Y:S02]  /*6fd0*/  IMAD.MOV.U32 R19, RZ, RZ, R4 ;  /* 0x000000ffff137224 */ /* 0x000fe400078e0004 */
[----:B------:R-:W-:-:S07]  /*6fe0*/  IMAD.MOV.U32 R4, RZ, RZ, R17 ;  /* 0x000000ffff047224 */ /* 0x000fce00078e0011 */
.L_x_12415:
[----:B------:R-:W-:Y:S05]  /*6ff0*/  BSYNC.RECONVERGENT B1 ;  /* 0x0000000000017941 */ /* 0x000fea0003800200 */
.L_x_12413:
        /* <DEDUP_REMOVED lines=9> */
.L_x_12417:
[----:B------:R-:W-:Y:S02]  /*7090*/  IMAD.MOV.U32 R8, RZ, RZ, R7 ;  /* 0x000000ffff087224 */ /* 0x000fe400078e0007 */
[----:B------:R-:W-:Y:S02]  /*70a0*/  IMAD.MOV.U32 R14, RZ, RZ, R19 ;  /* 0x000000ffff0e7224 */ /* 0x000fe400078e0013 */
[----:B------:R-:W-:Y:S02]  /*70b0*/  IMAD.MOV.U32 R7, RZ, RZ, R6 ;  /* 0x000000ffff077224 */ /* 0x000fe400078e0006 */
[----:B------:R-:W-:-:S07]  /*70c0*/  IMAD.MOV.U32 R19, RZ, RZ, R12 ;  /* 0x000000ffff137224 */ /* 0x000fce00078e000c */
.L_x_12418:
[----:B------:R-:W-:Y:S05]  /*70d0*/  BSYNC.RECONVERGENT B1 ;  /* 0x0000000000017941 */ /* 0x000fea0003800200 */
.L_x_12416:
        /* <DEDUP_REMOVED lines=16> */
.L_x_12420:
[----:B------:R-:W-:Y:S01]  /*71e0*/  MOV R12, R13 ;  /* 0x0000000d000c7202 */ /* 0x000fe20000000f00 */
[----:B------:R-:W-:Y:S02]  /*71f0*/  IMAD.MOV.U32 R22, RZ, RZ, R3 ;  /* 0x000000ffff167224 */ /* 0x000fe400078e0003 */
[----:B------:R-:W-:Y:S02]  /*7200*/  IMAD.MOV.U32 R3, RZ, RZ, R4 ;  /* 0x000000ffff037224 */ /* 0x000fe400078e0004 */
[----:B------:R-:W-:-:S07]  /*7210*/  IMAD.MOV.U32 R13, RZ, RZ, R2 ;  /* 0x000000ffff0d7224 */ /* 0x000fce00078e0002 */
.L_x_12421:
[----:B------:R-:W-:Y:S05]  /*7220*/  BSYNC.RECONVERGENT B1 ;  /* 0x0000000000017941 */ /* 0x000fea0003800200 */
.L_x_12419:
        /* <DEDUP_REMOVED lines=9> */
.L_x_12423:
[----:B------:R-:W-:Y:S02]  /*72c0*/  IMAD.MOV.U32 R9, RZ, RZ, R12 ;  /* 0x000000ffff097224 */ /* 0x000fe400078e000c */
[----:B------:R-:W-:Y:S02]  /*72d0*/  IMAD.MOV.U32 R15, RZ, RZ, R22 ;  /* 0x000000ffff0f7224 */ /* 0x000fe400078e0016 */
[----:B------:R-:W-:Y:S02]  /*72e0*/  IMAD.MOV.U32 R12, RZ, RZ, R7 ;  /* 0x000000ffff0c7224 */ /* 0x000fe400078e0007 */
[----:B------:R-:W-:-:S07]  /*72f0*/  IMAD.MOV.U32 R22, RZ, RZ, R19 ;  /* 0x000000ffff167224 */ /* 0x000fce00078e0013 */
.L_x_12424:
[----:B------:R-:W-:Y:S05]  /*7300*/  BSYNC.RECONVERGENT B1 ;  /* 0x0000000000017941 */ /* 0x000fea0003800200 */
.L_x_12422:
        /* <DEDUP_REMOVED lines=9> */
.L_x_12426:
[----:B------:R-:W-:Y:S01]  /*73a0*/  MOV R2, R9 ;  /* 0x0000000900027202 */ /* 0x000fe20000000f00 */
[----:B------:R-:W-:Y:S02]  /*73b0*/  IMAD.MOV.U32 R21, RZ, RZ, R15 ;  /* 0x000000ffff157224 */ /* 0x000fe400078e000f */
[----:B------:R-:W-:Y:S02]  /*73c0*/  IMAD.MOV.U32 R9, RZ, RZ, R8 ;  /* 0x000000ffff097224 */ /* 0x000fe400078e0008 */
[----:B------:R-:W-:-:S07]  /*73d0*/  IMAD.MOV.U32 R15, RZ, RZ, R14 ;  /* 0x000000ffff0f7224 */ /* 0x000fce00078e000e */
.L_x_12427:
[----:B------:R-:W-:Y:S05]  /*73e0*/  BSYNC.RECONVERGENT B1 ;  /* 0x0000000000017941 */ /* 0x000fea0003800200 */
.L_x_12425:
        /* <DEDUP_REMOVED lines=18> */
.L_x_12429:
[----:B------:R-:W-:Y:S02]  /*7510*/  IMAD.MOV.U32 R6, RZ, RZ, R13 ;  /* 0x000000ffff067224 */ /* 0x000fe400078e000d */
[----:B------:R-:W-:Y:S02]  /*7520*/  IMAD.MOV.U32 R8, RZ, RZ, R3 ;  /* 0x000000ffff087224 */ /* 0x000fe400078e0003 */
[----:B------:R-:W-:Y:S02]  /*7530*/  IMAD.MOV.U32 R3, RZ, RZ, R22 ;  /* 0x000000ffff037224 */ /* 0x000fe400078e0016 */
[----:B------:R-:W-:-:S07]  /*7540*/  IMAD.MOV.U32 R13, RZ, RZ, R12 ;  /* 0x000000ffff0d7224 */ /* 0x000fce00078e000c */
.L_x_12430:
[----:B------:R-:W-:Y:S05]  /*7550*/  BSYNC.RECONVERGENT B1 ;  /* 0x0000000000017941 */ /* 0x000fea0003800200 */
.L_x_12428:
        /* <DEDUP_REMOVED lines=9> */
.L_x_12432:
[----:B------:R-:W-:Y:S02]  /*75f0*/  IMAD.MOV.U32 R23, RZ, RZ, R6 ;  /* 0x000000ffff177224 */ /* 0x000fe400078e0006 */
[----:B------:R-:W-:Y:S02]  /*7600*/  IMAD.MOV.U32 R10, RZ, RZ, R8 ;  /* 0x000000ffff0a7224 */ /* 0x000fe400078e0008 */
[----:B------:R-:W-:Y:S02]  /*7610*/  IMAD.MOV.U32 R6, RZ, RZ, R9 ;  /* 0x000000ffff067224 */ /* 0x000fe400078e0009 */
[----:B------:R-:W-:-:S07]  /*7620*/  IMAD.MOV.U32 R8, RZ, RZ, R15 ;  /* 0x000000ffff087224 */ /* 0x000fce00078e000f */
.L_x_12433:
[----:B------:R-:W-:Y:S05]  /*7630*/  BSYNC.RECONVERGENT B1 ;  /* 0x0000000000017941 */ /* 0x000fea0003800200 */
.L_x_12431:
        /* <DEDUP_REMOVED lines=9> */
.L_x_12435:
[----:B------:R-:W-:Y:S02]  /*76d0*/  IMAD.MOV.U32 R9, RZ, RZ, R23 ;  /* 0x000000ffff097224 */ /* 0x000fe400078e0017 */
[----:B------:R-:W-:Y:S02]  /*76e0*/  IMAD.MOV.U32 R12, RZ, RZ, R10 ;  /* 0x000000ffff0c7224 */ /* 0x000fe400078e000a */
[----:B------:R-:W-:Y:S02]  /*76f0*/  IMAD.MOV.U32 R23, RZ, RZ, R2 ;  /* 0x000000ffff177224 */ /* 0x000fe400078e0002 */
[----:B------:R-:W-:-:S07]  /*7700*/  IMAD.MOV.U32 R10, RZ, RZ, R21 ;  /* 0x000000ffff0a7224 */ /* 0x000fce00078e0015 */
.L_x_12436:
[----:B------:R-:W-:Y:S05]  /*7710*/  BSYNC.RECONVERGENT B1 ;  /* 0x0000000000017941 */ /* 0x000fea0003800200 */
.L_x_12434:
        /* <DEDUP_REMOVED lines=16> */
.L_x_12438:
[----:B------:R-:W-:Y:S02]  /*7820*/  IMAD.MOV.U32 R2, RZ, RZ, R13 ;  /* 0x000000ffff027224 */ /* 0x000fe400078e000d */
[----:B------:R-:W-:Y:S02]  /*7830*/  IMAD.MOV.U32 R7, RZ, RZ, R3 ;  /* 0x000000ffff077224 */ /* 0x000fe400078e0003 */
[----:B------:R-:W-:Y:S02]  /*7840*/  IMAD.MOV.U32 R3, RZ, RZ, R8 ;  /* 0x000000ffff037224 */ /* 0x000fe400078e0008 */
[----:B------:R-:W-:-:S07]  /*7850*/  IMAD.MOV.U32 R13, RZ, RZ, R6 ;  /* 0x000000ffff0d7224 */ /* 0x000fce00078e0006 */
.L_x_12439:
[----:B------:R-:W-:Y:S05]  /*7860*/  BSYNC.RECONVERGENT B1 ;  /* 0x0000000000017941 */ /* 0x000fea0003800200 */
.L_x_12437:
        /* <DEDUP_REMOVED lines=9> */
.L_x_12441:
[----:B------:R-:W-:Y:S01]  /*7900*/  IMAD.MOV.U32 R6, RZ, RZ, R2 ;  /* 0x000000ffff067224 */ /* 0x000fe200078e0002 */
[----:B------:R-:W-:Y:S01]  /*7910*/  MOV R2, R23 ;  /* 0x0000001700027202 */ /* 0x000fe20000000f00 */
[----:B------:R-:W-:Y:S02]  /*7920*/  IMAD.MOV.U32 R11, RZ, RZ, R7 ;  /* 0x000000ffff0b7224 */ /* 0x000fe400078e0007 */
[----:B------:R-:W-:-:S07]  /*7930*/  IMAD.MOV.U32 R7, RZ, RZ, R10 ;  /* 0x000000ffff077224 */ /* 0x000fce00078e000a */
.L_x_12442:
[----:B------:R-:W-:Y:S05]  /*7940*/  BSYNC.RECONVERGENT B1 ;  /* 0x0000000000017941 */ /* 0x000fea0003800200 */
.L_x_12440:
        /* <DEDUP_REMOVED lines=9> */
.L_x_12444:
[----:B------:R-:W-:Y:S02]  /*79e0*/  IMAD.MOV.U32 R8, RZ, RZ, R6 ;  /* 0x000000ffff087224 */ /* 0x000fe400078e0006 */
[----:B------:R-:W-:Y:S02]  /*79f0*/  IMAD.MOV.U32 R10, RZ, RZ, R11 ;  /* 0x000000ffff0a7224 */ /* 0x000fe400078e000b */
[----:B------:R-:W-:Y:S02]  /*7a00*/  IMAD.MOV.U32 R6, RZ, RZ, R9 ;  /* 0x000000ffff067224 */ /* 0x000fe400078e0009 */
[----:B------:R-:W-:-:S07]  /*7a10*/  IMAD.MOV.U32 R11, RZ, RZ, R12 ;  /* 0x000000ffff0b7224 */ /* 0x000fce00078e000c */
.L_x_12445:
[----:B------:R-:W-:Y:S05]  /*7a20*/  BSYNC.RECONVERGENT B1 ;  /* 0x0000000000017941 */ /* 0x000fea0003800200 */
.L_x_12443:
        /* <DEDUP_REMOVED lines=16> */
.L_x_12447:
[----:B------:R-:W-:Y:S01]  /*7b30*/  MOV R4, R13 ;  /* 0x0000000d00047202 */ /* 0x000fe20000000f00 */
[----:B------:R-:W-:Y:S02]  /*7b40*/  IMAD.MOV.U32 R12, RZ, RZ, R3 ;  /* 0x000000ffff0c7224 */ /* 0x000fe400078e0003 */
[----:B------:R-:W-:Y:S02]  /*7b50*/  IMAD.MOV.U32 R3, RZ, RZ, R7 ;  /* 0x000000ffff037224 */ /* 0x000fe400078e0007 */
[----:B------:R-:W-:-:S07]  /*7b60*/  IMAD.MOV.U32 R13, RZ, RZ, R2 ;  /* 0x000000ffff0d7224 */ /* 0x000fce00078e0002 */
.L_x_12448:
[----:B------:R-:W-:Y:S05]  /*7b70*/  BSYNC.RECONVERGENT B1 ;  /* 0x0000000000017941 */ /* 0x000fea0003800200 */
.L_x_12446:
        /* <DEDUP_REMOVED lines=9> */
.L_x_12450:
[----:B------:R-:W-:Y:S02]  /*7c10*/  IMAD.MOV.U32 R7, RZ, RZ, R4 ;  /* 0x000000ffff077224 */ /* 0x000fe400078e0004 */
[----:B------:R-:W-:Y:S02]  /*7c20*/  IMAD.MOV.U32 R9, RZ, RZ, R12 ;  /* 0x000000ffff097224 */ /* 0x000fe400078e000c */
[----:B------:R-:W-:Y:S02]  /*7c30*/  IMAD.MOV.U32 R4, RZ, RZ, R6 ;  /* 0x000000ffff047224 */ /* 0x000fe400078e0006 */
[----:B------:R-:W-:-:S07]  /*7c40*/  IMAD.MOV.U32 R12, RZ, RZ, R11 ;  /* 0x000000ffff0c7224 */ /* 0x000fce00078e000b */
.L_x_12451:
[----:B------:R-:W-:Y:S05]  /*7c50*/  BSYNC.RECONVERGENT B1 ;  /* 0x0000000000017941 */ /* 0x000fea0003800200 */
.L_x_12449:
        /* <DEDUP_REMOVED lines=9> */
.L_x_12453:
[----:B------:R-:W-:Y:S01]  /*7cf0*/  MOV R2, R7 ;  /* 0x0000000700027202 */ /* 0x000fe20000000f00 */
[----:B------:R-:W-:Y:S02]  /*7d00*/  IMAD.MOV.U32 R6, RZ, RZ, R9 ;  /* 0x000000ffff067224 */ /* 0x000fe400078e0009 */
[----:B------:R-:W-:Y:S02]  /*7d10*/  IMAD.MOV.U32 R7, RZ, RZ, R8 ;  /* 0x000000ffff077224 */ /* 0x000fe400078e0008 */
[----:B------:R-:W-:-:S07]  /*7d20*/  IMAD.MOV.U32 R9, RZ, RZ, R10 ;  /* 0x000000ffff097224 */ /* 0x000fce00078e000a */
.L_x_12454:
[----:B------:R-:W-:Y:S05]  /*7d30*/  BSYNC.RECONVERGENT B1 ;  /* 0x0000000000017941 */ /* 0x000fea0003800200 */
.L_x_12452:
        /* <DEDUP_REMOVED lines=16> */
.L_x_12456:
[----:B------:R-:W-:Y:S02]  /*7e40*/  IMAD.MOV.U32 R14, RZ, RZ, R13 ;  /* 0x000000ffff0e7224 */ /* 0x000fe400078e000d */
[----:B------:R-:W-:Y:S02]  /*7e50*/  IMAD.MOV.U32 R16, RZ, RZ, R3 ;  /* 0x000000ffff107224 */ /* 0x000fe400078e0003 */
[----:B------:R-:W-:Y:S02]  /*7e60*/  IMAD.MOV.U32 R3, RZ, RZ, R12 ;  /* 0x000000ffff037224 */ /* 0x000fe400078e000c */
[----:B------:R-:W-:-:S07]  /*7e70*/  IMAD.MOV.U32 R13, RZ, RZ, R4 ;  /* 0x000000ffff0d7224 */ /* 0x000fce00078e0004 */
.L_x_12457:
[----:B------:R-:W-:Y:S05]  /*7e80*/  BSYNC.RECONVERGENT B1 ;  /* 0x0000000000017941 */ /* 0x000fea0003800200 */
.L_x_12455:
        /* <DEDUP_REMOVED lines=9> */
.L_x_12459:
[----:B------:R-:W-:Y:S02]  /*7f20*/  IMAD.MOV.U32 R15, RZ, RZ, R14 ;  /* 0x000000ffff0f7224 */ /* 0x000fe400078e000e */
[----:B------:R-:W-:Y:S02]  /*7f30*/  IMAD.MOV.U32 R17, RZ, RZ, R16 ;  /* 0x000000ffff117224 */ /* 0x000fe400078e0010 */
[----:B------:R-:W-:Y:S02]  /*7f40*/  IMAD.MOV.U32 R14, RZ, RZ, R7 ;  /* 0x000000ffff0e7224 */ /* 0x000fe400078e0007 */
[----:B------:R-:W-:-:S07]  /*7f50*/  IMAD.MOV.U32 R16, RZ, RZ, R9 ;  /* 0x000000ffff107224 */ /* 0x000fce00078e0009 */
.L_x_12460:
[----:B------:R-:W-:Y:S05]  /*7f60*/  BSYNC.RECONVERGENT B1 ;  /* 0x0000000000017941 */ /* 0x000fea0003800200 */
.L_x_12458:
        /* <DEDUP_REMOVED lines=9> */
.L_x_12462:
[----:B------:R-:W-:Y:S02]  /*8000*/  IMAD.MOV.U32 R12, RZ, RZ, R15 ;  /* 0x000000ffff0c7224 */ /* 0x000fe400078e000f */
[----:B------:R-:W-:Y:S02]  /*8010*/  IMAD.MOV.U32 R21, RZ, RZ, R17 ;  /* 0x000000ffff157224 */ /* 0x000fe400078e0011 */
[----:B------:R-:W-:Y:S02]  /*8020*/  IMAD.MOV.U32 R15, RZ, RZ, R2 ;  /* 0x000000ffff0f7224 */ /* 0x000fe400078e0002 */
[----:B------:R-:W-:-:S07]  /*8030*/  IMAD.MOV.U32 R17, RZ, RZ, R6 ;  /* 0x000000ffff117224 */ /* 0x000fce00078e0006 */
.L_x_12463:
[----:B------:R-:W-:Y:S05]  /*8040*/  BSYNC.RECONVERGENT B1 ;  /* 0x0000000000017941 */ /* 0x000fea0003800200 */
.L_x_12461:
        /* <DEDUP_REMOVED lines=18> */
.L_x_12465:
[----:B------:R-:W-:Y:S02]  /*8170*/  IMAD.MOV.U32 R2, RZ, RZ, R13 ;  /* 0x000000ffff027224 */ /* 0x000fe400078e000d */
[----:B------:R-:W-:Y:S02]  /*8180*/  IMAD.MOV.U32 R6, RZ, RZ, R3 ;  /* 0x000000ffff067224 */ /* 0x000fe400078e0003 */
[----:B------:R-:W-:Y:S02]  /*8190*/  IMAD.MOV.U32 R3, RZ, RZ, R16 ;  /* 0x000000ffff037224 */ /* 0x000fe400078e0010 */
[----:B------:R-:W-:-:S07]  /*81a0*/  IMAD.MOV.U32 R13, RZ, RZ, R14 ;  /* 0x000000ffff0d7224 */ /* 0x000fce00078e000e */
.L_x_12466:
[----:B------:R-:W-:Y:S05]  /*81b0*/  BSYNC.RECONVERGENT B1 ;  /* 0x0000000000017941 */ /* 0x000fea0003800200 */
.L_x_12464:
        /* <DEDUP_REMOVED lines=9> */
.L_x_12468:
[----:B------:R-:W-:Y:S01]  /*8250*/  IMAD.MOV.U32 R23, RZ, RZ, R2 ;  /* 0x000000ffff177224 */ /* 0x000fe200078e0002 */
[----:B------:R-:W-:Y:S01]  /*8260*/  MOV R2, R15 ;  /* 0x0000000f00027202 */ /* 0x000fe20000000f00 */
[----:B------:R-:W-:Y:S02]  /*8270*/  IMAD.MOV.U32 R14, RZ, RZ, R6 ;  /* 0x000000ffff0e7224 */ /* 0x000fe400078e0006 */
[----:B------:R-:W-:-:S07]  /*8280*/  IMAD.MOV.U32 R6, RZ, RZ, R17 ;  /* 0x000000ffff067224 */ /* 0x000fce00078e0011 */
.L_x_12469:
[----:B------:R-:W-:Y:S05]  /*8290*/  BSYNC.RECONVERGENT B1 ;  /* 0x0000000000017941 */ /* 0x000fea0003800200 */
.L_x_12467:
        /* <DEDUP_REMOVED lines=9> */
.L_x_12471:
[----:B------:R-:W-:Y:S02]  /*8330*/  IMAD.MOV.U32 R15, RZ, RZ, R23 ;  /* 0x000000ffff0f7224 */ /* 0x000fe400078e0017 */
[----:B------:R-:W-:Y:S02]  /*8340*/  IMAD.MOV.U32 R16, RZ, RZ, R14 ;  /* 0x000000ffff107224 */ /* 0x000fe400078e000e */
[----:B------:R-:W-:Y:S02]  /*8350*/  IMAD.MOV.U32 R23, RZ, RZ, R12 ;  /* 0x000000ffff177224 */ /* 0x000fe400078e000c */
[----:B------:R-:W-:-:S07]  /*8360*/  IMAD.MOV.U32 R14, RZ, RZ, R21 ;  /* 0x000000ffff0e7224 */ /* 0x000fce00078e0015 */
.L_x_12472:
[----:B------:R-:W-:Y:S05]  /*8370*/  BSYNC.RECONVERGENT B1 ;  /* 0x0000000000017941 */ /* 0x000fea0003800200 */
.L_x_12470:
        /* <DEDUP_REMOVED lines=16> */
.L_x_12474:
[----:B------:R-:W-:Y:S01]  /*8480*/  MOV R12, R13 ;  /* 0x0000000d000c7202 */ /* 0x000fe20000000f00 */
[----:B------:R-:W-:Y:S02]  /*8490*/  IMAD.MOV.U32 R7, RZ, RZ, R3 ;  /* 0x000000ffff077224 */ /* 0x000fe400078e0003 */
[----:B------:R-:W-:Y:S02]  /*84a0*/  IMAD.MOV.U32 R3, RZ, RZ, R6 ;  /* 0x000000ffff037224 */ /* 0x000fe400078e0006 */
[----:B------:R-:W-:-:S07]  /*84b0*/  IMAD.MOV.U32 R13, RZ, RZ, R2 ;  /* 0x000000ffff0d7224 */ /* 0x000fce00078e0002 */
.L_x_12475:
[----:B------:R-:W-:Y:S05]  /*84c0*/  BSYNC.RECONVERGENT B1 ;  /* 0x0000000000017941 */ /* 0x000fea0003800200 */
.L_x_12473:
        /* <DEDUP_REMOVED lines=9> */
.L_x_12477:
[----:B------:R-:W-:Y:S02]  /*8560*/  IMAD.MOV.U32 R2, RZ, RZ, R12 ;  /* 0x000000ffff027224 */ /* 0x000fe400078e000c */
[----:B------:R-:W-:Y:S02]  /*8570*/  IMAD.MOV.U32 R17, RZ, RZ, R7 ;  /* 0x000000ffff117224 */ /* 0x000fe400078e0007 */
[----:B------:R-:W-:Y:S02]  /*8580*/  IMAD.MOV.U32 R12, RZ, RZ, R23 ;  /* 0x000000ffff0c7224 */ /* 0x000fe400078e0017 */
[----:B------:R-:W-:-:S07]  /*8590*/  IMAD.MOV.U32 R7, RZ, RZ, R14 ;  /* 0x000000ffff077224 */ /* 0x000fce00078e000e */
.L_x_12478:
[----:B------:R-:W-:Y:S05]  /*85a0*/  BSYNC.RECONVERGENT B1 ;  /* 0x0000000000017941 */ /* 0x000fea0003800200 */
.L_x_12476:
        /* <DEDUP_REMOVED lines=9> */
.L_x_12480:
[----:B------:R-:W-:Y:S01]  /*8640*/  MOV R6, R2 ;  /* 0x0000000200067202 */ /* 0x000fe20000000f00 */
[----:B------:R-:W-:Y:S02]  /*8650*/  IMAD.MOV.U32 R14, RZ, RZ, R17 ;  /* 0x000000ffff0e7224 */ /* 0x000fe400078e0011 */
[----:B------:R-:W-:Y:S02]  /*8660*/  IMAD.MOV.U32 R2, RZ, RZ, R15 ;  /* 0x000000ffff027224 */ /* 0x000fe400078e000f */
[----:B------:R-:W-:-:S07]  /*8670*/  IMAD.MOV.U32 R17, RZ, RZ, R16 ;  /* 0x000000ffff117224 */ /* 0x000fce00078e0010 */
.L_x_12481:
[----:B------:R-:W-:Y:S05]  /*8680*/  BSYNC.RECONVERGENT B1 ;  /* 0x0000000000017941 */ /* 0x000fea0003800200 */
.L_x_12479:
        /* <DEDUP_REMOVED lines=16> */
.L_x_12483:
[----:B------:R-:W-:Y:S02]  /*8790*/  IMAD.MOV.U32 R4, RZ, RZ, R13 ;  /* 0x000000ffff047224 */ /* 0x000fe400078e000d */
[----:B------:R-:W-:Y:S02]  /*87a0*/  IMAD.MOV.U32 R8, RZ, RZ, R3 ;  /* 0x000000ffff087224 */ /* 0x000fe400078e0003 */
[----:B------:R-:W-:Y:S02]  /*87b0*/  IMAD.MOV.U32 R3, RZ, RZ, R7 ;  /* 0x000000ffff037224 */ /* 0x000fe400078e0007 */
[----:B------:R-:W-:-:S07]  /*87c0*/  IMAD.MOV.U32 R13, RZ, RZ, R12 ;  /* 0x000000ffff0d7224 */ /* 0x000fce00078e000c */
.L_x_12484:
[----:B------:R-:W-:Y:S05]  /*87d0*/  BSYNC.RECONVERGENT B1 ;  /* 0x0000000000017941 */ /* 0x000fea0003800200 */
.L_x_12482:
        /* <DEDUP_REMOVED lines=9> */
.L_x_12486:
[----:B------:R-:W-:Y:S02]  /*8870*/  IMAD.MOV.U32 R7, RZ, RZ, R4 ;  /* 0x000000ffff077224 */ /* 0x000fe400078e0004 */
[----:B------:R-:W-:Y:S02]  /*8880*/  IMAD.MOV.U32 R15, RZ, RZ, R8 ;  /* 0x000000ffff0f7224 */ /* 0x000fe400078e0008 */
[----:B------:R-:W-:Y:S02]  /*8890*/  IMAD.MOV.U32 R4, RZ, RZ, R2 ;  /* 0x000000ffff047224 */ /* 0x000fe400078e0002 */
[----:B------:R-:W-:-:S07]  /*88a0*/  IMAD.MOV.U32 R8, RZ, RZ, R17 ;  /* 0x000000ffff087224 */ /* 0x000fce00078e0011 */
.L_x_12487:
[----:B------:R-:W-:Y:S05]  /*88b0*/  BSYNC.RECONVERGENT B1 ;  /* 0x0000000000017941 */ /* 0x000fea0003800200 */
.L_x_12485:
        /* <DEDUP_REMOVED lines=9> */
.L_x_12489:
[----:B------:R-:W-:Y:S02]  /*8950*/  IMAD.MOV.U32 R2, RZ, RZ, R7 ;  /* 0x000000ffff027224 */ /* 0x000fe400078e0007 */
[----:B------:R-:W-:Y:S02]  /*8960*/  IMAD.MOV.U32 R12, RZ, RZ, R15 ;  /* 0x000000ffff0c7224 */ /* 0x000fe400078e000f */
[----:B------:R-:W-:Y:S02]  /*8970*/  IMAD.MOV.U32 R7, RZ, RZ, R6 ;  /* 0x000000ffff077224 */ /* 0x000fe400078e0006 */
[----:B------:R-:W-:-:S07]  /*8980*/  IMAD.MOV.U32 R15, RZ, RZ, R14 ;  /* 0x000000ffff0f7224 */ /* 0x000fce00078e000e */
.L_x_12490:
[----:B------:R-:W-:Y:S05]  /*8990*/  BSYNC.RECONVERGENT B1 ;  /* 0x0000000000017941 */ /* 0x000fea0003800200 */
.L_x_12488:
        /* <DEDUP_REMOVED lines=16> */
.L_x_12492:
[----:B------:R-:W-:Y:S02]  /*8aa0*/  IMAD.MOV.U32 R14, RZ, RZ, R13 ;  /* 0x000000ffff0e7224 */ /* 0x000fe400078e000d */
[----:B------:R-:W-:Y:S02]  /*8ab0*/  IMAD.MOV.U32 R22, RZ, RZ, R3 ;  /* 0x000000ffff167224 */ /* 0x000fe400078e0003 */
[----:B------:R-:W-:Y:S02]  /*8ac0*/  IMAD.MOV.U32 R3, RZ, RZ, R8 ;  /* 0x000000ffff037224 */ /* 0x000fe400078e0008 */
[----:B------:R-:W-:-:S07]  /*8ad0*/  IMAD.MOV.U32 R13, RZ, RZ, R4 ;  /* 0x000000ffff0d7224 */ /* 0x000fce00078e0004 */
.L_x_12493:
[----:B------:R-:W-:Y:S05]  /*8ae0*/  BSYNC.RECONVERGENT B1 ;  /* 0x0000000000017941 */ /* 0x000fea0003800200 */
.L_x_12491:
        /* <DEDUP_REMOVED lines=9> */
.L_x_12495:
[----:B------:R-:W-:Y:S01]  /*8b80*/  IMAD.MOV.U32 R9, RZ, RZ, R14 ;  /* 0x000000ffff097224 */ /* 0x000fe200078e000e */
[----:B------:R-:W-:Y:S01]  /*8b90*/  MOV R14, R7 ;  /* 0x00000007000e7202 */ /* 0x000fe20000000f00 */
[----:B------:R-:W-:Y:S02]  /*8ba0*/  IMAD.MOV.U32 R21, RZ, RZ, R22 ;  /* 0x000000ffff157224 */ /* 0x000fe400078e0016 */
[----:B------:R-:W-:-:S07]  /*8bb0*/  IMAD.MOV.U32 R22, RZ, RZ, R15 ;  /* 0x000000ffff167224 */ /* 0x000fce00078e000f */
.L_x_12496:
[----:B------:R-:W-:Y:S05]  /*8bc0*/  BSYNC.RECONVERGENT B1 ;  /* 0x0000000000017941 */ /* 0x000fea0003800200 */
.L_x_12494:
        /* <DEDUP_REMOVED lines=9> */
.L_x_12498:
[----:B------:R-:W-:Y:S02]  /*8c60*/  IMAD.MOV.U32 R8, RZ, RZ, R9 ;  /* 0x000000ffff087224 */ /* 0x000fe400078e0009 */
[----:B------:R-:W-:Y:S02]  /*8c70*/  IMAD.MOV.U32 R15, RZ, RZ, R21 ;  /* 0x000000ffff0f7224 */ /* 0x000fe400078e0015 */
[----:B------:R-:W-:Y:S02]  /*8c80*/  IMAD.MOV.U32 R9, RZ, RZ, R2 ;  /* 0x000000ffff097224 */ /* 0x000fe400078e0002 */
[----:B------:R-:W-:-:S07]  /*8c90*/  IMAD.MOV.U32 R21, RZ, RZ, R12 ;  /* 0x000000ffff157224 */ /* 0x000fce00078e000c */
.L_x_12499:
[----:B------:R-:W-:Y:S05]  /*8ca0*/  BSYNC.RECONVERGENT B1 ;  /* 0x0000000000017941 */ /* 0x000fea0003800200 */
.L_x_12497:
        /* <DEDUP_REMOVED lines=18> */
.L_x_12501:
[----:B------:R-:W-:Y:S01]  /*8dd0*/  MOV R2, R13 ;  /* 0x0000000d00027202 */ /* 0x000fe20000000f00 */
[----:B------:R-:W-:Y:S02]  /*8de0*/  IMAD.MOV.U32 R10, RZ, RZ, R3 ;  /* 0x000000ffff0a7224 */ /* 0x000fe400078e0003 */
[----:B------:R-:W-:Y:S02]  /*8df0*/  IMAD.MOV.U32 R3, RZ, RZ, R22 ;  /* 0x000000ffff037224 */ /* 0x000fe400078e0016 */
[----:B------:R-:W-:-:S07]  /*8e00*/  IMAD.MOV.U32 R13, RZ, RZ, R14 ;  /* 0x000000ffff0d7224 */ /* 0x000fce00078e000e */
.L_x_12502:
[----:B------:R-:W-:Y:S05]  /*8e10*/  BSYNC.RECONVERGENT B1 ;  /* 0x0000000000017941 */ /* 0x000fea0003800200 */
.L_x_12500:
        /* <DEDUP_REMOVED lines=9> */
.L_x_12504:
[----:B------:R-:W-:Y:S02]  /*8eb0*/  IMAD.MOV.U32 R23, RZ, RZ, R2 ;  /* 0x000000ffff177224 */ /* 0x000fe400078e0002 */
[----:B------:R-:W-:Y:S02]  /*8ec0*/  IMAD.MOV.U32 R12, RZ, RZ, R10 ;  /* 0x000000ffff0c7224 */ /* 0x000fe400078e000a */
[----:B------:R-:W-:Y:S02]  /*8ed0*/  IMAD.MOV.U32 R2, RZ, RZ, R9 ;  /* 0x000000ffff027224 */ /* 0x000fe400078e0009 */
[----:B------:R-:W-:-:S07]  /*8ee0*/  IMAD.MOV.U32 R10, RZ, RZ, R21 ;  /* 0x000000ffff0a7224 */ /* 0x000fce00078e0015 */
.L_x_12505:
[----:B------:R-:W-:Y:S05]  /*8ef0*/  BSYNC.RECONVERGENT B1 ;  /* 0x0000000000017941 */ /* 0x000fea0003800200 */
.L_x_12503:
        /* <DEDUP_REMOVED lines=9> */
.L_x_12507:
[----:B------:R-:W-:Y:S01]  /*8f90*/  MOV R9, R23 ;  /* 0x0000001700097202 */ /* 0x000fe20000000f00 */
[----:B------:R-:W-:Y:S02]  /*8fa0*/  IMAD.MOV.U32 R14, RZ, RZ, R12 ;  /* 0x000000ffff0e7224 */ /* 0x000fe400078e000c */
[----:B------:R-:W-:Y:S02]  /*8fb0*/  IMAD.MOV.U32 R23, RZ, RZ, R8 ;  /* 0x000000ffff177224 */ /* 0x000fe400078e0008 */
[----:B------:R-:W-:-:S07]  /*8fc0*/  IMAD.MOV.U32 R12, RZ, RZ, R15 ;  /* 0x000000ffff0c7224 */ /* 0x000fce00078e000f */
.L_x_12508:
[----:B------:R-:W-:Y:S05]  /*8fd0*/  BSYNC.RECONVERGENT B1 ;  /* 0x0000000000017941 */ /* 0x000fea0003800200 */
.L_x_12506:
        /* <DEDUP_REMOVED lines=16> */
.L_x_12510:
[----:B------:R-:W-:Y:S02]  /*90e0*/  IMAD.MOV.U32 R8, RZ, RZ, R13 ;  /* 0x000000ffff087224 */ /* 0x000fe400078e000d */
[----:B------:R-:W-:Y:S02]  /*90f0*/  IMAD.MOV.U32 R11, RZ, RZ, R3 ;  /* 0x000000ffff0b7224 */ /* 0x000fe400078e0003 */
[----:B------:R-:W-:Y:S02]  /*9100*/  IMAD.MOV.U32 R3, RZ, RZ, R10 ;  /* 0x000000ffff037224 */ /* 0x000fe400078e000a */
[----:B------:R-:W-:-:S07]  /*9110*/  IMAD.MOV.U32 R13, RZ, RZ, R2 ;  /* 0x000000ffff0d7224 */ /* 0x000fce00078e0002 */
.L_x_12511:
[----:B------:R-:W-:Y:S05]  /*9120*/  BSYNC.RECONVERGENT B1 ;  /* 0x0000000000017941 */ /* 0x000fea0003800200 */
.L_x_12509:
        /* <DEDUP_REMOVED lines=9> */
.L_x_12513:
[----:B------:R-:W-:Y:S02]  /*91c0*/  IMAD.MOV.U32 R2, RZ, RZ, R8 ;  /* 0x000000ffff027224 */ /* 0x000fe400078e0008 */
[----:B------:R-:W-:Y:S02]  /*91d0*/  IMAD.MOV.U32 R15, RZ, RZ, R11 ;  /* 0x000000ffff0f7224 */ /* 0x000fe400078e000b */
[----:B------:R-:W-:Y:S02]  /*91e0*/  IMAD.MOV.U32 R8, RZ, RZ, R23 ;  /* 0x000000ffff087224 */ /* 0x000fe400078e0017 */
[----:B------:R-:W-:-:S07]  /*91f0*/  IMAD.MOV.U32 R11, RZ, RZ, R12 ;  /* 0x000000ffff0b7224 */ /* 0x000fce00078e000c */
.L_x_12514:
[----:B------:R-:W-:Y:S05]  /*9200*/  BSYNC.RECONVERGENT B1 ;  /* 0x0000000000017941 */ /* 0x000fea0003800200 */
.L_x_12512:
        /* <DEDUP_REMOVED lines=9> */
.L_x_12516:
[----:B------:R-:W-:Y:S02]  /*92a0*/  IMAD.MOV.U32 R10, RZ, RZ, R2 ;  /* 0x000000ffff0a7224 */ /* 0x000fe400078e0002 */
[----:B------:R-:W-:Y:S02]  /*92b0*/  IMAD.MOV.U32 R12, RZ, RZ, R15 ;  /* 0x000000ffff0c7224 */ /* 0x000fe400078e000f */
[----:B------:R-:W-:Y:S02]  /*92c0*/  IMAD.MOV.U32 R2, RZ, RZ, R9 ;  /* 0x000000ffff027224 */ /* 0x000fe400078e0009 */
[----:B------:R-:W-:-:S07]  /*92d0*/  IMAD.MOV.U32 R15, RZ, RZ, R14 ;  /* 0x000000ffff0f7224 */ /* 0x000fce00078e000e */
.L_x_12517:
[----:B------:R-:W-:Y:S05]  /*92e0*/  BSYNC.RECONVERGENT B1 ;  /* 0x0000000000017941 */ /* 0x000fea0003800200 */
.L_x_12515:
        /* <DEDUP_REMOVED lines=16> */
.L_x_12519:
[----:B------:R-:W-:Y:S02]  /*93f0*/  IMAD.MOV.U32 R4, RZ, RZ, R13 ;  /* 0x000000ffff047224 */ /* 0x000fe400078e000d */
[----:B------:R-:W-:Y:S02]  /*9400*/  IMAD.MOV.U32 R14, RZ, RZ, R3 ;  /* 0x000000ffff0e7224 */ /* 0x000fe400078e0003 */
[----:B------:R-:W-:Y:S02]  /*9410*/  IMAD.MOV.U32 R3, RZ, RZ, R11 ;  /* 0x000000ffff037224 */ /* 0x000fe400078e000b */
[----:B------:R-:W-:-:S07]  /*9420*/  IMAD.MOV.U32 R13, RZ, RZ, R8 ;  /* 0x000000ffff0d7224 */ /* 0x000fce00078e0008 */
.L_x_12520:
[----:B------:R-:W-:Y:S05]  /*9430*/  BSYNC.RECONVERGENT B1 ;  /* 0x0000000000017941 */ /* 0x000fea0003800200 */
.L_x_12518:
        /* <DEDUP_REMOVED lines=9> */
.L_x_12522:
[----:B------:R-:W-:Y:S01]  /*94d0*/  IMAD.MOV.U32 R9, RZ, RZ, R4 ;  /* 0x000000ffff097224 */ /* 0x000fe200078e0004 */
[----:B------:R-:W-:Y:S01]  /*94e0*/  MOV R4, R2 ;  /* 0x0000000200047202 */ /* 0x000fe20000000f00 */
[----:B------:R-:W-:Y:S02]  /*94f0*/  IMAD.MOV.U32 R11, RZ, RZ, R14 ;  /* 0x000000ffff0b7224 */ /* 0x000fe400078e000e */
[----:B------:R-:W-:-:S07]  /*9500*/  IMAD.MOV.U32 R14, RZ, RZ, R15 ;  /* 0x000000ffff0e7224 */ /* 0x000fce00078e000f */
.L_x_12523:
[----:B------:R-:W-:Y:S05]  /*9510*/  BSYNC.RECONVERGENT B1 ;  /* 0x0000000000017941 */ /* 0x000fea0003800200 */
.L_x_12521:
        /* <DEDUP_REMOVED lines=9> */
.L_x_12525:
[----:B------:R-:W-:Y:S02]  /*95b0*/  IMAD.MOV.U32 R2, RZ, RZ, R9 ;  /* 0x000000ffff027224 */ /* 0x000fe400078e0009 */
[----:B------:R-:W-:Y:S02]  /*95c0*/  IMAD.MOV.U32 R8, RZ, RZ, R11 ;  /* 0x000000ffff087224 */ /* 0x000fe400078e000b */
[----:B------:R-:W-:Y:S02]  /*95d0*/  IMAD.MOV.U32 R9, RZ, RZ, R10 ;  /* 0x000000ffff097224 */ /* 0x000fe400078e000a */
[----:B------:R-:W-:-:S07]  /*95e0*/  IMAD.MOV.U32 R11, RZ, RZ, R12 ;  /* 0x000000ffff0b7224 */ /* 0x000fce00078e000c */
.L_x_12526:
[----:B------:R-:W-:Y:S05]  /*95f0*/  BSYNC.RECONVERGENT B1 ;  /* 0x0000000000017941 */ /* 0x000fea0003800200 */
.L_x_12524:
        /* <DEDUP_REMOVED lines=16> */
.L_x_12528:
[----:B------:R-:W-:Y:S02]  /*9700*/  IMAD.MOV.U32 R12, RZ, RZ, R13 ;  /* 0x000000ffff0c7224 */ /* 0x000fe400078e000d */
[----:B------:R-:W-:Y:S02]  /*9710*/  IMAD.MOV.U32 R16, RZ, RZ, R3 ;  /* 0x000000ffff107224 */ /* 0x000fe400078e0003 */
[----:B------:R-:W-:Y:S02]  /*9720*/  IMAD.MOV.U32 R3, RZ, RZ, R14 ;  /* 0x000000ffff037224 */ /* 0x000fe400078e000e */
[----:B------:R-:W-:-:S07]  /*9730*/  IMAD.MOV.U32 R13, RZ, RZ, R4 ;  /* 0x000000ffff0d7224 */ /* 0x000fce00078e0004 */
.L_x_12529:
[----:B------:R-:W-:Y:S05]  /*9740*/  BSYNC.RECONVERGENT B1 ;  /* 0x0000000000017941 */ /* 0x000fea0003800200 */
.L_x_12527:
        /* <DEDUP_REMOVED lines=9> */
.L_x_12531:
[----:B------:R-:W-:Y:S02]  /*97e0*/  IMAD.MOV.U32 R15, RZ, RZ, R12 ;  /* 0x000000ffff0f7224 */ /* 0x000fe400078e000c */
[----:B------:R-:W-:Y:S02]  /*97f0*/  IMAD.MOV.U32 R17, RZ, RZ, R16 ;  /* 0x000000ffff117224 */ /* 0x000fe400078e0010 */
[----:B------:R-:W-:Y:S02]  /*9800*/  IMAD.MOV.U32 R12, RZ, RZ, R9 ;  /* 0x000000ffff0c7224 */ /* 0x000fe400078e0009 */
[----:B------:R-:W-:-:S07]  /*9810*/  IMAD.MOV.U32 R16, RZ, RZ, R11 ;  /* 0x000000ffff107224 */ /* 0x000fce00078e000b */
.L_x_12532:
[----:B------:R-:W-:Y:S05]  /*9820*/  BSYNC.RECONVERGENT B1 ;  /* 0x0000000000017941 */ /* 0x000fea0003800200 */
.L_x_12530:
        /* <DEDUP_REMOVED lines=9> */
.L_x_12534:
[----:B------:R-:W-:Y:S02]  /*98c0*/  IMAD.MOV.U32 R14, RZ, RZ, R15 ;  /* 0x000000ffff0e7224 */ /* 0x000fe400078e000f */
[----:B------:R-:W-:Y:S02]  /*98d0*/  IMAD.MOV.U32 R18, RZ, RZ, R17 ;  /* 0x000000ffff127224 */ /* 0x000fe400078e0011 */
[----:B------:R-:W-:Y:S02]  /*98e0*/  IMAD.MOV.U32 R15, RZ, RZ, R2 ;  /* 0x000000ffff0f7224 */ /* 0x000fe400078e0002 */
[----:B------:R-:W-:-:S07]  /*98f0*/  IMAD.MOV.U32 R17, RZ, RZ, R8 ;  /* 0x000000ffff117224 */ /* 0x000fce00078e0008 */
.L_x_12535:
[----:B------:R-:W-:Y:S05]  /*9900*/  BSYNC.RECONVERGENT B1 ;  /* 0x0000000000017941 */ /* 0x000fea0003800200 */
.L_x_12533:
[----:B------:R-:W0:Y:S01]  /*9910*/  LDS.128 R8, [R0+0xf0] ;  /* 0x0000f00000087984 */ /* 0x000e220000000c00 */
[----:B------:R-:W-:Y:S03]  /*9920*/  BSSY.RECONVERGENT B1, `(.L_x_12536) ;  /* 0x0000015000017945 */ /* 0x000fe60003800200 */
[----:B------:R1:W2:Y:S01]  /*9930*/  LDS.64 R4, [R0+0x100] ;  /* 0x0001000000047984 */ /* 0x0002a20000000a00 */
        /* <DEDUP_REMOVED lines=15> */
.L_x_12537:
[----:B------:R-:W-:Y:S01]  /*9a30*/  IMAD.MOV.U32 R0, RZ, RZ, R13 ;  /* 0x000000ffff007224 */ /* 0x000fe200078e000d */
[----:B------:R-:W-:Y:S01]  /*9a40*/  MOV R2, R3 ;  /* 0x0000000300027202 */ /* 0x000fe20000000f00 */
[----:B------:R-:W-:Y:S02]  /*9a50*/  IMAD.MOV.U32 R3, RZ, RZ, R16 ;  /* 0x000000ffff037224 */ /* 0x000fe400078e0010 */
[----:B------:R-:W-:-:S07]  /*9a60*/  IMAD.MOV.U32 R13, RZ, RZ, R12 ;  /* 0x000000ffff0d7224 */ /* 0x000fce00078e000c */
.L_x_12538:
[----:B------:R-:W-:Y:S05]  /*9a70*/  BSYNC.RECONVERGENT B1 ;  /* 0x0000000000017941 */ /* 0x000fea0003800200 */
.L_x_12536:
        /* <DEDUP_REMOVED lines=9> */
.L_x_12540:
[----:B------:R-:W-:Y:S02]  /*9b10*/  IMAD.MOV.U32 R19, RZ, RZ, R0 ;  /* 0x000000ffff137224 */ /* 0x000fe400078e0000 */
[----:B------:R-:W-:Y:S02]  /*9b20*/  IMAD.MOV.U32 R21, RZ, RZ, R2 ;  /* 0x000000ffff157224 */ /* 0x000fe400078e0002 */
[----:B------:R-:W-:Y:S02]  /*9b30*/  IMAD.MOV.U32 R0, RZ, RZ, R15 ;  /* 0x000000ffff007224 */ /* 0x000fe400078e000f */
[----:B------:R-:W-:-:S07]  /*9b40*/  IMAD.MOV.U32 R2, RZ, RZ, R17 ;  /* 0x000000ffff027224 */ /* 0x000fce00078e0011 */
.L_x_12541:
[----:B------:R-:W-:Y:S05]  /*9b50*/  BSYNC.RECONVERGENT B1 ;  /* 0x0000000000017941 */ /* 0x000fea0003800200 */
.L_x_12539:
        /* <DEDUP_REMOVED lines=9> */
.L_x_12543:
[----:B------:R-:W-:Y:S01]  /*9bf0*/  MOV R6, R19 ;  /* 0x0000001300067202 */ /* 0x000fe20000000f00 */
[----:B------:R-:W-:Y:S02]  /*9c00*/  IMAD.MOV.U32 R10, RZ, RZ, R21 ;  /* 0x000000ffff0a7224 */ /* 0x000fe400078e0015 */
[----:B------:R-:W-:Y:S02]  /*9c10*/  IMAD.MOV.U32 R19, RZ, RZ, R14 ;  /* 0x000000ffff137224 */ /* 0x000fe400078e000e */
[----:B------:R-:W-:-:S07]  /*9c20*/  IMAD.MOV.U32 R21, RZ, RZ, R18 ;  /* 0x000000ffff157224 */ /* 0x000fce00078e0012 */
.L_x_12544:
[----:B------:R-:W-:Y:S05]  /*9c30*/  BSYNC.RECONVERGENT B1 ;  /* 0x0000000000017941 */ /* 0x000fea0003800200 */
.L_x_12542:
        /* <DEDUP_REMOVED lines=16> */
.L_x_12546:
[----:B------:R-:W-:Y:S01]  /*9d40*/  IMAD.MOV.U32 R12, RZ, RZ, R13 ;  /* 0x000000ffff0c7224 */ /* 0x000fe200078e000d */
[----:B------:R-:W-:Y:S01]  /*9d50*/  MOV R13, R0 ;  /* 0x00000000000d7202 */ /* 0x000fe20000000f00 */
[----:B------:R-:W-:Y:S02]  /*9d60*/  IMAD.MOV.U32 R14, RZ, RZ, R3 ;  /* 0x000000ffff0e7224 */ /* 0x000fe400078e0003 */
[----:B------:R-:W-:-:S07]  /*9d70*/  IMAD.MOV.U32 R3, RZ, RZ, R2 ;  /* 0x000000ffff037224 */ /* 0x000fce00078e0002 */
.L_x_12547:
[----:B------:R-:W-:Y:S05]  /*9d80*/  BSYNC.RECONVERGENT B1 ;  /* 0x0000000000017941 */ /* 0x000fea0003800200 */
.L_x_12545:
        /* <DEDUP_REMOVED lines=9> */
.L_x_12549:
[----:B------:R-:W-:Y:S02]  /*9e20*/  IMAD.MOV.U32 R7, RZ, RZ, R12 ;  /* 0x000000ffff077224 */ /* 0x000fe400078e000c */
[----:B------:R-:W-:Y:S02]  /*9e30*/  IMAD.MOV.U32 R11, RZ, RZ, R14 ;  /* 0x000000ffff0b7224 */ /* 0x000fe400078e000e */
[----:B------:R-:W-:Y:S02]  /*9e40*/  IMAD.MOV.U32 R12, RZ, RZ, R19 ;  /* 0x000000ffff0c7224 */ /* 0x000fe400078e0013 */
[----:B------:R-:W-:-:S07]  /*9e50*/  IMAD.MOV.U32 R14, RZ, RZ, R21 ;  /* 0x000000ffff0e7224 */ /* 0x000fce00078e0015 */
.L_x_12550:
[----:B------:R-:W-:Y:S05]  /*9e60*/  BSYNC.RECONVERGENT B1 ;  /* 0x0000000000017941 */ /* 0x000fea0003800200 */
.L_x_12548:
        /* <DEDUP_REMOVED lines=9> */
.L_x_12552:
[----:B------:R-:W-:Y:S01]  /*9f00*/  IMAD.MOV.U32 R0, RZ, RZ, R7 ;  /* 0x000000ffff007224 */ /* 0x000fe200078e0007 */
[----:B------:R-:W-:Y:S01]  /*9f10*/  MOV R7, R6 ;  /* 0x0000000600077202 */ /* 0x000fe20000000f00 */
[----:B------:R-:W-:Y:S02]  /*9f20*/  IMAD.MOV.U32 R2, RZ, RZ, R11 ;  /* 0x000000ffff027224 */ /* 0x000fe400078e000b */
[----:B------:R-:W-:-:S07]  /*9f30*/  IMAD.MOV.U32 R11, RZ, RZ, R10 ;  /* 0x000000ffff0b7224 */ /* 0x000fce00078e000a */
.L_x_12553:
[----:B------:R-:W-:Y:S05]  /*9f40*/  BSYNC.RECONVERGENT B1 ;  /* 0x0000000000017941 */ /* 0x000fea0003800200 */
.L_x_12551:
        /* <DEDUP_REMOVED lines=16> */
.L_x_12555:
[----:B------:R-:W-:Y:S02]  /*a050*/  IMAD.MOV.U32 R4, RZ, RZ, R13 ;  /* 0x000000ffff047224 */ /* 0x000fe400078e000d */
[----:B------:R-:W-:Y:S02]  /*a060*/  IMAD.MOV.U32 R6, RZ, RZ, R3 ;  /* 0x000000ffff067224 */ /* 0x000fe400078e0003 */
[----:B------:R-:W-:Y:S02]  /*a070*/  IMAD.MOV.U32 R3, RZ, RZ, R14 ;  /* 0x000000ffff037224 */ /* 0x000fe400078e000e */
[----:B------:R-:W-:-:S07]  /*a080*/  IMAD.MOV.U32 R13, RZ, RZ, R12 ;  /* 0x000000ffff0d7224 */ /* 0x000fce00078e000c */
.L_x_12556:
[----:B------:R-:W-:Y:S05]  /*a090*/  BSYNC.RECONVERGENT B1 ;  /* 0x0000000000017941 */ /* 0x000fea0003800200 */
.L_x_12554:
        /* <DEDUP_REMOVED lines=9> */
.L_x_12558:
[----:B------:R-:W-:Y:S02]  /*a130*/  IMAD.MOV.U32 R15, RZ, RZ, R4 ;  /* 0x000000ffff0f7224 */ /* 0x000fe400078e0004 */
[----:B------:R-:W-:Y:S02]  /*a140*/  IMAD.MOV.U32 R17, RZ, RZ, R6 ;  /* 0x000000ffff117224 */ /* 0x000fe400078e0006 */
[----:B------:R-:W-:Y:S02]  /*a150*/  IMAD.MOV.U32 R4, RZ, RZ, R7 ;  /* 0x000000ffff047224 */ /* 0x000fe400078e0007 */
[----:B------:R-:W-:-:S07]  /*a160*/  IMAD.MOV.U32 R6, RZ, RZ, R11 ;  /* 0x000000ffff067224 */ /* 0x000fce00078e000b */
.L_x_12559:
[----:B------:R-:W-:Y:S05]  /*a170*/  BSYNC.RECONVERGENT B1 ;  /* 0x0000000000017941 */ /* 0x000fea0003800200 */
.L_x_12557:
        /* <DEDUP_REMOVED lines=9> */
.L_x_12561:
[----:B------:R-:W-:Y:S02]  /*a210*/  IMAD.MOV.U32 R16, RZ, RZ, R15 ;  /* 0x000000ffff107224 */ /* 0x000fe400078e000f */
[----:B------:R-:W-:Y:S02]  /*a220*/  IMAD.MOV.U32 R14, RZ, RZ, R17 ;  /* 0x000000ffff0e7224 */ /* 0x000fe400078e0011 */
[----:B------:R-:W-:Y:S02]  /*a230*/  IMAD.MOV.U32 R15, RZ, RZ, R0 ;  /* 0x000000ffff0f7224 */ /* 0x000fe400078e0000 */
[----:B------:R-:W-:-:S07]  /*a240*/  IMAD.MOV.U32 R17, RZ, RZ, R2 ;  /* 0x000000ffff117224 */ /* 0x000fce00078e0002 */
.L_x_12562:
[----:B------:R-:W-:Y:S05]  /*a250*/  BSYNC.RECONVERGENT B1 ;  /* 0x0000000000017941 */ /* 0x000fea0003800200 */
.L_x_12560:
        /* <DEDUP_REMOVED lines=16> */
.L_x_12564:
[----:B------:R-:W-:Y:S02]  /*a360*/  IMAD.MOV.U32 R2, RZ, RZ, R3 ;  /* 0x000000ffff027224 */ /* 0x000fe400078e0003 */
[----:B------:R-:W-:Y:S02]  /*a370*/  IMAD.MOV.U32 R12, RZ, RZ, R13 ;  /* 0x000000ffff0c7224 */ /* 0x000fe400078e000d */
[----:B------:R-:W-:Y:S02]  /*a380*/  IMAD.MOV.U32 R3, RZ, RZ, R6 ;  /* 0x000000ffff037224 */ /* 0x000fe400078e0006 */
[----:B------:R-:W-:-:S07]  /*a390*/  IMAD.MOV.U32 R13, RZ, RZ, R4 ;  /* 0x000000ffff0d7224 */ /* 0x000fce00078e0004 */
.L_x_12565:
[----:B------:R-:W-:Y:S05]  /*a3a0*/  BSYNC.RECONVERGENT B1 ;  /* 0x0000000000017941 */ /* 0x000fea0003800200 */
.L_x_12563:
        /* <DEDUP_REMOVED lines=9> */
.L_x_12567:
[----:B------:R-:W-:Y:S01]  /*a440*/  IMAD.MOV.U32 R5, RZ, RZ, R12 ;  /* 0x000000ffff057224 */ /* 0x000fe200078e000c */
[----:B------:R-:W-:Y:S01]  /*a450*/  MOV R7, R2 ;  /* 0x0000000200077202 */ /* 0x000fe20000000f00 */
[----:B------:R-:W-:Y:S02]  /*a460*/  IMAD.MOV.U32 R2, RZ, RZ, R17 ;  /* 0x000000ffff027224 */ /* 0x000fe400078e0011 */
[----:B------:R-:W-:-:S07]  /*a470*/  IMAD.MOV.U32 R12, RZ, RZ, R15 ;  /* 0x000000ffff0c7224 */ /* 0x000fce00078e000f */
.L_x_12568:
[----:B------:R-:W-:Y:S05]  /*a480*/  BSYNC.RECONVERGENT B1 ;  /* 0x0000000000017941 */ /* 0x000fea0003800200 */
.L_x_12566:
        /* <DEDUP_REMOVED lines=8> */
.L_x_12569:
[----:B------:R-:W-:Y:S02]  /*a510*/  IMAD.MOV.U32 R17, RZ, RZ, R16 ;  /* 0x000000ffff117224 */ /* 0x000fe400078e0010 */
[----:B------:R-:W-:Y:S02]  /*a520*/  IMAD.MOV.U32 R15, RZ, RZ, R14 ;  /* 0x000000ffff0f7224 */ /* 0x000fe400078e000e */
[----:B------:R-:W-:Y:S02]  /*a530*/  IMAD.MOV.U32 R16, RZ, RZ, R5 ;  /* 0x000000ffff107224 */ /* 0x000fe400078e0005 */
[----:B------:R-:W-:-:S07]  /*a540*/  IMAD.MOV.U32 R14, RZ, RZ, R7 ;  /* 0x000000ffff0e7224 */ /* 0x000fce00078e0007 */
.L_x_12319:
[----:B------:R-:W-:Y:S05]  /*a550*/  BSYNC.RECONVERGENT B0 ;  /* 0x0000000000007941 */ /* 0x000fea0003800200 */
.L_x_12318:
[----:B------:R-:W-:Y:S05]  /*a560*/  @P2 EXIT ;  /* 0x000000000000294d */ /* 0x000fea0003800000 */
[----:B-1----:R-:W1:Y:S01]  /*a570*/  LDC.64 R4, c[0x0][0x388] ;  /* 0x0000e200ff047b82 */ /* 0x002e620000000a00 */
[----:B------:R-:W-:-:S07]  /*a580*/  IMAD.SHL.U32 R9, R20, 0x4, RZ ;  /* 0x0000000414097824 */ /* 0x000fce00078e00ff */
[----:B--2---:R-:W2:Y:S08]  /*a590*/  LDC.64 R6, c[0x0][0x390] ;  /* 0x0000e400ff067b82 */ /* 0x004eb00000000a00 */
[----:B------:R-:W5:Y:S01]  /*a5a0*/  LDC R19, c[0x0][0x3ac] ;  /* 0x0000eb00ff137b82 */ /* 0x000f620000000800 */
[----:B-1----:R-:W-:-:S05]  /*a5b0*/  IMAD.WIDE.U32 R4, R9, 0x4, R4 ;  /* 0x0000000409047825 */ /* 0x002fca00078e0004 */
[----:B------:R-:W-:Y:S01]  /*a5c0*/  STG.E desc[UR4][R4.64], R16 ;  /* 0x0000001004007986 */ /* 0x000fe2000c101904 */
[----:B--2---:R-:W-:-:S04]  /*a5d0*/  IMAD.WIDE.U32 R6, R9, 0x4, R6 ;  /* 0x0000000409067825 */ /* 0x004fc800078e0006 */
[----:B-----5:R-:W-:Y:S01]  /*a5e0*/  FFMA.FTZ R9, RZ, R19, R14 ;  /* 0x00000013ff097223 */ /* 0x020fe2000001000e */
[----:B------:R-:W-:Y:S01]  /*a5f0*/  FADD.FTZ R11, R15, R19 ;  /* 0x000000130f0b7221 */ /* 0x000fe20000010000 */
[C---:B0--34-:R-:W-:Y:S01]  /*a600*/  FFMA.FTZ R15, R19.reuse, 2, R2 ;  /* 0x40000000130f7823 */ /* 0x059fe20000010002 */
[----:B------:R-:W-:Y:S02]  /*a610*/  FFMA.FTZ R3, R19, 3, R3 ;  /* 0x4040000013037823 */ /* 0x000fe40000010003 */
        /* <DEDUP_REMOVED lines=8> */
.L_x_12570:
        /* <DEDUP_REMOVED lines=14> */
.L_x_12933:


//--------------------- .text._ZN17fastertransformer20batch_topK_kernel_v2IfLi1ELi32EEEvPiPT_S1_ --------------------------
	.section	.text._ZN17fastertransformer20batch_topK_kernel_v2IfLi1ELi32EEEvPiPT_S1_,"ax",@progbits
	.align	128
        .global         _ZN17fastertransformer20batch_topK_kernel_v2IfLi1ELi32EEEvPiPT_S1_
        .type           _ZN17fastertransformer20batch_topK_kernel_v2IfLi1ELi32EEEvPiPT_S1_,@function
        .size           _ZN17fastertransformer20batch_topK_kernel_v2IfLi1ELi32EEEvPiPT_S1_,(.L_x_12934 - _ZN17fastertransformer20batch_topK_kernel_v2IfLi1ELi32EEEvPiPT_S1_)
        .other          _ZN17fastertransformer20batch_topK_kernel_v2IfLi1ELi32EEEvPiPT_S1_,@"STO_CUDA_ENTRY STV_DEFAULT"
_ZN17fastertransformer20batch_topK_kernel_v2IfLi1ELi32EEEvPiPT_S1_:
.text._ZN17fastertransformer20batch_topK_kernel_v2IfLi1ELi32EEEvPiPT_S1_:
[----:B------:R-:W-:Y:S01]  /*0000*/  LDC R1, c[0x0][0x37c] ;  /* 0x0000df00ff017b82 */ /* 0x000fe20000000800 */
[----:B------:R-:W0:Y:S01]  /*0010*/  S2R R3, SR_LANEID ;  /* 0x0000000000037919 */ /* 0x000e220000000000 */
[----:B------:R-:W-:Y:S01]  /*0020*/  IMAD.MOV.U32 R0, RZ, RZ, -0x1 ;  /* 0xffffffffff007424 */ /* 0x000fe200078e00ff */
[----:B------:R-:W-:Y:S01]  /*0030*/  BSSY.RECONVERGENT B0, `(.L_x_12571) ;  /* 0x0000015000007945 */ /* 0x000fe20003800200 */
[----:B------:R-:W-:Y:S01]  /*0040*/  IMAD.MOV.U32 R2, RZ, RZ, -0x800001 ;  /* 0xff7fffffff027424 */ /* 0x000fe200078e00ff */
[----:B------:R-:W1:Y:S01]  /*0050*/  S2R R4, SR_TID.X ;  /* 0x0000000000047919 */ /* 0x000e620000002100 */
[C---:B0-----:R-:W-:Y:S02]  /*0060*/  ISETP.GT.AND P1, PT, R3.reuse, 0x1d, PT ;  /* 0x0000001d0300780c */ /* 0x041fe40003f24270 */
[----:B------:R-:W-:Y:S02]  /*0070*/  ISETP.GT.AND P0, PT, R3, 0x1e, PT ;  /* 0x0000001e0300780c */ /* 0x000fe40003f04270 */
[----:B-1----:R-:W-:-:S02]  /*0080*/  ISETP.NE.AND P5, PT, R4, RZ, PT ;  /* 0x000000ff0400720c */ /* 0x002fc40003fa5270 */
[----:B------:R-:W-:Y:S02]  /*0090*/  SEL R5, R0, 0xffffffff, !P0 ;  /* 0xffffffff00057807 */ /* 0x000fe40004000000 */
[----:B------:R-:W-:Y:S02]  /*00a0*/  FSEL R4, R2, -3.40282346638528859812e+38, !P0 ;  /* 0xff7fffff02047808 */ /* 0x000fe40004000000 */
[C---:B------:R-:W-:Y:S02]  /*00b0*/  ISETP.GT.AND P2, PT, R3.reuse, 0x1b, PT ;  /* 0x0000001b0300780c */ /* 0x040fe40003f44270 */
[C---:B------:R-:W-:Y:S01]  /*00c0*/  ISETP.GT.AND P3, PT, R3.reuse, 0x17, PT ;  /* 0x000000170300780c */ /* 0x040fe20003f64270 */
[----:B------:R0:W1:Y:S01]  /*00d0*/  SHFL.DOWN PT, R7, R4, 0x2, 0x1f ;  /* 0x08401f0004077f89 */ /* 0x00006200000e0000 */
[----:B------:R-:W-:-:S03]  /*00e0*/  ISETP.GT.AND P4, PT, R3, 0xf, PT ;  /* 0x0000000f0300780c */ /* 0x000fc60003f84270 */
[----:B------:R0:W2:Y:S01]  /*00f0*/  SHFL.DOWN PT, R3, R5, 0x2, 0x1f ;  /* 0x08401f0005037f89 */ /* 0x0000a200000e0000 */
[----:B------:R-:W-:Y:S09]  /*0100*/  @P1 BRA `(.L_x_12572) ;  /* 0x00000000001c1947 */ /* 0x000ff20003800000 */
[CC--:B-1----:R-:W-:Y:S02]  /*0110*/  FSETP.GEU.FTZ.AND P0, PT, R2.reuse, R7.reuse, PT ;  /* 0x000000070200720b */ /* 0x0c2fe40003f1e000 */
[----:B------:R-:W-:Y:S02]  /*0120*/  FSETP.NEU.FTZ.AND P1, PT, R2, R7, PT ;  /* 0x000000070200720b */ /* 0x000fe40003f3d000 */
[----:B------:R-:W-:Y:S02]  /*0130*/  ISETP.EQ.OR P0, PT, R0, -0x1, !P0 ;  /* 0xffffffff0000780c */ /* 0x000fe40004702670 */
[----:B--2---:R-:W-:-:S04]  /*0140*/  ISETP.GE.OR P1, PT, R3, R0, P1 ;  /* 0x000000000300720c */ /* 0x004fc80000f26670 */
[----:B------:R-:W-:-:S13]  /*0150*/  PLOP3.LUT P0, PT, P0, P1, PT, 0x8, 0x80 ;  /* 0x000000000080781c */ /* 0x000fda0000702170 */
[----:B0-----:R-:W-:Y:S02]  /*0160*/  @!P0 IMAD.MOV.U32 R4, RZ, RZ, R7 ;  /* 0x000000ffff048224 */ /* 0x001fe400078e0007 */
[----:B------:R-:W-:-:S07]  /*0170*/  @!P0 IMAD.MOV.U32 R5, RZ, RZ, R3 ;  /* 0x000000ffff058224 */ /* 0x000fce00078e0003 */
.L_x_12572:
[----:B------:R-:W-:Y:S05]  /*0180*/  BSYNC.RECONVERGENT B0 ;  /* 0x0000000000007941 */ /* 0x000fea0003800200 */
.L_x_12571:
[----:B------:R3:W4:Y:S01]  /*0190*/  SHFL.DOWN PT, R0, R5, 0x4, 0x1f ;  /* 0x08801f0005007f89 */ /* 0x00072200000e0000 */
[----:B------:R-:W-:Y:S03]  /*01a0*/  BSSY.RECONVERGENT B0, `(.L_x_12573) ;  /* 0x000000a000007945 */ /* 0x000fe60003800200 */
[----:B--2---:R3:W2:Y:S01]  /*01b0*/  SHFL.DOWN PT, R3, R4, 0x4, 0x1f ;  /* 0x08801f0004037f89 */ /* 0x0046a200000e0000 */
[----:B------:R-:W-:Y:S05]  /*01c0*/  @P2 BRA `(.L_x_12574) ;  /* 0x00000000001c2947 */ /* 0x000fea0003800000 */
[CC--:B--2---:R-:W-:Y:S02]  /*01d0*/  FSETP.GEU.FTZ.AND P0, PT, R4.reuse, R3.reuse, PT ;  /* 0x000000030400720b */ /* 0x0c4fe40003f1e000 */
[----:B------:R-:W-:Y:S02]  /*01e0*/  FSETP.NEU.FTZ.AND P1, PT, R4, R3, PT ;  /* 0x000000030400720b */ /* 0x000fe40003f3d000 */
[----:B------:R-:W-:Y:S02]  /*01f0*/  ISETP.EQ.OR P0, PT, R5, -0x1, !P0 ;  /* 0xffffffff0500780c */ /* 0x000fe40004702670 */
[----:B----4-:R-:W-:-:S04]  /*0200*/  ISETP.GE.OR P1, PT, R0, R5, P1 ;  /* 0x000000050000720c */ /* 0x010fc80000f26670 */
[----:B------:R-:W-:-:S13]  /*0210*/  PLOP3.LUT P0, PT, P0, P1, PT, 0x8, 0x80 ;  /* 0x000000000080781c */ /* 0x000fda0000702170 */
[----:B0--3--:R-:W-:Y:S02]  /*0220*/  @!P0 IMAD.MOV.U32 R4, RZ, RZ, R3 ;  /* 0x000000ffff048224 */ /* 0x009fe400078e0003 */
[----:B------:R-:W-:-:S07]  /*0230*/  @!P0 IMAD.MOV.U32 R5, RZ, RZ, R0 ;  /* 0x000000ffff058224 */ /* 0x000fce00078e0000 */
.L_x_12574:
[----:B------:R-:W-:Y:S05]  /*0240*/  BSYNC.RECONVERGENT B0 ;  /* 0x0000000000007941 */ /* 0x000fea0003800200 */
.L_x_12573:
[----:B----4-:R4:W5:Y:S01]  /*0250*/  SHFL.DOWN PT, R0, R5, 0x8, 0x1f ;  /* 0x09001f0005007f89 */ /* 0x01096200000e0000 */
[----:B------:R-:W-:Y:S03]  /*0260*/  BSSY.RECONVERGENT B0, `(.L_x_12575) ;  /* 0x000000a000007945 */ /* 0x000fe60003800200 */
[----:B--2---:R4:W2:Y:S01]  /*0270*/  SHFL.DOWN PT, R3, R4, 0x8, 0x1f ;  /* 0x09001f0004037f89 */ /* 0x0048a200000e0000 */
[----:B------:R-:W-:Y:S05]  /*0280*/  @P3 BRA `(.L_x_12576) ;  /* 0x00000000001c3947 */ /* 0x000fea0003800000 */
[CC--:B--2---:R-:W-:Y:S02]  /*0290*/  FSETP.GEU.FTZ.AND P0, PT, R4.reuse, R3.reuse, PT ;  /* 0x000000030400720b */ /* 0x0c4fe40003f1e000 */
[----:B------:R-:W-:Y:S02]  /*02a0*/  FSETP.NEU.FTZ.AND P1, PT, R4, R3, PT ;  /* 0x000000030400720b */ /* 0x000fe40003f3d000 */
[----:B------:R-:W-:Y:S02]  /*02b0*/  ISETP.EQ.OR P0, PT, R5, -0x1, !P0 ;  /* 0xffffffff0500780c */ /* 0x000fe40004702670 */
[----:B-----5:R-:W-:-:S04]  /*02c0*/  ISETP.GE.OR P1, PT, R0, R5, P1 ;  /* 0x000000050000720c */ /* 0x020fc80000f26670 */
[----:B------:R-:W-:-:S13]  /*02d0*/  PLOP3.LUT P0, PT, P0, P1, PT, 0x8, 0x80 ;  /* 0x000000000080781c */ /* 0x000fda0000702170 */
[----:B0--34-:R-:W-:Y:S02]  /*02e0*/  @!P0 IMAD.MOV.U32 R5, RZ, RZ, R0 ;  /* 0x000000ffff058224 */ /* 0x019fe400078e0000 */
[----:B------:R-:W-:-:S07]  /*02f0*/  @!P0 IMAD.MOV.U32 R4, RZ, RZ, R3 ;  /* 0x000000ffff048224 */ /* 0x000fce00078e0003 */
.L_x_12576:
[----:B------:R-:W-:Y:S05]  /*0300*/  BSYNC.RECONVERGENT B0 ;  /* 0x0000000000007941 */ /* 0x000fea0003800200 */
.L_x_12575:
[----:B-----5:R5:W0:Y:S01]  /*0310*/  SHFL.DOWN PT, R0, R5, 0x10, 0x1f ;  /* 0x0a001f0005007f89 */ /* 0x020a2200000e0000 */
[----:B------:R-:W-:Y:S03]  /*0320*/  BSSY.RECONVERGENT B0, `(.L_x_12577) ;  /* 0x0000009000007945 */ /* 0x000fe60003800200 */
[----:B--2---:R5:W2:Y:S01]  /*0330*/  SHFL.DOWN PT, R3, R4, 0x10, 0x1f ;  /* 0x0a001f0004037f89 */ /* 0x004aa200000e0000 */
[----:B------:R-:W-:Y:S05]  /*0340*/  @P4 BRA `(.L_x_12578) ;  /* 0x0000000000184947 */ /* 0x000fea0003800000 */
[CC--:B--2---:R-:W-:Y:S02]  /*0350*/  FSETP.GEU.FTZ.AND P0, PT, R4.reuse, R3.reuse, PT ;  /* 0x000000030400720b */ /* 0x0c4fe40003f1e000 */
[----:B------:R-:W-:Y:S02]  /*0360*/  FSETP.NEU.FTZ.AND P1, PT, R4, R3, PT ;  /* 0x000000030400720b */ /* 0x000fe40003f3d000 */
[----:B------:R-:W-:Y:S02]  /*0370*/  ISETP.EQ.OR P0, PT, R5, -0x1, !P0 ;  /* 0xffffffff0500780c */ /* 0x000fe40004702670 */
[----:B0-----:R-:W-:-:S04]  /*0380*/  ISETP.GE.OR P1, PT, R0, R5, P1 ;  /* 0x000000050000720c */ /* 0x001fc80000f26670 */
[----:B------:R-:W-:-:S13]  /*0390*/  PLOP3.LUT P0, PT, P0, P1, PT, 0x8, 0x80 ;  /* 0x000000000080781c */ /* 0x000fda0000702170 */
[----:B---345:R-:W-:-:S07]  /*03a0*/  @!P0 IMAD.MOV.U32 R5, RZ, RZ, R0 ;  /* 0x000000ffff058224 */ /* 0x038fce00078e0000 */
.L_x_12578:
[----:B------:R-:W-:Y:S05]  /*03b0*/  BSYNC.RECONVERGENT B0 ;  /* 0x0000000000007941 */ /* 0x000fea0003800200 */
.L_x_12577:
[----:B------:R-:W-:Y:S06]  /*03c0*/  BAR.SYNC.DEFER_BLOCKING 0x0 ;  /* 0x0000000000007b1d */ /* 0x000fec0000010000 */
[----:B------:R-:W-:Y:S05]  /*03d0*/  @P5 EXIT ;  /* 0x000000000000594d */ /* 0x000fea0003800000 */
[----:B-1----:R-:W1:Y:S01]  /*03e0*/  S2R R7, SR_CTAID.X ;  /* 0x0000000000077919 */ /* 0x002e620000002500 */
[----:B--2---:R-:W1:Y:S01]  /*03f0*/  LDC.64 R2, c[0x0][0x390] ;  /* 0x0000e400ff027b82 */ /* 0x004e620000000a00 */
[----:B------:R-:W2:Y:S01]  /*0400*/  LDCU.64 UR4, c[0x0][0x358] ;  /* 0x00006b00ff0477ac */ /* 0x000ea20008000a00 */
[----:B-1----:R-:W-:-:S05]  /*0410*/  IMAD.WIDE.U32 R2, R7, 0x4, R2 ;  /* 0x0000000407027825 */ /* 0x002fca00078e0002 */
[----:B--2---:R-:W-:Y:S01]  /*0420*/  STG.E desc[UR4][R2.64], R5 ;  /* 0x0000000502007986 */ /* 0x004fe2000c101904 */
[----:B------:R-:W-:Y:S05]  /*0430*/  EXIT ;  /* 0x000000000000794d */ /* 0x000fea0003800000 */
.L_x_12579:
        /* <DEDUP_REMOVED lines=12> */
.L_x_12934:


//--------------------- .text._ZN17fastertransformer17batch_topK_kernelIfLi1ELi256EEEvPiPT_S1_ --------------------------
	.section	.text._ZN17fastertransformer17batch_topK_kernelIfLi1ELi256EEEvPiPT_S1_,"ax",@progbits
	.align	128
        .global         _ZN17fastertransformer17batch_topK_kernelIfLi1ELi256EEEvPiPT_S1_
        .type           _ZN17fastertransformer17batch_topK_kernelIfLi1ELi256EEEvPiPT_S1_,@function
        .size           _ZN17fastertransformer17batch_topK_kernelIfLi1ELi256EEEvPiPT_S1_,(.L_x_12935 - _ZN17fastertransformer17batch_topK_kernelIfLi1ELi256EEEvPiPT_S1_)
        .other          _ZN17fastertransformer17batch_topK_kernelIfLi1ELi256EEEvPiPT_S1_,@"STO_CUDA_ENTRY STV_DEFAULT"
_ZN17fastertransformer17batch_topK_kernelIfLi1ELi256EEEvPiPT_S1_:
.text._ZN17fastertransformer17batch_topK_kernelIfLi1ELi256EEEvPiPT_S1_:
[----:B------:R-:W-:Y:S01]  /*0000*/  LDC R1, c[0x0][0x37c] ;  /* 0x0000df00ff017b82 */ /* 0x000fe20000000800 */
[----:B------:R-:W0:Y:S02]  /*0010*/  S2R R0, SR_TID.X ;  /* 0x0000000000007919 */ /* 0x000e240000002100 */
[----:B0-----:R-:W-:-:S13]  /*0020*/  ISETP.NE.AND P0, PT, R0, RZ, PT ;  /* 0x000000ff0000720c */ /* 0x001fda0003f05270 */
[----:B------:R-:W-:Y:S05]  /*0030*/  @P0 EXIT ;  /* 0x000000000000094d */ /* 0x000fea0003800000 */
[----:B------:R-:W0:Y:S01]  /*0040*/  S2R R7, SR_CTAID.X ;  /* 0x0000000000077919 */ /* 0x000e220000002500 */
[----:B------:R-:W0:Y:S01]  /*0050*/  LDC.64 R2, c[0x0][0x380] ;  /* 0x0000e000ff027b82 */ /* 0x000e220000000a00 */
[----:B------:R-:W1:Y:S07]  /*0060*/  LDCU.64 UR4, c[0x0][0x358] ;  /* 0x00006b00ff0477ac */ /* 0x000e6e0008000a00 */
[----:B------:R-:W2:Y:S01]  /*0070*/  LDC.64 R4, c[0x0][0x390] ;  /* 0x0000e400ff047b82 */ /* 0x000ea20000000a00 */
[----:B0-----:R-:W-:-:S06]  /*0080*/  IMAD.WIDE.U32 R2, R7, 0x4, R2 ;  /* 0x0000000407027825 */ /* 0x001fcc00078e0002 */
[----:B-1----:R-:W3:Y:S01]  /*0090*/  LDG.E R3, desc[UR4][R2.64] ;  /* 0x0000000402037981 */ /* 0x002ee2000c1e1900 */
[----:B--2---:R-:W-:-:S05]  /*00a0*/  IMAD.WIDE.U32 R4, R7, 0x4, R4 ;  /* 0x0000000407047825 */ /* 0x004fca00078e0004 */
[----:B---3--:R-:W-:Y:S01]  /*00b0*/  STG.E desc[UR4][R4.64], R3 ;  /* 0x0000000304007986 */ /* 0x008fe2000c101904 */
[----:B------:R-:W-:Y:S05]  /*00c0*/  EXIT ;  /* 0x000000000000794d */ /* 0x000fea0003800000 */
.L_x_12580:
        /* <DEDUP_REMOVED lines=11> */
.L_x_12935:


//--------------------- .text._ZN17fastertransformer16beam_topK_kernelIfLi1ELi256EEEvPKT_PiPS1_PKbPKiiS1_f --------------------------
	.section	.text._ZN17fastertransformer16beam_topK_kernelIfLi1ELi256EEEvPKT_PiPS1_PKbPKiiS1_f,"ax",@progbits
	.align	128
        .global         _ZN17fastertransformer16beam_topK_kernelIfLi1ELi256EEEvPKT_PiPS1_PKbPKiiS1_f
        .type           _ZN17fastertransformer16beam_topK_kernelIfLi1ELi256EEEvPKT_PiPS1_PKbPKiiS1_f,@function
        .size           _ZN17fastertransformer16beam_topK_kernelIfLi1ELi256EEEvPKT_PiPS1_PKbPKiiS1_f,(.L_x_12936 - _ZN17fastertransformer16beam_topK_kernelIfLi1ELi256EEEvPKT_PiPS1_PKbPKiiS1_f)
        .other          _ZN17fastertransformer16beam_topK_kernelIfLi1ELi256EEEvPKT_PiPS1_PKbPKiiS1_f,@"STO_CUDA_ENTRY STV_DEFAULT"
_ZN17fastertransformer16beam_topK_kernelIfLi1ELi256EEEvPKT_PiPS1_PKbPKiiS1_f:
.text._ZN17fastertransformer16beam_topK_kernelIfLi1ELi256EEEvPKT_PiPS1_PKbPKiiS1_f:
[----:B------:R-:W-:Y:S01]  /*0000*/  LDC R1, c[0x0][0x37c] ;  /* 0x0000df00ff017b82 */ /* 0x000fe20000000800 */
[----:B------:R-:W0:Y:S01]  /*0010*/  S2R R0, SR_TID.X ;  /* 0x0000000000007919 */ /* 0x000e220000002100 */
[----:B------:R-:W0:Y:S01]  /*0020*/  LDCU UR8, c[0x0][0x3a8] ;  /* 0x00007500ff0877ac */ /* 0x000e220008000800 */
[----:B------:R-:W-:Y:S01]  /*0030*/  BSSY.RECONVERGENT B0, `(.L_x_12581) ;  /* 0x00000e9000007945 */ /* 0x000fe20003800200 */
[----:B------:R-:W-:Y:S01]  /*0040*/  IMAD.MOV.U32 R7, RZ, RZ, -0x800001 ;  /* 0xff7fffffff077424 */ /* 0x000fe200078e00ff */
[----:B------:R-:W1:Y:S01]  /*0050*/  S2R R13, SR_CTAID.X ;  /* 0x00000000000d7919 */ /* 0x000e620000002500 */
[----:B------:R-:W2:Y:S01]  /*0060*/  LDCU.64 UR6, c[0x0][0x358] ;  /* 0x00006b00ff0677ac */ /* 0x000ea20008000a00 */
[----:B------:R-:W-:Y:S01]  /*0070*/  IMAD.MOV.U32 R6, RZ, RZ, -0x1 ;  /* 0xffffffffff067424 */ /* 0x000fe200078e00ff */
[----:B0-----:R-:W-:-:S13]  /*0080*/  ISETP.GE.AND P0, PT, R0, UR8, PT ;  /* 0x0000000800007c0c */ /* 0x001fda000bf06270 */
[----:B-12---:R-:W-:Y:S05]  /*0090*/  @P0 BRA `(.L_x_12582) ;  /* 0x0000000c00880947 */ /* 0x006fea0003800000 */
[----:B------:R-:W0:Y:S02]  /*00a0*/  LDCU UR4, c[0x0][0x3b0] ;  /* 0x00007600ff0477ac */ /* 0x000e240008000800 */
[----:B0-----:R-:W-:-:S13]  /*00b0*/  FSETP.NEU.FTZ.AND P0, PT, RZ, UR4, PT ;  /* 0x00000004ff007c0b */ /* 0x001fda000bf1d000 */
[----:B------:R-:W-:Y:S05]  /*00c0*/  @P0 BRA `(.L_x_12583) ;  /* 0x00000004005c0947 */ /* 0x000fea0003800000 */
[----:B------:R-:W-:Y:S01]  /*00d0*/  LOP3.LUT R2, RZ, R0, RZ, 0x33, !PT ;  /* 0x00000000ff027212 */ /* 0x000fe200078e33ff */
[----:B------:R-:W-:Y:S01]  /*00e0*/  BSSY.RECONVERGENT B1, `(.L_x_12584) ;  /* 0x000003e000017945 */ /* 0x000fe20003800200 */
[----:B------:R-:W-:Y:S02]  /*00f0*/  IMAD.MOV.U32 R6, RZ, RZ, -0x1 ;  /* 0xffffffffff067424 */ /* 0x000fe400078e00ff */
[----:B------:R-:W-:Y:S02]  /*0100*/  IMAD.MOV.U32 R7, RZ, RZ, -0x800001 ;  /* 0xff7fffffff077424 */ /* 0x000fe400078e00ff */
[----:B------:R-:W-:-:S05]  /*0110*/  VIADD R2, R2, UR8 ;  /* 0x0000000802027c36 */ /* 0x000fca0008000000 */
[C---:B------:R-:W-:Y:S02]  /*0120*/  ISETP.GE.U32.AND P0, PT, R2.reuse, 0x300, PT ;  /* 0x000003000200780c */ /* 0x040fe40003f06070 */
[----:B------:R-:W-:Y:S01]  /*0130*/  LEA.HI R3, R2, 0x1, RZ, 0x18 ;  /* 0x0000000102037811 */ /* 0x000fe200078fc0ff */
[----:B------:R-:W-:-:S03]  /*0140*/  IMAD.MOV.U32 R2, RZ, RZ, R0 ;  /* 0x000000ffff027224 */ /* 0x000fc600078e0000 */
[----:B------:R-:W-:-:S07]  /*0150*/  LOP3.LUT R8, R3, 0x3, RZ, 0xc0, !PT ;  /* 0x0000000303087812 */ /* 0x000fce00078ec0ff */
[----:B------:R-:W-:Y:S05]  /*0160*/  @!P0 BRA `(.L_x_12585) ;  /* 0x0000000000d48947 */ /* 0x000fea0003800000 */
[----:B------:R-:W0:Y:S01]  /*0170*/  LDC.64 R4, c[0x0][0x380] ;  /* 0x0000e000ff047b82 */ /* 0x000e220000000a00 */
[----:B------:R-:W-:Y:S01]  /*0180*/  BSSY.RECONVERGENT B2, `(.L_x_12586) ;  /* 0x0000032000027945 */ /* 0x000fe20003800200 */
[----:B------:R-:W-:Y:S02]  /*0190*/  VIADD R9, R0, 0x200 ;  /* 0x0000020000097836 */ /* 0x000fe40000000000 */
[----:B------:R-:W-:Y:S02]  /*01a0*/  IMAD R11, R13, UR8, R0 ;  /* 0x000000080d0b7c24 */ /* 0x000fe4000f8e0200 */
[----:B------:R-:W-:Y:S02]  /*01b0*/  IMAD.MOV.U32 R6, RZ, RZ, -0x1 ;  /* 0xffffffffff067424 */ /* 0x000fe400078e00ff */
[----:B------:R-:W-:Y:S01]  /*01c0*/  IMAD.MOV.U32 R7, RZ, RZ, -0x800001 ;  /* 0xff7fffffff077424 */ /* 0x000fe200078e00ff */
[----:B0-----:R-:W-:Y:S02]  /*01d0*/  IADD3 R2, P0, PT, R4, 0x800, RZ ;  /* 0x0000080004027810 */ /* 0x001fe40007f1e0ff */
[----:B------:R-:W-:-:S03]  /*01e0*/  LOP3.LUT R4, R3, 0x1fffffc, RZ, 0xc0, !PT ;  /* 0x01fffffc03047812 */ /* 0x000fc600078ec0ff */
[----:B------:R-:W-:Y:S02]  /*01f0*/  IMAD.X R3, RZ, RZ, R5, P0 ;  /* 0x000000ffff037224 */ /* 0x000fe400000e0605 */
[----:B------:R-:W-:-:S07]  /*0200*/  IMAD.MOV R10, RZ, RZ, -R4 ;  /* 0x000000ffff0a7224 */ /* 0x000fce00078e0a04 */
.L_x_12587:
[----:B------:R-:W-:-:S05]  /*0210*/  IMAD.WIDE R4, R11, 0x4, R2 ;  /* 0x000000040b047825 */ /* 0x000fca00078e0202 */
[----:B------:R-:W2:Y:S04]  /*0220*/  LDG.E R12, desc[UR6][R4.64+-0x800] ;  /* 0xfff80006040c7981 */ /* 0x000ea8000c1e1900 */
[----:B------:R-:W3:Y:S04]  /*0230*/  LDG.E R14, desc[UR6][R4.64+-0x400] ;  /* 0xfffc0006040e7981 */ /* 0x000ee8000c1e1900 */
[----:B------:R-:W4:Y:S04]  /*0240*/  LDG.E R16, desc[UR6][R4.64] ;  /* 0x0000000604107981 */ /* 0x000f28000c1e1900 */
[----:B------:R0:W5:Y:S01]  /*0250*/  LDG.E R18, desc[UR6][R4.64+0x400] ;  /* 0x0004000604127981 */ /* 0x000162000c1e1900 */
[----:B------:R-:W-:-:S02]  /*0260*/  VIADD R15, R11, 0x100 ;  /* 0x000001000b0f7836 */ /* 0x000fc40000000000 */
[----:B------:R-:W-:Y:S02]  /*0270*/  VIADD R10, R10, 0x4 ;  /* 0x000000040a0a7836 */ /* 0x000fe40000000000 */
[----:B------:R-:W-:Y:S02]  /*0280*/  VIADD R9, R9, 0x400 ;  /* 0x0000040009097836 */ /* 0x000fe40000000000 */
[C---:B0-----:R-:W-:Y:S01]  /*0290*/  VIADD R5, R11.reuse, 0x200 ;  /* 0x000002000b057836 */ /* 0x041fe20000000000 */
[CC--:B--2---:R-:W-:Y:S02]  /*02a0*/  FSETP.GT.FTZ.AND P0, PT, R12.reuse, R7.reuse, PT ;  /* 0x000000070c00720b */ /* 0x0c4fe40003f14000 */
[----:B------:R-:W-:Y:S02]  /*02b0*/  FSETP.NEU.FTZ.AND P1, PT, R12, R7, PT ;  /* 0x000000070c00720b */ /* 0x000fe40003f3d000 */
[----:B------:R-:W-:Y:S02]  /*02c0*/  ISETP.EQ.OR P0, PT, R6, -0x1, P0 ;  /* 0xffffffff0600780c */ /* 0x000fe40000702670 */
[----:B------:R-:W-:-:S04]  /*02d0*/  ISETP.GE.OR P1, PT, R11, R6, P1 ;  /* 0x000000060b00720c */ /* 0x000fc80000f26670 */
[----:B------:R-:W-:-:S13]  /*02e0*/  PLOP3.LUT P0, PT, P0, P1, PT, 0x8, 0x80 ;  /* 0x000000000080781c */ /* 0x000fda0000702170 */
[----:B------:R-:W-:Y:S02]  /*02f0*/  @!P0 IMAD.MOV.U32 R7, RZ, RZ, R12 ;  /* 0x000000ffff078224 */ /* 0x000fe400078e000c */
[----:B------:R-:W-:-:S03]  /*0300*/  @!P0 IMAD.MOV.U32 R6, RZ, RZ, R11 ;  /* 0x000000ffff068224 */ /* 0x000fc600078e000b */
[CC--:B---3--:R-:W-:Y:S02]  /*0310*/  FSETP.GT.FTZ.AND P0, PT, R14.reuse, R7.reuse, PT ;  /* 0x000000070e00720b */ /* 0x0c8fe40003f14000 */
[----:B------:R-:W-:Y:S02]  /*0320*/  FSETP.NEU.FTZ.AND P1, PT, R14, R7, PT ;  /* 0x000000070e00720b */ /* 0x000fe40003f3d000 */
[----:B------:R-:W-:Y:S02]  /*0330*/  ISETP.EQ.OR P0, PT, R6, -0x1, P0 ;  /* 0xffffffff0600780c */ /* 0x000fe40000702670 */
[----:B------:R-:W-:-:S04]  /*0340*/  ISETP.GE.OR P1, PT, R15, R6, P1 ;  /* 0x000000060f00720c */ /* 0x000fc80000f26670 */
[----:B------:R-:W-:-:S13]  /*0350*/  PLOP3.LUT P0, PT, P0, P1, PT, 0x8, 0x80 ;  /* 0x000000000080781c */ /* 0x000fda0000702170 */
[----:B------:R-:W-:Y:S02]  /*0360*/  @!P0 IMAD.MOV.U32 R7, RZ, RZ, R14 ;  /* 0x000000ffff078224 */ /* 0x000fe400078e000e */
[----:B------:R-:W-:-:S03]  /*0370*/  @!P0 IMAD.MOV.U32 R6, RZ, RZ, R15 ;  /* 0x000000ffff068224 */ /* 0x000fc600078e000f */
[CC--:B----4-:R-:W-:Y:S02]  /*0380*/  FSETP.GT.FTZ.AND P0, PT, R16.reuse, R7.reuse, PT ;  /* 0x000000071000720b */ /* 0x0d0fe40003f14000 */
[----:B------:R-:W-:Y:S02]  /*0390*/  FSETP.NEU.FTZ.AND P1, PT, R16, R7, PT ;  /* 0x000000071000720b */ /* 0x000fe40003f3d000 */
[----:B------:R-:W-:Y:S02]  /*03a0*/  ISETP.EQ.OR P0, PT, R6, -0x1, P0 ;  /* 0xffffffff0600780c */ /* 0x000fe40000702670 */
[----:B------:R-:W-:-:S04]  /*03b0*/  ISETP.GE.OR P1, PT, R5, R6, P1 ;  /* 0x000000060500720c */ /* 0x000fc80000f26670 */
[----:B------:R-:W-:-:S13]  /*03c0*/  PLOP3.LUT P0, PT, P0, P1, PT, 0x8, 0x80 ;  /* 0x000000000080781c */ /* 0x000fda0000702170 */
[----:B------:R-:W-:Y:S02]  /*03d0*/  @!P0 IMAD.MOV.U32 R7, RZ, RZ, R16 ;  /* 0x000000ffff078224 */ /* 0x000fe400078e0010 */
[----:B------:R-:W-:Y:S02]  /*03e0*/  @!P0 IMAD.MOV.U32 R6, RZ, RZ, R5 ;  /* 0x000000ffff068224 */ /* 0x000fe400078e0005 */
[C---:B------:R-:W-:Y:S01]  /*03f0*/  VIADD R5, R11.reuse, 0x300 ;  /* 0x000003000b057836 */ /* 0x040fe20000000000 */
[CC--:B-----5:R-:W-:Y:S01]  /*0400*/  FSETP.GT.FTZ.AND P0, PT, R18.reuse, R7.reuse, PT ;  /* 0x000000071200720b */ /* 0x0e0fe20003f14000 */
[----:B------:R-:W-:Y:S01]  /*0410*/  VIADD R11, R11, 0x400 ;  /* 0x000004000b0b7836 */ /* 0x000fe20000000000 */
[----:B------:R-:W-:Y:S02]  /*0420*/  FSETP.NEU.FTZ.AND P1, PT, R18, R7, PT ;  /* 0x000000071200720b */ /* 0x000fe40003f3d000 */
[----:B------:R-:W-:Y:S02]  /*0430*/  ISETP.EQ.OR P0, PT, R6, -0x1, P0 ;  /* 0xffffffff0600780c */ /* 0x000fe40000702670 */
[----:B------:R-:W-:-:S04]  /*0440*/  ISETP.GE.OR P1, PT, R5, R6, P1 ;  /* 0x000000060500720c */ /* 0x000fc80000f26670 */
[----:B------:R-:W-:Y:S02]  /*0450*/  PLOP3.LUT P0, PT, P0, P1, PT, 0x8, 0x80 ;  /* 0x000000000080781c */ /* 0x000fe40000702170 */
[----:B------:R-:W-:-:S11]  /*0460*/  ISETP.NE.AND P1, PT, R10, RZ, PT ;  /* 0x000000ff0a00720c */ /* 0x000fd60003f25270 */
[----:B------:R-:W-:Y:S02]  /*0470*/  @!P0 IMAD.MOV.U32 R6, RZ, RZ, R5 ;  /* 0x000000ffff068224 */ /* 0x000fe400078e0005 */
[----:B------:R-:W-:Y:S01]  /*0480*/  @!P0 IMAD.MOV.U32 R7, RZ, RZ, R18 ;  /* 0x000000ffff078224 */ /* 0x000fe200078e0012 */
[----:B------:R-:W-:Y:S06]  /*0490*/  @P1 BRA `(.L_x_12587) ;  /* 0xfffffffc005c1947 */ /* 0x000fec000383ffff */
[----:B------:R-:W-:Y:S05]  /*04a0*/  BSYNC.RECONVERGENT B2 ;  /* 0x0000000000027941 */ /* 0x000fea0003800200 */
.L_x_12586:
[----:B------:R-:W-:-:S07]  /*04b0*/  VIADD R2, R9, 0xfffffe00 ;  /* 0xfffffe0009027836 */ /* 0x000fce0000000000 */
.L_x_12585:
[----:B------:R-:W-:Y:S05]  /*04c0*/  BSYNC.RECONVERGENT B1 ;  /* 0x0000000000017941 */ /* 0x000fea0003800200 */
.L_x_12584:
[----:B------:R-:W-:-:S13]  /*04d0*/  ISETP.NE.AND P0, PT, R8, RZ, PT ;  /* 0x000000ff0800720c */ /* 0x000fda0003f05270 */
[----:B------:R-:W-:Y:S05]  /*04e0*/  @!P0 BRA `(.L_x_12582) ;  /* 0x0000000800748947 */ /* 0x000fea0003800000 */
[----:B------:R-:W0:Y:S01]  /*04f0*/  LDC.64 R4, c[0x0][0x380] ;  /* 0x0000e000ff047b82 */ /* 0x000e220000000a00 */
[----:B------:R-:W1:Y:S01]  /*0500*/  LDCU UR4, c[0x0][0x3a8] ;  /* 0x00007500ff0477ac */ /* 0x000e620008000800 */
[----:B------:R-:W-:Y:S01]  /*0510*/  BSSY.RECONVERGENT B1, `(.L_x_12588) ;  /* 0x0000011000017945 */ /* 0x000fe20003800200 */
[----:B------:R-:W-:Y:S02]  /*0520*/  IMAD.MOV R8, RZ, RZ, -R8 ;  /* 0x000000ffff087224 */ /* 0x000fe400078e0a08 */
[----:B-1----:R-:W-:-:S07]  /*0530*/  IMAD R9, R13, UR4, R2 ;  /* 0x000000040d097c24 */ /* 0x002fce000f8e0202 */
.L_x_12590:
[----:B0-----:R-:W-:-:S06]  /*0540*/  IMAD.WIDE R2, R9, 0x4, R4 ;  /* 0x0000000409027825 */ /* 0x001fcc00078e0204 */
[----:B------:R-:W2:Y:S01]  /*0550*/  LDG.E R2, desc[UR6][R2.64] ;  /* 0x0000000602027981 */ /* 0x000ea2000c1e1900 */
[----:B------:R-:W-:Y:S01]  /*0560*/  VIADD R8, R8, 0x1 ;  /* 0x0000000108087836 */ /* 0x000fe20000000000 */
[CC--:B--2---:R-:W-:Y:S02]  /*0570*/  FSETP.GT.FTZ.AND P0, PT, R2.reuse, R7.reuse, PT ;  /* 0x000000070200720b */ /* 0x0c4fe40003f14000 */
[----:B------:R-:W-:Y:S02]  /*0580*/  FSETP.NEU.FTZ.AND P1, PT, R2, R7, PT ;  /* 0x000000070200720b */ /* 0x000fe40003f3d000 */
[----:B------:R-:W-:Y:S02]  /*0590*/  ISETP.EQ.OR P0, PT, R6, -0x1, P0 ;  /* 0xffffffff0600780c */ /* 0x000fe40000702670 */
[----:B------:R-:W-:-:S04]  /*05a0*/  ISETP.GE.OR P1, PT, R9, R6, P1 ;  /* 0x000000060900720c */ /* 0x000fc80000f26670 */
[----:B------:R-:W-:Y:S02]  /*05b0*/  PLOP3.LUT P0, PT, P0, P1, PT, 0x8, 0x80 ;  /* 0x000000000080781c */ /* 0x000fe40000702170 */
[----:B------:R-:W-:-:S11]  /*05c0*/  ISETP.NE.AND P1, PT, R8, RZ, PT ;  /* 0x000000ff0800720c */ /* 0x000fd60003f25270 */
[----:B------:R-:W-:Y:S02]  /*05d0*/  @!P0 IMAD.MOV.U32 R7, RZ, RZ, R2 ;  /* 0x000000ffff078224 */ /* 0x000fe400078e0002 */
[----:B------:R-:W-:Y:S01]  /*05e0*/  @!P0 IMAD.MOV.U32 R6, RZ, RZ, R9 ;  /* 0x000000ffff068224 */ /* 0x000fe200078e0009 */
[----:B------:R-:W-:Y:S06]  /*05f0*/  @!P1 BRA `(.L_x_12589) ;  /* 0x0000000000089947 */ /* 0x000fec0003800000 */
[----:B------:R-:W-:Y:S01]  /*0600*/  VIADD R9, R9, 0x100 ;  /* 0x0000010009097836 */ /* 0x000fe20000000000 */
[----:B------:R-:W-:Y:S06]  /*0610*/  BRA `(.L_x_12590) ;  /* 0xfffffffc00c87947 */ /* 0x000fec000383ffff */
.L_x_12589:
[----:B------:R-:W-:Y:S05]  /*0620*/  BSYNC.RECONVERGENT B1 ;  /* 0x0000000000017941 */ /* 0x000fea0003800200 */
.L_x_12588:
[----:B------:R-:W-:Y:S05]  /*0630*/  BRA `(.L_x_12582) ;  /* 0x0000000800207947 */ /* 0x000fea0003800000 */
.L_x_12583:
[----:B------:R-:W0:Y:S01]  /*0640*/  LDCU.64 UR4, c[0x0][0x398] ;  /* 0x00007300ff0477ac */ /* 0x000e220008000a00 */
[----:B------:R-:W-:Y:S01]  /*0650*/  LOP3.LUT R5, RZ, R0, RZ, 0x33, !PT ;  /* 0x00000000ff057212 */ /* 0x000fe200078e33ff */
[----:B------:R-:W1:Y:S01]  /*0660*/  LDC.64 R2, c[0x0][0x3a0] ;  /* 0x0000e800ff027b82 */ /* 0x000e620000000a00 */
[----:B------:R-:W-:Y:S01]  /*0670*/  BSSY.RECONVERGENT B1, `(.L_x_12591) ;  /* 0x0000065000017945 */ /* 0x000fe20003800200 */
[----:B------:R-:W-:Y:S02]  /*0680*/  IMAD.MOV.U32 R10, RZ, RZ, R0 ;  /* 0x000000ffff0a7224 */ /* 0x000fe400078e0000 */
[----:B------:R-:W-:Y:S02]  /*0690*/  VIADD R6, R5, UR8 ;  /* 0x0000000805067c36 */ /* 0x000fe40008000000 */
[----:B------:R-:W-:-:S03]  /*06a0*/  IMAD.MOV.U32 R7, RZ, RZ, -0x800001 ;  /* 0xff7fffffff077424 */ /* 0x000fc600078e00ff */
[----:B------:R-:W-:-:S04]  /*06b0*/  LEA.HI R8, R6, 0x1, RZ, 0x18 ;  /* 0x0000000106087811 */ /* 0x000fc800078fc0ff */
[----:B------:R-:W-:Y:S02]  /*06c0*/  LOP3.LUT R12, R8, 0x3, RZ, 0xc0, !PT ;  /* 0x00000003080c7812 */ /* 0x000fe400078ec0ff */
[----:B0-----:R-:W-:-:S05]  /*06d0*/  IADD3 R4, P0, PT, R13, UR4, RZ ;  /* 0x000000040d047c10 */ /* 0x001fca000ff1e0ff */
[----:B------:R-:W-:Y:S01]  /*06e0*/  IMAD.X R5, RZ, RZ, UR5, P0 ;  /* 0x00000005ff057e24 */ /* 0x000fe200080e06ff */
[----:B------:R-:W-:Y:S01]  /*06f0*/  ISETP.GE.U32.AND P0, PT, R6, 0x300, PT ;  /* 0x000003000600780c */ /* 0x000fe20003f06070 */
[----:B------:R-:W-:Y:S02]  /*0700*/  IMAD.MOV.U32 R6, RZ, RZ, -0x1 ;  /* 0xffffffffff067424 */ /* 0x000fe400078e00ff */
[----:B-1----:R-:W-:-:S10]  /*0710*/  IMAD.WIDE.U32 R2, R13, 0x4, R2 ;  /* 0x000000040d027825 */ /* 0x002fd400078e0002 */
[----:B------:R-:W-:Y:S05]  /*0720*/  @!P0 BRA `(.L_x_12592) ;  /* 0x0000000400648947 */ /* 0x000fea0003800000 */
[----:B------:R-:W2:Y:S01]  /*0730*/  LDG.E.U8 R6, desc[UR6][R4.64] ;  /* 0x0000000604067981 */ /* 0x000ea2000c1e1100 */
[----:B------:R-:W0:Y:S03]  /*0740*/  LDCU.64 UR4, c[0x0][0x380] ;  /* 0x00007000ff0477ac */ /* 0x000e260008000a00 */
[----:B------:R-:W3:Y:S01]  /*0750*/  LDG.E R19, desc[UR6][R2.64] ;  /* 0x0000000602137981 */ /* 0x000ee2000c1e1900 */
[----:B------:R-:W-:Y:S01]  /*0760*/  LOP3.LUT R8, R8, 0x1fffffc, RZ, 0xc0, !PT ;  /* 0x01fffffc08087812 */ /* 0x000fe200078ec0ff */
[----:B------:R-:W-:Y:S01]  /*0770*/  BSSY.RECONVERGENT B2, `(.L_x_12593) ;  /* 0x0000053000027945 */ /* 0x000fe20003800200 */
[----:B------:R-:W-:Y:S02]  /*0780*/  VIADD R17, R0, 0x200 ;  /* 0x0000020000117836 */ /* 0x000fe40000000000 */
[----:B------:R-:W-:Y:S02]  /*0790*/  IMAD R15, R13, UR8, R0 ;  /* 0x000000080d0f7c24 */ /* 0x000fe4000f8e0200 */
[----:B------:R-:W-:-:S02]  /*07a0*/  IMAD.MOV R16, RZ, RZ, -R8 ;  /* 0x000000ffff107224 */ /* 0x000fc400078e0a08 */
[----:B------:R-:W-:Y:S01]  /*07b0*/  IMAD.MOV.U32 R7, RZ, RZ, -0x800001 ;  /* 0xff7fffffff077424 */ /* 0x000fe200078e00ff */
[----:B0-----:R-:W-:-:S04]  /*07c0*/  UIADD3 UR4, UP0, UPT, UR4, 0x800, URZ ;  /* 0x0000080004047890 */ /* 0x001fc8000ff1e0ff */
[----:B------:R-:W-:Y:S02]  /*07d0*/  UIADD3.X UR5, UPT, UPT, URZ, UR5, URZ, UP0, !UPT ;  /* 0x00000005ff057290 */ /* 0x000fe400087fe4ff */
[----:B------:R-:W-:-:S04]  /*07e0*/  IMAD.U32 R8, RZ, RZ, UR4 ;  /* 0x00000004ff087e24 */ /* 0x000fc8000f8e00ff */
[----:B------:R-:W-:Y:S01]  /*07f0*/  IMAD.U32 R9, RZ, RZ, UR5 ;  /* 0x00000005ff097e24 */ /* 0x000fe2000f8e00ff */
[----:B--2---:R-:W-:Y:S01]  /*0800*/  ISETP.NE.AND P2, PT, R6, RZ, PT ;  /* 0x000000ff0600720c */ /* 0x004fe20003f45270 */
[----:B------:R-:W-:-:S12]  /*0810*/  IMAD.MOV.U32 R6, RZ, RZ, -0x1 ;  /* 0xffffffffff067424 */ /* 0x000fd800078e00ff */
[----:B---3--:R-:W-:-:S07]  /*0820*/  @!P2 VIADD R24, R19, 0x1 ;  /* 0x000000011318a836 */ /* 0x008fce0000000000 */
.L_x_12594:
[----:B------:R-:W-:-:S05]  /*0830*/  IMAD.WIDE R10, R15, 0x4, R8 ;  /* 0x000000040f0a7825 */ /* 0x000fca00078e0208 */
[----:B------:R-:W2:Y:S04]  /*0840*/  LDG.E R14, desc[UR6][R10.64+-0x800] ;  /* 0xfff800060a0e7981 */ /* 0x000ea8000c1e1900 */
[----:B------:R-:W3:Y:S04]  /*0850*/  LDG.E R18, desc[UR6][R10.64+-0x400] ;  /* 0xfffc00060a127981 */ /* 0x000ee8000c1e1900 */
[----:B------:R-:W4:Y:S04]  /*0860*/  LDG.E R20, desc[UR6][R10.64] ;  /* 0x000000060a147981 */ /* 0x000f28000c1e1900 */
[----:B------:R0:W5:Y:S01]  /*0870*/  LDG.E R22, desc[UR6][R10.64+0x400] ;  /* 0x000400060a167981 */ /* 0x000162000c1e1900 */
[----:B------:R-:W-:-:S02]  /*0880*/  @P2 IMAD.MOV.U32 R21, RZ, RZ, R19 ;  /* 0x000000ffff152224 */ /* 0x000fc400078e0013 */
[----:B------:R-:W-:Y:S02]  /*0890*/  @!P2 IMAD.MOV.U32 R21, RZ, RZ, R24 ;  /* 0x000000ffff15a224 */ /* 0x000fe400078e0018 */
[----:B------:R-:W-:Y:S02]  /*08a0*/  VIADD R16, R16, 0x4 ;  /* 0x0000000410107836 */ /* 0x000fe40000000000 */
[----:B------:R-:W-:Y:S01]  /*08b0*/  VIADD R17, R17, 0x400 ;  /* 0x0000040011117836 */ /* 0x000fe20000000000 */
[----:B------:R-:W-:-:S13]  /*08c0*/  ISETP.NE.AND P0, PT, R21, 0x1, PT ;  /* 0x000000011500780c */ /* 0x000fda0003f05270 */
[----:B------:R-:W1:Y:S01]  /*08d0*/  @P0 LDC R26, c[0x0][0x3b0] ;  /* 0x0000ec00ff1a0b82 */ /* 0x000e620000000800 */
[----:B------:R-:W-:Y:S01]  /*08e0*/  @P0 I2FP.F32.S32 R23, R21 ;  /* 0x0000001500170245 */ /* 0x000fe20000201400 */
[----:B------:R-:W-:Y:S02]  /*08f0*/  VIADD R21, R19, 0x1 ;  /* 0x0000000113157836 */ /* 0x000fe40000000000 */
[----:B------:R-:W-:-:S03]  /*0900*/  @P2 IMAD.MOV R21, RZ, RZ, R19 ;  /* 0x000000ffff152224 */ /* 0x000fc600078e0213 */
[----:B------:R-:W1:Y:S02]  /*0910*/  @P0 MUFU.LG2 R23, R23 ;  /* 0x0000001700170308 */ /* 0x000e640000000c00 */
[----:B------:R-:W-:-:S13]  /*0920*/  ISETP.NE.AND P3, PT, R21, 0x1, PT ;  /* 0x000000011500780c */ /* 0x000fda0003f65270 */
[-C--:B0-----:R-:W-:Y:S01]  /*0930*/  @P3 I2FP.F32.S32 R11, R21.reuse ;  /* 0x00000015000b3245 */ /* 0x081fe20000201400 */
[----:B------:R-:W0:Y:S01]  /*0940*/  @P3 LDC R28, c[0x0][0x3b0] ;  /* 0x0000ec00ff1c3b82 */ /* 0x000e220000000800 */
[----:B-1----:R-:W-:Y:S01]  /*0950*/  @P0 FMUL.FTZ R10, R23, R26 ;  /* 0x0000001a170a0220 */ /* 0x002fe20000410000 */
[-C--:B------:R-:W-:Y:S02]  /*0960*/  @P3 I2FP.F32.S32 R27, R21.reuse ;  /* 0x00000015001b3245 */ /* 0x080fe40000201400 */
[----:B------:R-:W-:Y:S01]  /*0970*/  @P3 I2FP.F32.S32 R21, R21 ;  /* 0x0000001500153245 */ /* 0x000fe20000201400 */
[----:B------:R1:W-:Y:S03]  /*0980*/  @P0 MUFU.EX2 R25, -R10 ;  /* 0x8000000a00190308 */ /* 0x0003e60000000800 */
[----:B------:R-:W0:Y:S05]  /*0990*/  @P3 LDC R26, c[0x0][0x3b0] ;  /* 0x0000ec00ff1a3b82 */ /* 0x000e2a0000000800 */
[----:B------:R-:W0:Y:S03]  /*09a0*/  @P3 MUFU.LG2 R11, R11 ;  /* 0x0000000b000b3308 */ /* 0x000e260000000c00 */
[----:B-1----:R-:W1:Y:S05]  /*09b0*/  @P3 LDC R10, c[0x0][0x3b0] ;  /* 0x0000ec00ff0a3b82 */ /* 0x002e6a0000000800 */
[----:B------:R-:W0:Y:S08]  /*09c0*/  @P3 MUFU.LG2 R27, R27 ;  /* 0x0000001b001b3308 */ /* 0x000e300000000c00 */
[----:B------:R-:W1:Y:S01]  /*09d0*/  @P3 MUFU.LG2 R21, R21 ;  /* 0x0000001500153308 */ /* 0x000e620000000c00 */
[----:B0-----:R-:W-:Y:S01]  /*09e0*/  @P3 FMUL.FTZ R23, R11, R26 ;  /* 0x0000001a0b173220 */ /* 0x001fe20000410000 */
[----:B------:R-:W-:-:S06]  /*09f0*/  VIADD R11, R15, 0x100 ;  /* 0x000001000f0b7836 */ /* 0x000fcc0000000000 */
[----:B------:R-:W3:Y:S01]  /*0a00*/  @P3 MUFU.EX2 R23, -R23 ;  /* 0x8000001700173308 */ /* 0x000ee20000000800 */
[----:B------:R-:W-:Y:S01]  /*0a10*/  @P3 FMUL.FTZ R28, R27, R28 ;  /* 0x0000001c1b1c3220 */ /* 0x000fe20000410000 */
[----:B-1----:R-:W-:Y:S01]  /*0a20*/  @P3 FMUL.FTZ R10, R21, R10 ;  /* 0x0000000a150a3220 */ /* 0x002fe20000410000 */
[----:B--2---:R-:W-:-:S05]  /*0a30*/  @P0 FMUL.FTZ R14, R14, R25 ;  /* 0x000000190e0e0220 */ /* 0x004fca0000410000 */
[----:B------:R-:W4:Y:S01]  /*0a40*/  @P3 MUFU.EX2 R25, -R28 ;  /* 0x8000001c00193308 */ /* 0x000f220000000800 */
[----:B---3--:R-:W-:Y:S01]  /*0a50*/  @P3 FMUL.FTZ R18, R18, R23 ;  /* 0x0000001712123220 */ /* 0x008fe20000410000 */
[CC--:B------:R-:W-:Y:S02]  /*0a60*/  FSETP.GT.FTZ.AND P0, PT, R14.reuse, R7.reuse, PT ;  /* 0x000000070e00720b */ /* 0x0c0fe40003f14000 */
[----:B------:R-:W-:Y:S02]  /*0a70*/  FSETP.NEU.FTZ.AND P1, PT, R14, R7, PT ;  /* 0x000000070e00720b */ /* 0x000fe40003f3d000 */
[----:B------:R-:W-:Y:S02]  /*0a80*/  ISETP.EQ.OR P0, PT, R6, -0x1, P0 ;  /* 0xffffffff0600780c */ /* 0x000fe40000702670 */
[----:B------:R-:W5:Y:S01]  /*0a90*/  @P3 MUFU.EX2 R23, -R10 ;  /* 0x8000000a00173308 */ /* 0x000f620000000800 */
[----:B------:R-:W-:-:S04]  /*0aa0*/  ISETP.GE.OR P1, PT, R15, R6, P1 ;  /* 0x000000060f00720c */ /* 0x000fc80000f26670 */
[----:B------:R-:W-:Y:S01]  /*0ab0*/  PLOP3.LUT P0, PT, P0, P1, PT, 0x8, 0x80 ;  /* 0x000000000080781c */ /* 0x000fe20000702170 */
[----:B----4-:R-:W-:Y:S01]  /*0ac0*/  @P3 FMUL.FTZ R20, R20, R25 ;  /* 0x0000001914143220 */ /* 0x010fe20000410000 */
[----:B-----5:R-:W-:-:S11]  /*0ad0*/  @P3 FMUL.FTZ R22, R22, R23 ;  /* 0x0000001716163220 */ /* 0x020fd60000410000 */
[----:B------:R-:W-:Y:S02]  /*0ae0*/  @!P0 IMAD.MOV.U32 R7, RZ, RZ, R14 ;  /* 0x000000ffff078224 */ /* 0x000fe400078e000e */
[----:B------:R-:W-:-:S03]  /*0af0*/  @!P0 IMAD.MOV.U32 R6, RZ, RZ, R15 ;  /* 0x000000ffff068224 */ /* 0x000fc600078e000f */
[CC--:B------:R-:W-:Y:S02]  /*0b00*/  FSETP.GT.FTZ.AND P0, PT, R18.reuse, R7.reuse, PT ;  /* 0x000000071200720b */ /* 0x0c0fe40003f14000 */
[----:B------:R-:W-:Y:S02]  /*0b10*/  FSETP.NEU.FTZ.AND P1, PT, R18, R7, PT ;  /* 0x000000071200720b */ /* 0x000fe40003f3d000 */
[----:B------:R-:W-:Y:S02]  /*0b20*/  ISETP.EQ.OR P0, PT, R6, -0x1, P0 ;  /* 0xffffffff0600780c */ /* 0x000fe40000702670 */
[----:B------:R-:W-:-:S04]  /*0b30*/  ISETP.GE.OR P1, PT, R11, R6, P1 ;  /* 0x000000060b00720c */ /* 0x000fc80000f26670 */
[----:B------:R-:W-:-:S13]  /*0b40*/  PLOP3.LUT P0, PT, P0, P1, PT, 0x8, 0x80 ;  /* 0x000000000080781c */ /* 0x000fda0000702170 */
[----:B------:R-:W-:Y:S02]  /*0b50*/  @!P0 IMAD.MOV.U32 R7, RZ, RZ, R18 ;  /* 0x000000ffff078224 */ /* 0x000fe400078e0012 */
[----:B------:R-:W-:Y:S02]  /*0b60*/  @!P0 IMAD.MOV.U32 R6, RZ, RZ, R11 ;  /* 0x000000ffff068224 */ /* 0x000fe400078e000b */
[----:B------:R-:W-:Y:S01]  /*0b70*/  VIADD R11, R15, 0x200 ;  /* 0x000002000f0b7836 */ /* 0x000fe20000000000 */
[CC--:B------:R-:W-:Y:S02]  /*0b80*/  FSETP.GT.FTZ.AND P0, PT, R20.reuse, R7.reuse, PT ;  /* 0x000000071400720b */ /* 0x0c0fe40003f14000 */
[----:B------:R-:W-:Y:S02]  /*0b90*/  FSETP.NEU.FTZ.AND P1, PT, R20, R7, PT ;  /* 0x000000071400720b */ /* 0x000fe40003f3d000 */
[----:B------:R-:W-:Y:S02]  /*0ba0*/  ISETP.EQ.OR P0, PT, R6, -0x1, P0 ;  /* 0xffffffff0600780c */ /* 0x000fe40000702670 */
[----:B------:R-:W-:-:S04]  /*0bb0*/  ISETP.GE.OR P1, PT, R11, R6, P1 ;  /* 0x000000060b00720c */ /* 0x000fc80000f26670 */
[----:B------:R-:W-:-:S13]  /*0bc0*/  PLOP3.LUT P0, PT, P0, P1, PT, 0x8, 0x80 ;  /* 0x000000000080781c */ /* 0x000fda0000702170 */
[----:B------:R-:W-:Y:S02]  /*0bd0*/  @!P0 IMAD.MOV.U32 R7, RZ, RZ, R20 ;  /* 0x000000ffff078224 */ /* 0x000fe400078e0014 */
[----:B------:R-:W-:Y:S02]  /*0be0*/  @!P0 IMAD.MOV.U32 R6, RZ, RZ, R11 ;  /* 0x000000ffff068224 */ /* 0x000fe400078e000b */
[C---:B------:R-:W-:Y:S01]  /*0bf0*/  VIADD R11, R15.reuse, 0x300 ;  /* 0x000003000f0b7836 */ /* 0x040fe20000000000 */
[CC--:B------:R-:W-:Y:S01]  /*0c00*/  FSETP.GT.FTZ.AND P0, PT, R22.reuse, R7.reuse, PT ;  /* 0x000000071600720b */ /* 0x0c0fe20003f14000 */
        /* <DEDUP_REMOVED lines=10> */
.L_x_12593:
[----:B------:R-:W-:-:S07]  /*0cb0*/  VIADD R10, R17, 0xfffffe00 ;  /* 0xfffffe00110a7836 */ /* 0x000fce0000000000 */
.L_x_12592:
[----:B------:R-:W-:Y:S05]  /*0cc0*/  BSYNC.RECONVERGENT B1 ;  /* 0x0000000000017941 */ /* 0x000fea0003800200 */
.L_x_12591:
[----:B------:R-:W-:-:S13]  /*0cd0*/  ISETP.NE.AND P0, PT, R12, RZ, PT ;  /* 0x000000ff0c00720c */ /* 0x000fda0003f05270 */
[----:B------:R-:W-:Y:S05]  /*0ce0*/  @!P0 BRA `(.L_x_12582) ;  /* 0x0000000000748947 */ /* 0x000fea0003800000 */
[----:B------:R-:W2:Y:S01]  /*0cf0*/  LDG.E.U8 R4, desc[UR6][R4.64] ;  /* 0x0000000604047981 */ /* 0x000ea2000c1e1100 */
[----:B------:R-:W0:Y:S01]  /*0d00*/  LDC.64 R8, c[0x0][0x380] ;  /* 0x0000e000ff087b82 */ /* 0x000e220000000a00 */
[----:B------:R-:W1:Y:S02]  /*0d10*/  LDCU UR4, c[0x0][0x3a8] ;  /* 0x00007500ff0477ac */ /* 0x000e640008000800 */
[----:B------:R3:W5:Y:S01]  /*0d20*/  LDG.E R14, desc[UR6][R2.64] ;  /* 0x00000006020e7981 */ /* 0x000762000c1e1900 */
[----:B------:R-:W-:Y:S02]  /*0d30*/  IMAD.MOV R12, RZ, RZ, -R12 ;  /* 0x000000ffff0c7224 */ /* 0x000fe400078e0a0c */
[----:B-1----:R-:W-:Y:S01]  /*0d40*/  IMAD R11, R13, UR4, R10 ;  /* 0x000000040d0b7c24 */ /* 0x002fe2000f8e020a */
[----:B0-23--:R-:W-:-:S13]  /*0d50*/  ISETP.NE.AND P2, PT, R4, RZ, PT ;  /* 0x000000ff0400720c */ /* 0x00dfda0003f45270 */
.L_x_12595:
[----:B------:R-:W-:-:S05]  /*0d60*/  IMAD.WIDE R2, R11, 0x4, R8 ;  /* 0x000000040b027825 */ /* 0x000fca00078e0208 */
[----:B------:R-:W2:Y:S01]  /*0d70*/  LDG.E R4, desc[UR6][R2.64] ;  /* 0x0000000602047981 */ /* 0x000ea2000c1e1900 */
[----:B-----5:R-:W-:Y:S02]  /*0d80*/  IMAD.MOV.U32 R5, RZ, RZ, R14 ;  /* 0x000000ffff057224 */ /* 0x020fe400078e000e */
[----:B------:R-:W-:Y:S02]  /*0d90*/  VIADD R12, R12, 0x1 ;  /* 0x000000010c0c7836 */ /* 0x000fe40000000000 */
[----:B------:R-:W-:-:S05]  /*0da0*/  @!P2 VIADD R5, R5, 0x1 ;  /* 0x000000010505a836 */ /* 0x000fca0000000000 */
[----:B------:R-:W-:-:S13]  /*0db0*/  ISETP.NE.AND P0, PT, R5, 0x1, PT ;  /* 0x000000010500780c */ /* 0x000fda0003f05270 */
[----:B------:R-:W0:Y:S01]  /*0dc0*/  @P0 LDC R10, c[0x0][0x3b0] ;  /* 0x0000ec00ff0a0b82 */ /* 0x000e220000000800 */
[----:B------:R-:W-:-:S06]  /*0dd0*/  @P0 I2FP.F32.S32 R5, R5 ;  /* 0x0000000500050245 */ /* 0x000fcc0000201400 */
[----:B------:R-:W0:Y:S02]  /*0de0*/  @P0 MUFU.LG2 R5, R5 ;  /* 0x0000000500050308 */ /* 0x000e240000000c00 */
[----:B0-----:R-:W-:-:S06]  /*0df0*/  @P0 FMUL.FTZ R10, R5, R10 ;  /* 0x0000000a050a0220 */ /* 0x001fcc0000410000 */
[----:B------:R-:W2:Y:S02]  /*0e00*/  @P0 MUFU.EX2 R15, -R10 ;  /* 0x8000000a000f0308 */ /* 0x000ea40000000800 */
[----:B--2---:R-:W-:-:S05]  /*0e10*/  @P0 FMUL.FTZ R4, R4, R15 ;  /* 0x0000000f04040220 */ /* 0x004fca0000410000 */
[CC--:B------:R-:W-:Y:S02]  /*0e20*/  FSETP.GT.FTZ.AND P0, PT, R4.reuse, R7.reuse, PT ;  /* 0x000000070400720b */ /* 0x0c0fe40003f14000 */
[----:B------:R-:W-:Y:S02]  /*0e30*/  FSETP.NEU.FTZ.AND P1, PT, R4, R7, PT ;  /* 0x000000070400720b */ /* 0x000fe40003f3d000 */
[----:B------:R-:W-:Y:S02]  /*0e40*/  ISETP.EQ.OR P0, PT, R6, -0x1, P0 ;  /* 0xffffffff0600780c */ /* 0x000fe40000702670 */
[----:B------:R-:W-:-:S04]  /*0e50*/  ISETP.GE.OR P1, PT, R11, R6, P1 ;  /* 0x000000060b00720c */ /* 0x000fc80000f26670 */
[----:B------:R-:W-:Y:S02]  /*0e60*/  PLOP3.LUT P0, PT, P0, P1, PT, 0x8, 0x80 ;  /* 0x000000000080781c */ /* 0x000fe40000702170 */
[----:B------:R-:W-:-:S11]  /*0e70*/  ISETP.NE.AND P1, PT, R12, RZ, PT ;  /* 0x000000ff0c00720c */ /* 0x000fd60003f25270 */
[----:B------:R-:W-:Y:S02]  /*0e80*/  @!P0 IMAD.MOV.U32 R6, RZ, RZ, R11 ;  /* 0x000000ffff068224 */ /* 0x000fe400078e000b */
[----:B------:R-:W-:Y:S02]  /*0e90*/  @!P0 IMAD.MOV.U32 R7, RZ, RZ, R4 ;  /* 0x000000ffff078224 */ /* 0x000fe400078e0004 */
[----:B------:R-:W-:Y:S01]  /*0ea0*/  VIADD R11, R11, 0x100 ;  /* 0x000001000b0b7836 */ /* 0x000fe20000000000 */
[----:B------:R-:W-:Y:S06]  /*0eb0*/  @P1 BRA `(.L_x_12595) ;  /* 0xfffffffc00a81947 */ /* 0x000fec000383ffff */
.L_x_12582:
[----:B------:R-:W-:Y:S05]  /*0ec0*/  BSYNC.RECONVERGENT B0 ;  /* 0x0000000000007941 */ /* 0x000fea0003800200 */
.L_x_12581:
[----:B------:R-:W0:Y:S01]  /*0ed0*/  S2R R8, SR_LANEID ;  /* 0x0000000000087919 */ /* 0x000e220000000000 */
[----:B------:R-:W-:Y:S01]  /*0ee0*/  BSSY.RECONVERGENT B0, `(.L_x_12596) ;  /* 0x0000011000007945 */ /* 0x000fe20003800200 */
[----:B------:R-:W-:Y:S01]  /*0ef0*/  ISETP.NE.AND P2, PT, R0, RZ, PT ;  /* 0x000000ff0000720c */ /* 0x000fe20003f45270 */
[----:B------:R1:W2:Y:S04]  /*0f00*/  SHFL.DOWN PT, R3, R6, 0x1, 0x1f ;  /* 0x08201f0006037f89 */ /* 0x0002a800000e0000 */
[----:B------:R1:W3:Y:S01]  /*0f10*/  SHFL.DOWN PT, R2, R7, 0x1, 0x1f ;  /* 0x08201f0007027f89 */ /* 0x0002e200000e0000 */
[C---:B0-----:R-:W-:Y:S02]  /*0f20*/  ISETP.GT.AND P0, PT, R8.reuse, 0x1e, PT ;  /* 0x0000001e0800780c */ /* 0x041fe40003f04270 */
[----:B------:R-:W-:-:S02]  /*0f30*/  ISETP.GT.AND P3, PT, R8, 0x1d, PT ;  /* 0x0000001d0800780c */ /* 0x000fc40003f64270 */
[C---:B------:R-:W-:Y:S02]  /*0f40*/  ISETP.GT.AND P4, PT, R8.reuse, 0x1b, PT ;  /* 0x0000001b0800780c */ /* 0x040fe40003f84270 */
[C---:B------:R-:W-:Y:S02]  /*0f50*/  ISETP.GT.AND P5, PT, R8.reuse, 0x17, PT ;  /* 0x000000170800780c */ /* 0x040fe40003fa4270 */
[----:B------:R-:W-:-:S05]  /*0f60*/  ISETP.GT.AND P6, PT, R8, 0xf, PT ;  /* 0x0000000f0800780c */ /* 0x000fca0003fc4270 */
[----:B-123--:R-:W-:Y:S08]  /*0f70*/  @P0 BRA `(.L_x_12597) ;  /* 0x00000000001c0947 */ /* 0x00eff00003800000 */
[CC--:B------:R-:W-:Y:S02]  /*0f80*/  FSETP.GEU.FTZ.AND P0, PT, R7.reuse, R2.reuse, PT ;  /* 0x000000020700720b */ /* 0x0c0fe40003f1e000 */
[----:B------:R-:W-:Y:S02]  /*0f90*/  FSETP.NEU.FTZ.AND P1, PT, R7, R2, PT ;  /* 0x000000020700720b */ /* 0x000fe40003f3d000 */
[----:B------:R-:W-:Y:S02]  /*0fa0*/  ISETP.EQ.OR P0, PT, R6, -0x1, !P0 ;  /* 0xffffffff0600780c */ /* 0x000fe40004702670 */
[----:B------:R-:W-:-:S04]  /*0fb0*/  ISETP.GE.OR P1, PT, R3, R6, P1 ;  /* 0x000000060300720c */ /* 0x000fc80000f26670 */
[----:B------:R-:W-:-:S13]  /*0fc0*/  PLOP3.LUT P0, PT, P0, P1, PT, 0x8, 0x80 ;  /* 0x000000000080781c */ /* 0x000fda0000702170 */
[----:B------:R-:W-:Y:S02]  /*0fd0*/  @!P0 IMAD.MOV.U32 R7, RZ, RZ, R2 ;  /* 0x000000ffff078224 */ /* 0x000fe400078e0002 */
[----:B------:R-:W-:-:S07]  /*0fe0*/  @!P0 IMAD.MOV.U32 R6, RZ, RZ, R3 ;  /* 0x000000ffff068224 */ /* 0x000fce00078e0003 */
.L_x_12597:
[----:B------:R-:W-:Y:S05]  /*0ff0*/  BSYNC.RECONVERGENT B0 ;  /* 0x0000000000007941 */ /* 0x000fea0003800200 */
.L_x_12596:
[----:B------:R0:W1:Y:S01]  /*1000*/  SHFL.DOWN PT, R3, R6, 0x2, 0x1f ;  /* 0x08401f0006037f89 */ /* 0x00006200000e0000 */
[----:B------:R-:W-:Y:S03]  /*1010*/  BSSY.RECONVERGENT B0, `(.L_x_12598) ;  /* 0x000000a000007945 */ /* 0x000fe60003800200 */
[----:B------:R0:W2:Y:S01]  /*1020*/  SHFL.DOWN PT, R2, R7, 0x2, 0x1f ;  /* 0x08401f0007027f89 */ /* 0x0000a200000e0000 */
[----:B------:R-:W-:Y:S05]  /*1030*/  @P3 BRA `(.L_x_12599) ;  /* 0x00000000001c3947 */ /* 0x000fea0003800000 */
[CC--:B--2---:R-:W-:Y:S02]  /*1040*/  FSETP.GEU.FTZ.AND P0, PT, R7.reuse, R2.reuse, PT ;  /* 0x000000020700720b */ /* 0x0c4fe40003f1e000 */
[----:B------:R-:W-:Y:S02]  /*1050*/  FSETP.NEU.FTZ.AND P1, PT, R7, R2, PT ;  /* 0x000000020700720b */ /* 0x000fe40003f3d000 */
[----:B------:R-:W-:Y:S02]  /*1060*/  ISETP.EQ.OR P0, PT, R6, -0x1, !P0 ;  /* 0xffffffff0600780c */ /* 0x000fe40004702670 */
[----:B-1----:R-:W-:-:S04]  /*1070*/  ISETP.GE.OR P1, PT, R3, R6, P1 ;  /* 0x000000060300720c */ /* 0x002fc80000f26670 */
[----:B------:R-:W-:-:S13]  /*1080*/  PLOP3.LUT P0, PT, P0, P1, PT, 0x8, 0x80 ;  /* 0x000000000080781c */ /* 0x000fda0000702170 */
[----:B0-----:R-:W-:Y:S02]  /*1090*/  @!P0 IMAD.MOV.U32 R7, RZ, RZ, R2 ;  /* 0x000000ffff078224 */ /* 0x001fe400078e0002 */
[----:B------:R-:W-:-:S07]  /*10a0*/  @!P0 IMAD.MOV.U32 R6, RZ, RZ, R3 ;  /* 0x000000ffff068224 */ /* 0x000fce00078e0003 */
.L_x_12599:
[----:B------:R-:W-:Y:S05]  /*10b0*/  BSYNC.RECONVERGENT B0 ;  /* 0x0000000000007941 */ /* 0x000fea0003800200 */
.L_x_12598:
[----:B-1----:R1:W3:Y:S01]  /*10c0*/  SHFL.DOWN PT, R3, R6, 0x4, 0x1f ;  /* 0x08801f0006037f89 */ /* 0x0022e200000e0000 */
[----:B------:R-:W-:Y:S03]  /*10d0*/  BSSY.RECONVERGENT B0, `(.L_x_12600) ;  /* 0x000000a000007945 */ /* 0x000fe60003800200 */
[----:B--2---:R1:W2:Y:S01]  /*10e0*/  SHFL.DOWN PT, R2, R7, 0x4, 0x1f ;  /* 0x08801f0007027f89 */ /* 0x0042a200000e0000 */
[----:B------:R-:W-:Y:S05]  /*10f0*/  @P4 BRA `(.L_x_12601) ;  /* 0x00000000001c4947 */ /* 0x000fea0003800000 */
[CC--:B--2---:R-:W-:Y:S02]  /*1100*/  FSETP.GEU.FTZ.AND P0, PT, R7.reuse, R2.reuse, PT ;  /* 0x000000020700720b */ /* 0x0c4fe40003f1e000 */
[----:B------:R-:W-:Y:S02]  /*1110*/  FSETP.NEU.FTZ.AND P1, PT, R7, R2, PT ;  /* 0x000000020700720b */ /* 0x000fe40003f3d000 */
[----:B------:R-:W-:Y:S02]  /*1120*/  ISETP.EQ.OR P0, PT, R6, -0x1, !P0 ;  /* 0xffffffff0600780c */ /* 0x000fe40004702670 */
[----:B---3--:R-:W-:-:S04]  /*1130*/  ISETP.GE.OR P1, PT, R3, R6, P1 ;  /* 0x000000060300720c */ /* 0x008fc80000f26670 */
[----:B------:R-:W-:-:S13]  /*1140*/  PLOP3.LUT P0, PT, P0, P1, PT, 0x8, 0x80 ;  /* 0x000000000080781c */ /* 0x000fda0000702170 */
[----:B01----:R-:W-:Y:S02]  /*1150*/  @!P0 IMAD.MOV.U32 R7, RZ, RZ, R2 ;  /* 0x000000ffff078224 */ /* 0x003fe400078e0002 */
[----:B------:R-:W-:-:S07]  /*1160*/  @!P0 IMAD.MOV.U32 R6, RZ, RZ, R3 ;  /* 0x000000ffff068224 */ /* 0x000fce00078e0003 */
.L_x_12601:
[----:B------:R-:W-:Y:S05]  /*1170*/  BSYNC.RECONVERGENT B0 ;  /* 0x0000000000007941 */ /* 0x000fea0003800200 */
.L_x_12600:
[----:B---3--:R3:W4:Y:S01]  /*1180*/  SHFL.DOWN PT, R3, R6, 0x8, 0x1f ;  /* 0x09001f0006037f89 */ /* 0x00872200000e0000 */
        /* <DEDUP_REMOVED lines=8> */
[----:B01-3--:R-:W-:Y:S02]  /*1210*/  @!P0 IMAD.MOV.U32 R7, RZ, RZ, R2 ;  /* 0x000000ffff078224 */ /* 0x00bfe400078e0002 */
[----:B------:R-:W-:-:S07]  /*1220*/  @!P0 IMAD.MOV.U32 R6, RZ, RZ, R3 ;  /* 0x000000ffff068224 */ /* 0x000fce00078e0003 */
.L_x_12603:
[----:B------:R-:W-:Y:S05]  /*1230*/  BSYNC.RECONVERGENT B0 ;  /* 0x0000000000007941 */ /* 0x000fea0003800200 */
.L_x_12602:
[----:B------:R0:W0:Y:S01]  /*1240*/  SHFL.DOWN PT, R5, R6, 0x10, 0x1f ;  /* 0x0a001f0006057f89 */ /* 0x00002200000e0000 */
[----:B------:R-:W-:Y:S03]  /*1250*/  BSSY.RECONVERGENT B0, `(.L_x_12604) ;  /* 0x0000012000007945 */ /* 0x000fe60003800200 */
[----:B------:R0:W0:Y:S01]  /*1260*/  SHFL.DOWN PT, R4, R7, 0x10, 0x1f ;  /* 0x0a001f0007047f89 */ /* 0x00002200000e0000 */
[----:B------:R-:W-:Y:S05]  /*1270*/  @P6 BRA `(.L_x_12605) ;  /* 0x00000000003c6947 */ /* 0x000fea0003800000 */
[----:B------:R-:W-:Y:S02]  /*1280*/  ISETP.NE.AND P3, PT, R8, RZ, PT ;  /* 0x000000ff0800720c */ /* 0x000fe40003f65270 */
[CC--:B0-----:R-:W-:Y:S02]  /*1290*/  FSETP.GEU.FTZ.AND P0, PT, R7.reuse, R4.reuse, PT ;  /* 0x000000040700720b */ /* 0x0c1fe40003f1e000 */
[----:B------:R-:W-:Y:S02]  /*12a0*/  FSETP.NEU.FTZ.AND P1, PT, R7, R4, PT ;  /* 0x000000040700720b */ /* 0x000fe40003f3d000 */
[----:B------:R-:W-:Y:S02]  /*12b0*/  ISETP.EQ.OR P0, PT, R6, -0x1, !P0 ;  /* 0xffffffff0600780c */ /* 0x000fe40004702670 */
[----:B------:R-:W-:-:S04]  /*12c0*/  ISETP.GE.OR P1, PT, R5, R6, P1 ;  /* 0x000000060500720c */ /* 0x000fc80000f26670 */
[----:B------:R-:W-:Y:S01]  /*12d0*/  PLOP3.LUT P0, PT, P0, P1, PT, 0x8, 0x80 ;  /* 0x000000000080781c */ /* 0x000fe20000702170 */
[----:B----4-:R-:W0:Y:S01]  /*12e0*/  @!P3 S2R R3, SR_CgaCtaId ;  /* 0x000000000003b919 */ /* 0x010e220000008800 */
[----:B--2---:R-:W-:Y:S02]  /*12f0*/  @!P3 MOV R2, 0x400 ;  /* 0x000004000002b802 */ /* 0x004fe40000000f00 */
[----:B------:R-:W-:-:S04]  /*1300*/  @!P3 SHF.R.U32.HI R0, RZ, 0x2, R0 ;  /* 0x00000002ff00b819 */ /* 0x000fc80000011600 */
[----:B------:R-:W-:-:S05]  /*1310*/  @!P3 LOP3.LUT R0, R0, 0xf8, RZ, 0xc0, !PT ;  /* 0x000000f80000b812 */ /* 0x000fca00078ec0ff */
[----:B-1-3--:R-:W-:Y:S02]  /*1320*/  @!P0 IMAD.MOV.U32 R6, RZ, RZ, R5 ;  /* 0x000000ffff068224 */ /* 0x00afe400078e0005 */
[----:B------:R-:W-:Y:S01]  /*1330*/  @!P0 IMAD.MOV.U32 R7, RZ, RZ, R4 ;  /* 0x000000ffff078224 */ /* 0x000fe200078e0004 */
[----:B0-----:R-:W-:-:S05]  /*1340*/  @!P3 LEA R3, R3, R2, 0x18 ;  /* 0x000000020303b211 */ /* 0x001fca00078ec0ff */
[----:B------:R-:W-:-:S05]  /*1350*/  @!P3 IMAD.IADD R0, R0, 0x1, R3 ;  /* 0x000000010000b824 */ /* 0x000fca00078e0203 */
[----:B------:R0:W-:Y:S02]  /*1360*/  @!P3 STS.64 [R0+0x8], R6 ;  /* 0x000008060000b388 */ /* 0x0001e40000000a00 */
.L_x_12605:
[----:B------:R-:W-:Y:S05]  /*1370*/  BSYNC.RECONVERGENT B0 ;  /* 0x0000000000007941 */ /* 0x000fea0003800200 */
.L_x_12604:
[----:B------:R-:W-:Y:S06]  /*1380*/  BAR.SYNC.DEFER_BLOCKING 0x0 ;  /* 0x0000000000007b1d */ /* 0x000fec0000010000 */
[----:B------:R-:W-:Y:S04]  /*1390*/  BSSY.RECONVERGENT B0, `(.L_x_12606) ;  /* 0x000003a000007945 */ /* 0x000fe80003800200 */
[----:B------:R-:W-:Y:S05]  /*13a0*/  @P2 BRA `(.L_x_12607) ;  /* 0x0000000000e02947 */ /* 0x000fea0003800000 */
[----:B------:R-:W5:Y:S01]  /*13b0*/  S2UR UR5, SR_CgaCtaId ;  /* 0x00000000000579c3 */ /* 0x000f620000008800 */
[----:B------:R-:W-:Y:S02]  /*13c0*/  UMOV UR4, 0x400 ;  /* 0x0000040000047882 */ /* 0x000fe40000000000 */
[----:B-----5:R-:W-:-:S09]  /*13d0*/  ULEA UR4, UR5, UR4, 0x18 ;  /* 0x0000000405047291 */ /* 0x020fd2000f8ec0ff */
[----:B------:R-:W5:Y:S04]  /*13e0*/  LDS.128 R8, [UR4+0x10] ;  /* 0x00001004ff087984 */ /* 0x000f680008000c00 */
[----:B------:R-:W0:Y:S04]  /*13f0*/  LDS.128 R16, [UR4+0x20] ;  /* 0x00002004ff107984 */ /* 0x000e280008000c00 */
[----:B--2-4-:R-:W-:Y:S01]  /*1400*/  LDS.64 R2, [UR4+0x40] ;  /* 0x00004004ff027984 */ /* 0x014fe20008000a00 */
[CC--:B-----5:R-:W-:Y:S02]  /*1410*/  FSETP.GT.FTZ.AND P0, PT, R9.reuse, R7.reuse, PT ;  /* 0x000000070900720b */ /* 0x0e0fe40003f14000 */
[----:B------:R-:W-:-:S02]  /*1420*/  FSETP.NEU.FTZ.AND P1, PT, R9, R7, PT ;  /* 0x000000070900720b */ /* 0x000fc40003f3d000 */
[----:B------:R-:W-:Y:S02]  /*1430*/  ISETP.EQ.OR P0, PT, R6, -0x1, P0 ;  /* 0xffffffff0600780c */ /* 0x000fe40000702670 */
[----:B------:R-:W-:-:S04]  /*1440*/  ISETP.GE.OR P1, PT, R8, R6, P1 ;  /* 0x000000060800720c */ /* 0x000fc80000f26670 */
[----:B------:R-:W-:-:S13]  /*1450*/  PLOP3.LUT P0, PT, P0, P1, PT, 0x8, 0x80 ;  /* 0x000000000080781c */ /* 0x000fda0000702170 */
[----:B01-3--:R-:W-:Y:S02]  /*1460*/  @!P0 IMAD.MOV.U32 R7, RZ, RZ, R9 ;  /* 0x000000ffff078224 */ /* 0x00bfe400078e0009 */
        /* <DEDUP_REMOVED lines=8> */
[----:B------:R-:W0:Y:S01]  /*14f0*/  LDS.128 R8, [UR4+0x30] ;  /* 0x00003004ff087984 */ /* 0x000e220008000c00 */
[CC--:B------:R-:W-:Y:S02]  /*1500*/  FSETP.GT.FTZ.AND P0, PT, R17.reuse, R7.reuse, PT ;  /* 0x000000071100720b */ /* 0x0c0fe40003f14000 */
[----:B------:R-:W-:Y:S02]  /*1510*/  FSETP.NEU.FTZ.AND P1, PT, R17, R7, PT ;  /* 0x000000071100720b */ /* 0x000fe40003f3d000 */
[----:B------:R-:W-:Y:S02]  /*1520*/  ISETP.EQ.OR P0, PT, R6, -0x1, P0 ;  /* 0xffffffff0600780c */ /* 0x000fe40000702670 */
[----:B------:R-:W-:-:S04]  /*1530*/  ISETP.GE.OR P1, PT, R16, R6, P1 ;  /* 0x000000061000720c */ /* 0x000fc80000f26670 */
[----:B------:R-:W-:-:S13]  /*1540*/  PLOP3.LUT P0, PT, P0, P1, PT, 0x8, 0x80 ;  /* 0x000000000080781c */ /* 0x000fda0000702170 */
        /* <DEDUP_REMOVED lines=8> */
[----:B------:R-:W-:-:S03]  /*15d0*/  @!P0 IMAD.MOV.U32 R6, RZ, RZ, R18 ;  /* 0x000000ffff068224 */ /* 0x000fc600078e0012 */
[CC--:B0-----:R-:W-:Y:S02]  /*15e0*/  FSETP.GT.FTZ.AND P0, PT, R9.reuse, R7.reuse, PT ;  /* 0x000000070900720b */ /* 0x0c1fe40003f14000 */
        /* <DEDUP_REMOVED lines=19> */
[----:B------:R-:W-:-:S07]  /*1720*/  @!P0 IMAD.MOV.U32 R6, RZ, RZ, R2 ;  /* 0x000000ffff068224 */ /* 0x000fce00078e0002 */
.L_x_12607:
[----:B------:R-:W-:Y:S05]  /*1730*/  BSYNC.RECONVERGENT B0 ;  /* 0x0000000000007941 */ /* 0x000fea0003800200 */
.L_x_12606:
[----:B------:R-:W-:Y:S05]  /*1740*/  @P2 EXIT ;  /* 0x000000000000294d */ /* 0x000fea0003800000 */
[----:B--2-4-:R-:W2:Y:S01]  /*1750*/  LDC.64 R2, c[0x0][0x388] ;  /* 0x0000e200ff027b82 */ /* 0x014ea20000000a00 */
[----:B------:R-:W1:Y:S07]  /*1760*/  LDCU UR4, c[0x0][0x3ac] ;  /* 0x00007580ff0477ac */ /* 0x000e6e0008000800 */
[----:B0-----:R-:W0:Y:S01]  /*1770*/  LDC.64 R4, c[0x0][0x390] ;  /* 0x0000e400ff047b82 */ /* 0x001e220000000a00 */
[----:B-1-3--:R-:W-:Y:S01]  /*1780*/  FFMA.FTZ R7, RZ, UR4, R7 ;  /* 0x00000004ff077c23 */ /* 0x00afe20008010007 */
[----:B--2---:R-:W-:-:S05]  /*1790*/  IMAD.WIDE.U32 R2, R13, 0x4, R2 ;  /* 0x000000040d027825 */ /* 0x004fca00078e0002 */
[----:B------:R-:W-:Y:S01]  /*17a0*/  STG.E desc[UR6][R2.64], R6 ;  /* 0x0000000602007986 */ /* 0x000fe2000c101906 */
[----:B0-----:R-:W-:-:S05]  /*17b0*/  IMAD.WIDE.U32 R4, R13, 0x4, R4 ;  /* 0x000000040d047825 */ /* 0x001fca00078e0004 */
[----:B------:R-:W-:Y:S01]  /*17c0*/  STG.E desc[UR6][R4.64], R7 ;  /* 0x0000000704007986 */ /* 0x000fe2000c101906 */
[----:B------:R-:W-:Y:S05]  /*17d0*/  EXIT ;  /* 0x000000000000794d */ /* 0x000fea0003800000 */
.L_x_12608:
        /* <DEDUP_REMOVED lines=10> */
.L_x_12936:


//--------------------- .text._ZN17fastertransformer25topk_stage_2_opt2_generalIfLi128ELi1EEEvPKiPT_PiNS_14BeamHypothesesES2_ii --------------------------
	.section	.text._ZN17fastertransformer25topk_stage_2_opt2_generalIfLi128ELi1EEEvPKiPT_PiNS_14BeamHypothesesES2_ii,"ax",@progbits
	.align	128
        .global         _ZN17fastertransformer25topk_stage_2_opt2_generalIfLi128ELi1EEEvPKiPT_PiNS_14BeamHypothesesES2_ii
        .type           _ZN17fastertransformer25topk_stage_2_opt2_generalIfLi128ELi1EEEvPKiPT_PiNS_14BeamHypothesesES2_ii,@function
        .size           _ZN17fastertransformer25topk_stage_2_opt2_generalIfLi128ELi1EEEvPKiPT_PiNS_14BeamHypothesesES2_ii,(.L_x_12937 - _ZN17fastertransformer25topk_stage_2_opt2_generalIfLi128ELi1EEEvPKiPT_PiNS_14BeamHypothesesES2_ii)
        .other          _ZN17fastertransformer25topk_stage_2_opt2_generalIfLi128ELi1EEEvPKiPT_PiNS_14BeamHypothesesES2_ii,@"STO_CUDA_ENTRY STV_DEFAULT"
_ZN17fastertransformer25topk_stage_2_opt2_generalIfLi128ELi1EEEvPKiPT_PiNS_14BeamHypothesesES2_ii:
.text._ZN17fastertransformer25topk_stage_2_opt2_generalIfLi128ELi1EEEvPKiPT_PiNS_14BeamHypothesesES2_ii:
[----:B------:R-:W-:Y:S01]  /*0000*/  LDC R1, c[0x0][0x37c] ;  /* 0x0000df00ff017b82 */ /* 0x000fe20000000800 */
[----:B------:R-:W0:Y:S01]  /*0010*/  S2R R9, SR_TID.X ;  /* 0x0000000000097919 */ /* 0x000e220000002100 */
[----:B------:R-:W1:Y:S06]  /*0020*/  LDCU UR6, c[0x0][0x428] ;  /* 0x00008500ff0677ac */ /* 0x000e6c0008000800 */
[----:B------:R-:W2:Y:S01]  /*0030*/  S2UR UR19, SR_CTAID.X ;  /* 0x00000000001379c3 */ /* 0x000ea20000002500 */
[----:B------:R-:W3:Y:S01]  /*0040*/  LDCU.64 UR4, c[0x0][0x3c8] ;  /* 0x00007900ff0477ac */ /* 0x000ee20008000a00 */
[----:B------:R-:W4:Y:S01]  /*0050*/  LDCU.64 UR16, c[0x0][0x358] ;  /* 0x00006b00ff1077ac */ /* 0x000f220008000a00 */
[----:B-1----:R-:W-:-:S04]  /*0060*/  IMAD.U32 R7, RZ, RZ, UR6 ;  /* 0x00000006ff077e24 */ /* 0x002fc8000f8e00ff */
[----:B------:R-:W-:Y:S01]  /*0070*/  IMAD R2, R7, R7, RZ ;  /* 0x0000000707027224 */ /* 0x000fe200078e02ff */
[----:B---3--:R-:W-:-:S04]  /*0080*/  UISETP.NE.U32.AND UP0, UPT, UR4, URZ, UPT ;  /* 0x000000ff0400728c */ /* 0x008fc8000bf05070 */
[----:B------:R-:W-:Y:S01]  /*0090*/  UISETP.NE.AND.EX UP0, UPT, UR5, URZ, UPT, UP0 ;  /* 0x000000ff0500728c */ /* 0x000fe2000bf05300 */
[----:B------:R-:W-:Y:S02]  /*00a0*/  R2UR UR15, R2 ;  /* 0x00000000020f72ca */ /* 0x000fe400000e0000 */
[----:B0-----:R-:W-:-:S11]  /*00b0*/  ISETP.NE.AND P0, PT, R9, RZ, PT ;  /* 0x000000ff0900720c */ /* 0x001fd60003f05270 */
[----:B--2---:R-:W-:Y:S02]  /*00c0*/  UIMAD UR18, UR15, UR19, URZ ;  /* 0x000000130f1272a4 */ /* 0x004fe4000f8e02ff */
[----:B------:R-:W0:Y:S01]  /*00d0*/  @!P0 S2R R3, SR_CgaCtaId ;  /* 0x0000000000038919 */ /* 0x000e220000008800 */
[----:B------:R-:W-:-:S04]  /*00e0*/  @!P0 MOV R0, 0x400 ;  /* 0x0000040000008802 */ /* 0x000fc80000000f00 */
[----:B0-----:R-:W-:-:S05]  /*00f0*/  @!P0 LEA R0, R3, R0, 0x18 ;  /* 0x0000000003008211 */ /* 0x001fca00078ec0ff */
[----:B------:R0:W-:Y:S04]  /*0100*/  @!P0 STS [R0+0x2c], RZ ;  /* 0x00002cff00008388 */ /* 0x0001e80000000800 */
[----:B------:R0:W-:Y:S01]  /*0110*/  @!P0 STS.U8 [R0+0x30], RZ ;  /* 0x000030ff00008388 */ /* 0x0001e20000000000 */
[----:B------:R-:W-:Y:S06]  /*0120*/  BAR.SYNC.DEFER_BLOCKING 0x0 ;  /* 0x0000000000007b1d */ /* 0x000fec0000010000 */
[----:B----4-:R-:W-:Y:S05]  /*0130*/  BRA.U !UP0, `(.L_x_12609) ;  /* 0x00000001084c7547 */ /* 0x010fea000b800000 */
[----:B------:R-:W1:Y:S01]  /*0140*/  LDCU UR6, c[0x0][0x40c] ;  /* 0x00008180ff0677ac */ /* 0x000e620008000800 */
[----:B------:R-:W1:Y:S01]  /*0150*/  LDCU UR7, c[0x0][0x404] ;  /* 0x00008080ff0777ac */ /* 0x000e620008000800 */
[----:B------:R-:W2:Y:S01]  /*0160*/  LDCU.64 UR4, c[0x0][0x3c8] ;  /* 0x00007900ff0477ac */ /* 0x000ea20008000a00 */
[----:B-1----:R-:W-:-:S04]  /*0170*/  UIMAD UR6, UR6, UR7, UR19 ;  /* 0x00000007060672a4 */ /* 0x002fc8000f8e0213 */
[----:B--2---:R-:W-:-:S06]  /*0180*/  UIMAD.WIDE UR4, UR6, 0x4, UR4 ;  /* 0x00000004060478a5 */ /* 0x004fcc000f8e0204 */
[----:B------:R-:W-:Y:S02]  /*0190*/  IMAD.U32 R4, RZ, RZ, UR4 ;  /* 0x00000004ff047e24 */ /* 0x000fe4000f8e00ff */
[----:B------:R-:W-:-:S05]  /*01a0*/  IMAD.U32 R5, RZ, RZ, UR5 ;  /* 0x00000005ff057e24 */ /* 0x000fca000f8e00ff */
[----:B------:R-:W2:Y:S01]  /*01b0*/  LDG.E R4, desc[UR16][R4.64] ;  /* 0x0000001004047981 */ /* 0x000ea2000c1e1900 */
[----:B------:R-:W-:Y:S01]  /*01c0*/  IMAD.U32 R11, RZ, RZ, UR6 ;  /* 0x00000006ff0b7e24 */ /* 0x000fe2000f8e00ff */
[----:B------:R-:W-:Y:S01]  /*01d0*/  BSSY.RECONVERGENT B0, `(.L_x_12609) ;  /* 0x0000009000007945 */ /* 0x000fe20003800200 */
[----:B--2---:R-:W-:-:S13]  /*01e0*/  LOP3.LUT P0, RZ, R4, R9, RZ, 0xfc, !PT ;  /* 0x0000000904ff7212 */ /* 0x004fda000780fcff */
[----:B------:R-:W1:Y:S01]  /*01f0*/  @!P0 LDC.64 R2, c[0x0][0x3c0] ;  /* 0x0000f000ff028b82 */ /* 0x000e620000000a00 */
[----:B------:R-:W-:Y:S02]  /*0200*/  @!P0 IMAD.MOV.U32 R9, RZ, RZ, 0x7f7fffff ;  /* 0x7f7fffffff098424 */ /* 0x000fe400078e00ff */
[----:B-1----:R-:W-:-:S05]  /*0210*/  @!P0 IMAD.WIDE R2, R11, 0x4, R2 ;  /* 0x000000040b028825 */ /* 0x002fca00078e0202 */
[----:B------:R1:W-:Y:S01]  /*0220*/  @!P0 STG.E desc[UR16][R2.64], R9 ;  /* 0x0000000902008986 */ /* 0x0003e2000c101910 */
[----:B------:R-:W-:Y:S05]  /*0230*/  @!P0 BRA `(.L_x_12610) ;  /* 0x0000000000088947 */ /* 0x000fea0003800000 */
[----:B------:R-:W-:-:S13]  /*0240*/  ISETP.NE.AND P0, PT, R4, R7, PT ;  /* 0x000000070400720c */ /* 0x000fda0003f05270 */
[----:B------:R-:W-:Y:S05]  /*0250*/  @!P0 EXIT ;  /* 0x000000000000894d */ /* 0x000fea0003800000 */
.L_x_12610:
[----:B------:R-:W-:Y:S05]  /*0260*/  BSYNC.RECONVERGENT B0 ;  /* 0x0000000000007941 */ /* 0x000fea0003800200 */
.L_x_12609:
[----:B------:R-:W-:-:S13]  /*0270*/  ISETP.GE.AND P0, PT, R7, 0x1, PT ;  /* 0x000000010700780c */ /* 0x000fda0003f06270 */
[----:B------:R-:W-:Y:S05]  /*0280*/  @!P0 BRA `(.L_x_12611) ;  /* 0x0000003000d08947 */ /* 0x000fea0003800000 */
[----:B------:R-:W2:Y:S01]  /*0290*/  LDCU UR12, c[0x0][0x40c] ;  /* 0x00008180ff0c77ac */ /* 0x000ea20008000800 */
[C---:B------:R-:W-:Y:S01]  /*02a0*/  LOP3.LUT R6, R7.reuse, 0xf, RZ, 0xc0, !PT ;  /* 0x0000000f07067812 */ /* 0x040fe200078ec0ff */
[----:B-1----:R-:W-:Y:S01]  /*02b0*/  IMAD.MOV.U32 R2, RZ, RZ, RZ ;  /* 0x000000ffff027224 */ /* 0x002fe200078e00ff */
[C---:B------:R-:W-:Y:S01]  /*02c0*/  LOP3.LUT R5, R7.reuse, 0x7, RZ, 0xc0, !PT ;  /* 0x0000000707057812 */ /* 0x040fe200078ec0ff */
[----:B------:R-:W2:Y:S01]  /*02d0*/  LDCU UR13, c[0x0][0x404] ;  /* 0x00008080ff0d77ac */ /* 0x000ea20008000800 */
[C---:B------:R-:W-:Y:S02]  /*02e0*/  LOP3.LUT R4, R7.reuse, 0x7ffffff0, RZ, 0xc0, !PT ;  /* 0x7ffffff007047812 */ /* 0x040fe400078ec0ff */
[----:B------:R-:W-:Y:S01]  /*02f0*/  LOP3.LUT R3, R7, 0x3, RZ, 0xc0, !PT ;  /* 0x0000000307037812 */ /* 0x000fe200078ec0ff */
[----:B------:R-:W1:Y:S01]  /*0300*/  LDCU.64 UR8, c[0x0][0x388] ;  /* 0x00007100ff0877ac */ /* 0x000e620008000a00 */
[----:B------:R-:W3:Y:S01]  /*0310*/  LDCU.128 UR4, c[0x0][0x3c0] ;  /* 0x00007800ff0477ac */ /* 0x000ee20008000c00 */
[----:B------:R-:W4:Y:S01]  /*0320*/  LDCU.64 UR10, c[0x0][0x420] ;  /* 0x00008400ff0a77ac */ /* 0x000f220008000a00 */
[----:B--2---:R-:W-:-:S02]  /*0330*/  UIMAD UR14, UR12, UR13, UR19 ;  /* 0x0000000d0c0e72a4 */ /* 0x004fc4000f8e0213 */
[----:B-1----:R-:W-:-:S04]  /*0340*/  UIMAD.WIDE.U32 UR8, UR18, 0x4, UR8 ;  /* 0x00000004120878a5 */ /* 0x002fc8000f8e0008 */
[----:B0-----:R-:W-:Y:S01]  /*0350*/  IMAD R0, R7, UR14, RZ ;  /* 0x0000000e07007c24 */ /* 0x001fe2000f8e02ff */
[----:B---3--:R-:W-:Y:S02]  /*0360*/  UIMAD.WIDE UR6, UR14, 0x4, UR6 ;  /* 0x000000040e0678a5 */ /* 0x008fe4000f8e0206 */
[----:B------:R-:W-:Y:S02]  /*0370*/  UIMAD.WIDE UR12, UR14, 0x4, UR4 ;  /* 0x000000040e0c78a5 */ /* 0x000fe4000f8e0204 */
[----:B----4-:R-:W-:-:S12]  /*0380*/  UIMAD.WIDE.U32 UR10, UR19, 0x4, UR10 ;  /* 0x00000004130a78a5 */ /* 0x010fd8000f8e000a */
.L_x_12638:
[----:B------:R-:W0:Y:S01]  /*0390*/  S2R R7, SR_TID.X ;  /* 0x0000000000077919 */ /* 0x000e220000002100 */
[----:B------:R-:W-:Y:S01]  /*03a0*/  BSSY.RECONVERGENT B0, `(.L_x_12612) ;  /* 0x00000b8000007945 */ /* 0x000fe20003800200 */
[----:B------:R-:W-:Y:S01]  /*03b0*/  IMAD.MOV.U32 R15, RZ, RZ, -0x1 ;  /* 0xffffffffff0f7424 */ /* 0x000fe200078e00ff */
[----:B------:R-:W-:Y:S01]  /*03c0*/  MOV R13, 0xff7fffff ;  /* 0xff7fffff000d7802 */ /* 0x000fe20000000f00 */
[----:B------:R-:W-:Y:S01]  /*03d0*/  IMAD.MOV.U32 R21, RZ, RZ, -0x800001 ;  /* 0xff7fffffff157424 */ /* 0x000fe200078e00ff */
[----:B0-----:R-:W-:-:S13]  /*03e0*/  ISETP.GE.U32.AND P0, PT, R7, UR15, PT ;  /* 0x0000000f07007c0c */ /* 0x001fda000bf06070 */
[----:B--2--5:R-:W-:Y:S05]  /*03f0*/  @P0 BRA `(.L_x_12613) ;  /* 0x0000000800c80947 */ /* 0x024fea0003800000 */
[----:B------:R-:W-:Y:S01]  /*0400*/  LOP3.LUT R8, RZ, R7, RZ, 0x33, !PT ;  /* 0x00000007ff087212 */ /* 0x000fe200078e33ff */
[----:B------:R-:W-:Y:S01]  /*0410*/  BSSY.RECONVERGENT B1, `(.L_x_12614) ;  /* 0x0000056000017945 */ /* 0x000fe20003800200 */
[----:B------:R-:W-:Y:S02]  /*0420*/  IMAD.MOV.U32 R21, RZ, RZ, -0x800001 ;  /* 0xff7fffffff157424 */ /* 0x000fe400078e00ff */
[----:B------:R-:W-:Y:S02]  /*0430*/  IMAD.MOV.U32 R15, RZ, RZ, -0x1 ;  /* 0xffffffffff0f7424 */ /* 0x000fe400078e00ff */
[----:B------:R-:W-:Y:S02]  /*0440*/  VIADD R8, R8, UR15 ;  /* 0x0000000f08087c36 */ /* 0x000fe40008000000 */
[----:B------:R-:W-:-:S03]  /*0450*/  IMAD.MOV.U32 R10, RZ, RZ, R7 ;  /* 0x000000ffff0a7224 */ /* 0x000fc600078e0007 */
[C---:B------:R-:W-:Y:S02]  /*0460*/  ISETP.GE.U32.AND P1, PT, R8.reuse, 0x780, PT ;  /* 0x000007800800780c */ /* 0x040fe40003f26070 */
[----:B------:R-:W-:-:S04]  /*0470*/  LEA.HI R11, R8, 0x1, RZ, 0x19 ;  /* 0x00000001080b7811 */ /* 0x000fc800078fc8ff */
[----:B------:R-:W-:-:S04]  /*0480*/  LOP3.LUT R14, R11, 0xf, RZ, 0xc0, !PT ;  /* 0x0000000f0b0e7812 */ /* 0x000fc800078ec0ff */
[----:B------:R-:W-:-:S03]  /*0490*/  ISETP.NE.AND P0, PT, R14, RZ, PT ;  /* 0x000000ff0e00720c */ /* 0x000fc60003f05270 */
[----:B------:R-:W-:Y:S10]  /*04a0*/  @!P1 BRA `(.L_x_12615) ;  /* 0x0000000400309947 */ /* 0x000ff40003800000 */
[----:B------:R-:W-:Y:S01]  /*04b0*/  LEA.HI R12, R8, 0x1, RZ, 0x19 ;  /* 0x00000001080c7811 */ /* 0x000fe200078fc8ff */
[----:B------:R-:W-:Y:S01]  /*04c0*/  IMAD.MOV.U32 R21, RZ, RZ, -0x800001 ;  /* 0xff7fffffff157424 */ /* 0x000fe200078e00ff */
[----:B------:R-:W-:Y:S01]  /*04d0*/  MOV R15, 0xffffffff ;  /* 0xffffffff000f7802 */ /* 0x000fe20000000f00 */
[----:B------:R-:W-:Y:S01]  /*04e0*/  IMAD.MOV.U32 R10, RZ, RZ, R7 ;  /* 0x000000ffff0a7224 */ /* 0x000fe200078e0007 */
[----:B------:R-:W-:-:S05]  /*04f0*/  LOP3.LUT R12, R12, 0x3fffff0, RZ, 0xc0, !PT ;  /* 0x03fffff00c0c7812 */ /* 0x000fca00078ec0ff */
[----:B------:R-:W-:-:S07]  /*0500*/  IMAD.MOV R12, RZ, RZ, -R12 ;  /* 0x000000ffff0c7224 */ /* 0x000fce00078e0a0c */
.L_x_12616:
[----:B------:R-:W-:-:S04]  /*0510*/  IMAD.MOV.U32 R9, RZ, RZ, 0x4 ;  /* 0x00000004ff097424 */ /* 0x000fc800078e00ff */
[----:B------:R-:W-:-:S05]  /*0520*/  IMAD.WIDE.U32 R8, R10, R9, UR8 ;  /* 0x000000080a087e25 */ /* 0x000fca000f8e0009 */
[----:B------:R-:W2:Y:S04]  /*0530*/  LDG.E R22, desc[UR16][R8.64] ;  /* 0x0000001008167981 */ /* 0x000ea8000c1e1900 */
[----:B------:R-:W3:Y:S04]  /*0540*/  LDG.E R27, desc[UR16][R8.64+0x200] ;  /* 0x00020010081b7981 */ /* 0x000ee8000c1e1900 */
[----:B------:R-:W4:Y:S04]  /*0550*/  LDG.E R25, desc[UR16][R8.64+0x400] ;  /* 0x0004001008197981 */ /* 0x000f28000c1e1900 */
[----:B------:R-:W5:Y:S04]  /*0560*/  LDG.E R24, desc[UR16][R8.64+0x600] ;  /* 0x0006001008187981 */ /* 0x000f68000c1e1900 */
[----:B------:R-:W5:Y:S04]  /*0570*/  LDG.E R23, desc[UR16][R8.64+0x800] ;  /* 0x0008001008177981 */ /* 0x000f68000c1e1900 */
[----:B------:R-:W5:Y:S04]  /*0580*/  LDG.E R20, desc[UR16][R8.64+0xa00] ;  /* 0x000a001008147981 */ /* 0x000f68000c1e1900 */
[----:B------:R-:W5:Y:S04]  /*0590*/  LDG.E R19, desc[UR16][R8.64+0xc00] ;  /* 0x000c001008137981 */ /* 0x000f68000c1e1900 */
[----:B------:R-:W5:Y:S04]  /*05a0*/  LDG.E R18, desc[UR16][R8.64+0xe00] ;  /* 0x000e001008127981 */ /* 0x000f68000c1e1900 */
[----:B------:R-:W5:Y:S04]  /*05b0*/  LDG.E R17, desc[UR16][R8.64+0x1000] ;  /* 0x0010001008117981 */ /* 0x000f68000c1e1900 */
[----:B------:R-:W5:Y:S01]  /*05c0*/  LDG.E R16, desc[UR16][R8.64+0x1200] ;  /* 0x0012001008107981 */ /* 0x000f62000c1e1900 */
[----:B--2---:R-:W-:-:S04]  /*05d0*/  FSETP.GT.FTZ.AND P3, PT, R22, R21, PT ;  /* 0x000000151600720b */ /* 0x004fc80003f74000 */
[----:B------:R-:W-:Y:S02]  /*05e0*/  FSEL R22, R22, R21, P3 ;  /* 0x0000001516167208 */ /* 0x000fe40001800000 */
[----:B------:R-:W2:Y:S02]  /*05f0*/  LDG.E R21, desc[UR16][R8.64+0x1400] ;  /* 0x0014001008157981 */ /* 0x000ea4000c1e1900 */
[----:B---3--:R-:W-:-:S04]  /*0600*/  FSETP.GT.FTZ.AND P1, PT, R27, R22, PT ;  /* 0x000000161b00720b */ /* 0x008fc80003f34000 */
[----:B------:R-:W-:Y:S02]  /*0610*/  FSEL R26, R27, R22, P1 ;  /* 0x000000161b1a7208 */ /* 0x000fe40000800000 */
[----:B------:R-:W3:Y:S02]  /*0620*/  LDG.E R22, desc[UR16][R8.64+0x1600] ;  /* 0x0016001008167981 */ /* 0x000ee4000c1e1900 */
[----:B----4-:R-:W-:-:S04]  /*0630*/  FSETP.GT.FTZ.AND P2, PT, R25, R26, PT ;  /* 0x0000001a1900720b */ /* 0x010fc80003f54000 */
[----:B------:R-:W-:Y:S02]  /*0640*/  FSEL R27, R25, R26, P2 ;  /* 0x0000001a191b7208 */ /* 0x000fe40001000000 */
[----:B------:R-:W4:Y:S02]  /*0650*/  LDG.E R25, desc[UR16][R8.64+0x1800] ;  /* 0x0018001008197981 */ /* 0x000f24000c1e1900 */
[----:B-----5:R-:W-:-:S04]  /*0660*/  FSETP.GT.FTZ.AND P4, PT, R24, R27, PT ;  /* 0x0000001b1800720b */ /* 0x020fc80003f94000 */
[----:B------:R-:W-:Y:S02]  /*0670*/  FSEL R26, R24, R27, P4 ;  /* 0x0000001b181a7208 */ /* 0x000fe40002000000 */
[----:B------:R-:W5:Y:S02]  /*0680*/  LDG.E R24, desc[UR16][R8.64+0x1a00] ;  /* 0x001a001008187981 */ /* 0x000f64000c1e1900 */
[----:B------:R-:W-:-:S04]  /*0690*/  FSETP.GT.FTZ.AND P6, PT, R23, R26, PT ;  /* 0x0000001a1700720b */ /* 0x000fc80003fd4000 */
[----:B------:R-:W-:Y:S02]  /*06a0*/  FSEL R27, R23, R26, P6 ;  /* 0x0000001a171b7208 */ /* 0x000fe40003000000 */
[----:B------:R-:W5:Y:S04]  /*06b0*/  LDG.E R23, desc[UR16][R8.64+0x1c00] ;  /* 0x001c001008177981 */ /* 0x000f68000c1e1900 */
[----:B------:R-:W5:Y:S01]  /*06c0*/  LDG.E R26, desc[UR16][R8.64+0x1e00] ;  /* 0x001e0010081a7981 */ /* 0x000f62000c1e1900 */
[----:B------:R-:W-:Y:S01]  /*06d0*/  FSETP.GT.FTZ.AND P5, PT, R20, R27, PT ;  /* 0x0000001b1400720b */ /* 0x000fe20003fb4000 */
[----:B------:R-:W-:Y:S01]  /*06e0*/  VIADD R12, R12, 0x10 ;  /* 0x000000100c0c7836 */ /* 0x000fe20000000000 */
[C---:B------:R-:W-:Y:S01]  /*06f0*/  SEL R15, R10.reuse, R15, P3 ;  /* 0x0000000f0a0f7207 */ /* 0x040fe20001800000 */
[----:B------:R-:W-:Y:S01]  /*0700*/  @P1 VIADD R15, R10, 0x80 ;  /* 0x000000800a0f1836 */ /* 0x000fe20000000000 */
[----:B------:R-:W-:Y:S01]  /*0710*/  FSEL R20, R20, R27, P5 ;  /* 0x0000001b14147208 */ /* 0x000fe20002800000 */
[----:B------:R-:W-:-:S02]  /*0720*/  @P2 VIADD R15, R10, 0x100 ;  /* 0x000001000a0f2836 */ /* 0x000fc40000000000 */
[C---:B------:R-:W-:Y:S01]  /*0730*/  @P4 VIADD R15, R10.reuse, 0x180 ;  /* 0x000001800a0f4836 */ /* 0x040fe20000000000 */
[CC--:B------:R-:W-:Y:S02]  /*0740*/  FSETP.GT.FTZ.AND P3, PT, R19.reuse, R20.reuse, PT ;  /* 0x000000141300720b */ /* 0x0c0fe40003f74000 */
[C---:B------:R-:W-:Y:S02]  /*0750*/  @P6 IADD3 R15, PT, PT, R10.reuse, 0x200, RZ ;  /* 0x000002000a0f6810 */ /* 0x040fe40007ffe0ff */
[----:B------:R-:W-:Y:S01]  /*0760*/  FSEL R19, R19, R20, P3 ;  /* 0x0000001413137208 */ /* 0x000fe20001800000 */
[----:B------:R-:W-:-:S03]  /*0770*/  @P5 VIADD R15, R10, 0x280 ;  /* 0x000002800a0f5836 */ /* 0x000fc60000000000 */
[----:B------:R-:W-:-:S04]  /*0780*/  FSETP.GT.FTZ.AND P1, PT, R18, R19, PT ;  /* 0x000000131200720b */ /* 0x000fc80003f34000 */
[----:B------:R-:W-:Y:S01]  /*0790*/  FSEL R18, R18, R19, P1 ;  /* 0x0000001312127208 */ /* 0x000fe20000800000 */
[----:B------:R-:W-:-:S03]  /*07a0*/  @P3 VIADD R15, R10, 0x300 ;  /* 0x000003000a0f3836 */ /* 0x000fc60000000000 */
[----:B------:R-:W-:-:S04]  /*07b0*/  FSETP.GT.FTZ.AND P2, PT, R17, R18, PT ;  /* 0x000000121100720b */ /* 0x000fc80003f54000 */
[----:B------:R-:W-:Y:S01]  /*07c0*/  FSEL R17, R17, R18, P2 ;  /* 0x0000001211117208 */ /* 0x000fe20001000000 */
[----:B------:R-:W-:-:S03]  /*07d0*/  @P1 VIADD R15, R10, 0x380 ;  /* 0x000003800a0f1836 */ /* 0x000fc60000000000 */
[----:B------:R-:W-:-:S04]  /*07e0*/  FSETP.GT.FTZ.AND P4, PT, R16, R17, PT ;  /* 0x000000111000720b */ /* 0x000fc80003f94000 */
[----:B------:R-:W-:Y:S01]  /*07f0*/  FSEL R16, R16, R17, P4 ;  /* 0x0000001110107208 */ /* 0x000fe20002000000 */
[----:B------:R-:W-:-:S08]  /*0800*/  @P2 VIADD R15, R10, 0x400 ;  /* 0x000004000a0f2836 */ /* 0x000fd00000000000 */
[----:B------:R-:W-:Y:S01]  /*0810*/  @P4 VIADD R15, R10, 0x480 ;  /* 0x000004800a0f4836 */ /* 0x000fe20000000000 */
[----:B--2---:R-:W-:-:S04]  /*0820*/  FSETP.GT.FTZ.AND P6, PT, R21, R16, PT ;  /* 0x000000101500720b */ /* 0x004fc80003fd4000 */
[----:B------:R-:W-:-:S04]  /*0830*/  FSEL R21, R21, R16, P6 ;  /* 0x0000001015157208 */ /* 0x000fc80003000000 */
[----:B---3--:R-:W-:-:S04]  /*0840*/  FSETP.GT.FTZ.AND P5, PT, R22, R21, PT ;  /* 0x000000151600720b */ /* 0x008fc80003fb4000 */
[----:B------:R-:W-:Y:S01]  /*0850*/  FSEL R22, R22, R21, P5 ;  /* 0x0000001516167208 */ /* 0x000fe20002800000 */
[----:B------:R-:W-:-:S03]  /*0860*/  @P6 VIADD R15, R10, 0x500 ;  /* 0x000005000a0f6836 */ /* 0x000fc60000000000 */
[----:B----4-:R-:W-:-:S04]  /*0870*/  FSETP.GT.FTZ.AND P3, PT, R25, R22, PT ;  /* 0x000000161900720b */ /* 0x010fc80003f74000 */
[----:B------:R-:W-:Y:S02]  /*0880*/  FSEL R25, R25, R22, P3 ;  /* 0x0000001619197208 */ /* 0x000fe40001800000 */
[----:B------:R-:W-:Y:S02]  /*0890*/  @P5 IADD3 R15, PT, PT, R10, 0x580, RZ ;  /* 0x000005800a0f5810 */ /* 0x000fe40007ffe0ff */
[----:B-----5:R-:W-:-:S04]  /*08a0*/  FSETP.GT.FTZ.AND P1, PT, R24, R25, PT ;  /* 0x000000191800720b */ /* 0x020fc80003f34000 */
[----:B------:R-:W-:Y:S01]  /*08b0*/  FSEL R24, R24, R25, P1 ;  /* 0x0000001918187208 */ /* 0x000fe20000800000 */
[----:B------:R-:W-:-:S03]  /*08c0*/  @P3 VIADD R15, R10, 0x600 ;  /* 0x000006000a0f3836 */ /* 0x000fc60000000000 */
[----:B------:R-:W-:-:S04]  /*08d0*/  FSETP.GT.FTZ.AND P2, PT, R23, R24, PT ;  /* 0x000000181700720b */ /* 0x000fc80003f54000 */
[----:B------:R-:W-:Y:S01]  /*08e0*/  FSEL R21, R23, R24, P2 ;  /* 0x0000001817157208 */ /* 0x000fe20001000000 */
[----:B------:R-:W-:Y:S01]  /*08f0*/  @P1 VIADD R15, R10, 0x680 ;  /* 0x000006800a0f1836 */ /* 0x000fe20000000000 */
[----:B------:R-:W-:Y:S02]  /*0900*/  ISETP.NE.AND P1, PT, R12, RZ, PT ;  /* 0x000000ff0c00720c */ /* 0x000fe40003f25270 */
[----:B------:R-:W-:-:S04]  /*0910*/  FSETP.GT.FTZ.AND P4, PT, R26, R21, PT ;  /* 0x000000151a00720b */ /* 0x000fc80003f94000 */
[----:B------:R-:W-:Y:S01]  /*0920*/  FSEL R21, R26, R21, P4 ;  /* 0x000000151a157208 */ /* 0x000fe20002000000 */
[----:B------:R-:W-:-:S08]  /*0930*/  @P2 VIADD R15, R10, 0x700 ;  /* 0x000007000a0f2836 */ /* 0x000fd00000000000 */
[C---:B------:R-:W-:Y:S02]  /*0940*/  @P4 VIADD R15, R10.reuse, 0x780 ;  /* 0x000007800a0f4836 */ /* 0x040fe40000000000 */
[----:B------:R-:W-:Y:S01]  /*0950*/  VIADD R10, R10, 0x800 ;  /* 0x000008000a0a7836 */ /* 0x000fe20000000000 */
[----:B------:R-:W-:Y:S06]  /*0960*/  @P1 BRA `(.L_x_12616) ;  /* 0xfffffff800e81947 */ /* 0x000fec000383ffff */
.L_x_12615:
[----:B------:R-:W-:Y:S05]  /*0970*/  BSYNC.RECONVERGENT B1 ;  /* 0x0000000000017941 */ /* 0x000fea0003800200 */
.L_x_12614:
[----:B------:R-:W-:Y:S05]  /*0980*/  @!P0 BRA `(.L_x_12613) ;  /* 0x0000000400648947 */ /* 0x000fea0003800000 */
[----:B------:R-:W-:Y:S01]  /*0990*/  IADD3 R14, PT, PT, R14, -0x1, RZ ;  /* 0xffffffff0e0e7810 */ /* 0x000fe20007ffe0ff */
[----:B------:R-:W-:Y:S01]  /*09a0*/  BSSY.RECONVERGENT B1, `(.L_x_12617) ;  /* 0x0000028000017945 */ /* 0x000fe20003800200 */
[----:B------:R-:W-:Y:S02]  /*09b0*/  LOP3.LUT R12, R11, 0x7, RZ, 0xc0, !PT ;  /* 0x000000070b0c7812 */ /* 0x000fe400078ec0ff */
[----:B------:R-:W-:Y:S02]  /*09c0*/  ISETP.GE.U32.AND P1, PT, R14, 0x7, PT ;  /* 0x000000070e00780c */ /* 0x000fe40003f26070 */
[----:B------:R-:W-:-:S11]  /*09d0*/  ISETP.NE.AND P0, PT, R12, RZ, PT ;  /* 0x000000ff0c00720c */ /* 0x000fd60003f05270 */
[----:B------:R-:W-:Y:S05]  /*09e0*/  @!P1 BRA `(.L_x_12618) ;  /* 0x00000000008c9947 */ /* 0x000fea0003800000 */
        /* <DEDUP_REMOVED lines=9> */
[----:B------:R-:W5:Y:S01]  /*0a80*/  LDG.E R29, desc[UR16][R8.64+0xe00] ;  /* 0x000e0010081d7981 */ /* 0x000f62000c1e1900 */
[----:B--2---:R-:W-:-:S04]  /*0a90*/  FSETP.GT.FTZ.AND P5, PT, R16, R21, PT ;  /* 0x000000151000720b */ /* 0x004fc80003fb4000 */
[----:B------:R-:W-:Y:S02]  /*0aa0*/  FSEL R16, R16, R21, P5 ;  /* 0x0000001510107208 */ /* 0x000fe40002800000 */
[----:B------:R-:W-:Y:S02]  /*0ab0*/  SEL R15, R10, R15, P5 ;  /* 0x0000000f0a0f7207 */ /* 0x000fe40002800000 */
[----:B---3--:R-:W-:-:S04]  /*0ac0*/  FSETP.GT.FTZ.AND P6, PT, R17, R16, PT ;  /* 0x000000101100720b */ /* 0x008fc80003fd4000 */
[----:B------:R-:W-:-:S04]  /*0ad0*/  FSEL R16, R17, R16, P6 ;  /* 0x0000001011107208 */ /* 0x000fc80003000000 */
[----:B----4-:R-:W-:-:S04]  /*0ae0*/  FSETP.GT.FTZ.AND P4, PT, R19, R16, PT ;  /* 0x000000101300720b */ /* 0x010fc80003f94000 */
[----:B------:R-:W-:Y:S01]  /*0af0*/  FSEL R16, R19, R16, P4 ;  /* 0x0000001013107208 */ /* 0x000fe20002000000 */
[----:B------:R-:W-:-:S03]  /*0b00*/  @P6 VIADD R15, R10, 0x80 ;  /* 0x000000800a0f6836 */ /* 0x000fc60000000000 */
[----:B-----5:R-:W-:-:S04]  /*0b10*/  FSETP.GT.FTZ.AND P3, PT, R23, R16, PT ;  /* 0x000000101700720b */ /* 0x020fc80003f74000 */
        /* <DEDUP_REMOVED lines=12> */
[----:B------:R-:W-:Y:S02]  /*0be0*/  FSEL R21, R29, R14, P3 ;  /* 0x0000000e1d157208 */ /* 0x000fe40001800000 */
[----:B------:R-:W-:-:S07]  /*0bf0*/  @P5 IADD3 R15, PT, PT, R10, 0x300, RZ ;  /* 0x000003000a0f5810 */ /* 0x000fce0007ffe0ff */
[C---:B------:R-:W-:Y:S02]  /*0c00*/  @P3 VIADD R15, R10.reuse, 0x380 ;  /* 0x000003800a0f3836 */ /* 0x040fe40000000000 */
[----:B------:R-:W-:-:S07]  /*0c10*/  VIADD R10, R10, 0x400 ;  /* 0x000004000a0a7836 */ /* 0x000fce0000000000 */
.L_x_12618:
[----:B------:R-:W-:Y:S05]  /*0c20*/  BSYNC.RECONVERGENT B1 ;  /* 0x0000000000017941 */ /* 0x000fea0003800200 */
.L_x_12617:
[----:B------:R-:W-:Y:S05]  /*0c30*/  @!P0 BRA `(.L_x_12613) ;  /* 0x0000000000b88947 */ /* 0x000fea0003800000 */
[----:B------:R-:W-:Y:S01]  /*0c40*/  VIADD R12, R12, 0xffffffff ;  /* 0xffffffff0c0c7836 */ /* 0x000fe20000000000 */
[----:B------:R-:W-:Y:S01]  /*0c50*/  LOP3.LUT R17, R11, 0x3, RZ, 0xc0, !PT ;  /* 0x000000030b117812 */ /* 0x000fe200078ec0ff */
[----:B------:R-:W-:Y:S03]  /*0c60*/  BSSY.RECONVERGENT B1, `(.L_x_12619) ;  /* 0x0000017000017945 */ /* 0x000fe60003800200 */
        /* <DEDUP_REMOVED lines=19> */
[----:B------:R-:W-:-:S08]  /*0da0*/  @P3 VIADD R15, R10, 0x100 ;  /* 0x000001000a0f3836 */ /* 0x000fd00000000000 */
[C---:B------:R-:W-:Y:S01]  /*0db0*/  @P4 IADD3 R15, PT, PT, R10.reuse, 0x180, RZ ;  /* 0x000001800a0f4810 */ /* 0x040fe20007ffe0ff */
[----:B------:R-:W-:-:S07]  /*0dc0*/  VIADD R10, R10, 0x200 ;  /* 0x000002000a0a7836 */ /* 0x000fce0000000000 */
.L_x_12620:
[----:B------:R-:W-:Y:S05]  /*0dd0*/  BSYNC.RECONVERGENT B1 ;  /* 0x0000000000017941 */ /* 0x000fea0003800200 */
.L_x_12619:
[----:B------:R-:W-:Y:S05]  /*0de0*/  @!P1 BRA `(.L_x_12613) ;  /* 0x00000000004c9947 */ /* 0x000fea0003800000 */
[----:B------:R-:W-:-:S04]  /*0df0*/  IMAD.MOV.U32 R9, RZ, RZ, 0x4 ;  /* 0x00000004ff097424 */ /* 0x000fc800078e00ff */
[----:B------:R-:W-:-:S05]  /*0e00*/  IMAD.WIDE.U32 R8, R10, R9, UR8 ;  /* 0x000000080a087e25 */ /* 0x000fca000f8e0009 */
[----:B------:R-:W2:Y:S01]  /*0e10*/  LDG.E R12, desc[UR16][R8.64] ;  /* 0x00000010080c7981 */ /* 0x000ea2000c1e1900 */
[----:B------:R-:W-:Y:S02]  /*0e20*/  ISETP.NE.AND P1, PT, R17, 0x1, PT ;  /* 0x000000011100780c */ /* 0x000fe40003f25270 */
[----:B--2---:R-:W-:-:S04]  /*0e30*/  FSETP.GT.FTZ.AND P0, PT, R12, R21, PT ;  /* 0x000000150c00720b */ /* 0x004fc80003f14000 */
[----:B------:R-:W-:Y:S02]  /*0e40*/  FSEL R21, R12, R21, P0 ;  /* 0x000000150c157208 */ /* 0x000fe40000000000 */
[----:B------:R-:W-:-:S05]  /*0e50*/  SEL R15, R10, R15, P0 ;  /* 0x0000000f0a0f7207 */ /* 0x000fca0000000000 */
[----:B------:R-:W-:Y:S05]  /*0e60*/  @!P1 BRA `(.L_x_12613) ;  /* 0x00000000002c9947 */ /* 0x000fea0003800000 */
[----:B------:R-:W-:Y:S01]  /*0e70*/  ISETP.NE.AND P2, PT, R17, 0x2, PT ;  /* 0x000000021100780c */ /* 0x000fe20003f45270 */
[----:B------:R-:W2:-:S12]  /*0e80*/  LDG.E R12, desc[UR16][R8.64+0x200] ;  /* 0x00020010080c7981 */ /* 0x000e98000c1e1900 */
[----:B------:R-:W3:Y:S01]  /*0e90*/  @P2 LDG.E R14, desc[UR16][R8.64+0x400] ;  /* 0x00040010080e2981 */ /* 0x000ee2000c1e1900 */
[----:B------:R-:W-:Y:S02]  /*0ea0*/  PLOP3.LUT P3, PT, PT, PT, PT, 0x8, 0x80 ;  /* 0x000000000080781c */ /* 0x000fe40003f6e170 */
[----:B--2---:R-:W-:-:S04]  /*0eb0*/  FSETP.GT.FTZ.AND P0, PT, R12, R21, PT ;  /* 0x000000150c00720b */ /* 0x004fc80003f14000 */
[----:B------:R-:W-:-:S04]  /*0ec0*/  FSEL R21, R12, R21, P0 ;  /* 0x000000150c157208 */ /* 0x000fc80000000000 */
[----:B---3--:R-:W-:-:S05]  /*0ed0*/  @P2 FSETP.GT.FTZ.AND P1, PT, R14, R21, PT ;  /* 0x000000150e00220b */ /* 0x008fca0003f34000 */
[----:B------:R-:W-:Y:S01]  /*0ee0*/  @P0 VIADD R15, R10, 0x80 ;  /* 0x000000800a0f0836 */ /* 0x000fe20000000000 */
[----:B------:R-:W-:Y:S02]  /*0ef0*/  @P2 PLOP3.LUT P3, PT, P1, PT, PT, 0x80, 0x8 ;  /* 0x000000000008281c */ /* 0x000fe40000f6f070 */
[----:B------:R-:W-:-:S11]  /*0f00*/  @P2 FSEL R21, R14, R21, P1 ;  /* 0x000000150e152208 */ /* 0x000fd60000800000 */
[----:B------:R-:W-:-:S07]  /*0f10*/  @P3 VIADD R15, R10, 0x100 ;  /* 0x000001000a0f3836 */ /* 0x000fce0000000000 */
.L_x_12613:
[----:B------:R-:W-:Y:S05]  /*0f20*/  BSYNC.RECONVERGENT B0 ;  /* 0x0000000000007941 */ /* 0x000fea0003800200 */
.L_x_12612:
[----:B------:R-:W0:Y:S01]  /*0f30*/  S2R R16, SR_LANEID ;  /* 0x0000000000107919 */ /* 0x000e220000000000 */
[----:B------:R-:W-:Y:S01]  /*0f40*/  UMOV UR4, 0xffffffff ;  /* 0xffffffff00047882 */ /* 0x000fe20000000000 */
[----:B0-----:R-:W-:Y:S02]  /*0f50*/  ISETP.NE.AND P1, PT, R16, RZ, PT ;  /* 0x000000ff1000720c */ /* 0x001fe40003f25270 */
[----:B------:R-:W-:Y:S11]  /*0f60*/  BRA.DIV UR4, `(.L_x_12621) ;  /* 0x0000002604ec7947 */ /* 0x000ff6000b800000 */
[----:B------:R-:W0:Y:S04]  /*0f70*/  SHFL.DOWN PT, R10, R21, 0x1, 0x1f ;  /* 0x08201f00150a7f89 */ /* 0x000e2800000e0000 */
[----:B------:R-:W1:Y:S01]  /*0f80*/  SHFL.DOWN PT, R8, R15, 0x1, 0x1f ;  /* 0x08201f000f087f89 */ /* 0x000e6200000e0000 */
[----:B0-----:R-:W-:-:S04]  /*0f90*/  FSETP.GT.FTZ.AND P0, PT, R21, R10, PT ;  /* 0x0000000a1500720b */ /* 0x001fc80003f14000 */
[----:B------:R-:W-:-:S04]  /*0fa0*/  ISETP.GT.OR P0, PT, R16, 0x1e, P0 ;  /* 0x0000001e1000780c */ /* 0x000fc80000704670 */
[----:B------:R-:W-:Y:S02]  /*0fb0*/  FSEL R10, R21, R10, P0 ;  /* 0x0000000a150a7208 */ /* 0x000fe40000000000 */
[----:B-1----:R-:W-:-:S03]  /*0fc0*/  SEL R8, R15, R8, P0 ;  /* 0x000000080f087207 */ /* 0x002fc60000000000 */
        /* <DEDUP_REMOVED lines=16> */
[----:B-1----:R-:W-:Y:S02]  /*10d0*/  SEL R15, R12, R15, P0 ;  /* 0x0000000f0c0f7207 */ /* 0x002fe40000000000 */
[----:B------:R-:W-:-:S03]  /*10e0*/  FSEL R17, R14, R17, P0 ;  /* 0x000000110e117208 */ /* 0x000fc60000000000 */
[----:B------:R0:W1:Y:S04]  /*10f0*/  SHFL.DOWN PT, R8, R15, 0x10, 0x1f ;  /* 0x0a001f000f087f89 */ /* 0x00006800000e0000 */
[----:B------:R0:W2:Y:S02]  /*1100*/  SHFL.DOWN PT, R10, R17, 0x10, 0x1f ;  /* 0x0a001f00110a7f89 */ /* 0x0000a400000e0000 */
.L_x_12649:
[----:B------:R-:W3:Y:S01]  /*1110*/  @!P1 S2R R12, SR_CgaCtaId ;  /* 0x00000000000c9919 */ /* 0x000ee20000008800 */
[----:B--2---:R-:W-:Y:S01]  /*1120*/  FSETP.GT.FTZ.AND P0, PT, R17, R10, PT ;  /* 0x0000000a1100720b */ /* 0x004fe20003f14000 */
[----:B------:R-:W-:Y:S05]  /*1130*/  WARPSYNC.ALL ;  /* 0x0000000000007948 */ /* 0x000fea0003800000 */
[----:B------:R-:W-:Y:S02]  /*1140*/  @!P1 MOV R11, 0x400 ;  /* 0x00000400000b9802 */ /* 0x000fe40000000f00 */
[----:B------:R-:W-:Y:S02]  /*1150*/  ISETP.GT.OR P0, PT, R16, 0xf, P0 ;  /* 0x0000000f1000780c */ /* 0x000fe40000704670 */
[----:B------:R-:W-:-:S04]  /*1160*/  @!P1 SHF.R.U32.HI R9, RZ, 0x2, R7 ;  /* 0x00000002ff099819 */ /* 0x000fc80000011607 */
[----:B------:R-:W-:Y:S02]  /*1170*/  @!P1 LOP3.LUT R9, R9, 0xf8, RZ, 0xc0, !PT ;  /* 0x000000f809099812 */ /* 0x000fe400078ec0ff */
[----:B---3--:R-:W-:Y:S02]  /*1180*/  @!P1 LEA R14, R12, R11, 0x18 ;  /* 0x0000000b0c0e9211 */ /* 0x008fe400078ec0ff */
[----:B-1----:R-:W-:Y:S02]  /*1190*/  SEL R12, R15, R8, P0 ;  /* 0x000000080f0c7207 */ /* 0x002fe40000000000 */
[----:B0-----:R-:W-:Y:S01]  /*11a0*/  FSEL R15, R17, R10, P0 ;  /* 0x0000000a110f7208 */ /* 0x001fe20000000000 */
[----:B------:R-:W-:Y:S01]  /*11b0*/  @!P1 IMAD.IADD R9, R9, 0x1, R14 ;  /* 0x0000000109099824 */ /* 0x000fe200078e020e */
[----:B------:R-:W-:-:S04]  /*11c0*/  ISETP.NE.AND P0, PT, R7, RZ, PT ;  /* 0x000000ff0700720c */ /* 0x000fc80003f05270 */
[----:B------:R0:W-:Y:S04]  /*11d0*/  @!P1 STS [R9+0x4], R12 ;  /* 0x0000040c09009388 */ /* 0x0001e80000000800 */
[----:B------:R0:W-:Y:S01]  /*11e0*/  @!P1 STS [R9+0x8], R15 ;  /* 0x0000080f09009388 */ /* 0x0001e20000000800 */
[----:B------:R-:W-:Y:S06]  /*11f0*/  BAR.SYNC.DEFER_BLOCKING 0x0 ;  /* 0x0000000000007b1d */ /* 0x000fec0000010000 */
[----:B------:R-:W-:Y:S05]  /*1200*/  @P0 BRA `(.L_x_12622) ;  /* 0x0000002000bc0947 */ /* 0x000fea0003800000 */
[----:B------:R-:W1:Y:S01]  /*1210*/  S2R R7, SR_CgaCtaId ;  /* 0x0000000000077919 */ /* 0x000e620000008800 */
[----:B------:R-:W-:Y:S01]  /*1220*/  MOV R16, 0x400 ;  /* 0x0000040000107802 */ /* 0x000fe20000000f00 */
[----:B------:R-:W2:Y:S02]  /*1230*/  LDCU.64 UR4, c[0x0][0x3c8] ;  /* 0x00007900ff0477ac */ /* 0x000ea40008000a00 */
[----:B--2---:R-:W-:-:S04]  /*1240*/  UISETP.NE.U32.AND UP0, UPT, UR4, URZ, UPT ;  /* 0x000000ff0400728c */ /* 0x004fc8000bf05070 */
[----:B------:R-:W-:Y:S01]  /*1250*/  UISETP.NE.AND.EX UP0, UPT, UR5, URZ, UPT, UP0 ;  /* 0x000000ff0500728c */ /* 0x000fe2000bf05300 */
[----:B-1----:R-:W-:-:S05]  /*1260*/  LEA R14, R7, R16, 0x18 ;  /* 0x00000010070e7211 */ /* 0x002fca00078ec0ff */
[----:B0-----:R-:W0:Y:S04]  /*1270*/  LDS.128 R8, [R14+0x10] ;  /* 0x000010000e087984 */ /* 0x001e280000000c00 */
[----:B------:R-:W1:Y:S01]  /*1280*/  LDS R17, [R14+0x20] ;  /* 0x000020000e117984 */ /* 0x000e620000000800 */
[----:B0-----:R-:W-:-:S04]  /*1290*/  FSETP.GT.FTZ.AND P0, PT, R15, R8, PT ;  /* 0x000000080f00720b */ /* 0x001fc80003f14000 */
[----:B------:R-:W-:-:S09]  /*12a0*/  FSEL R15, R15, R8, P0 ;  /* 0x000000080f0f7208 */ /* 0x000fd20000000000 */
[----:B------:R-:W0:Y:S01]  /*12b0*/  @!P0 LDS R12, [R14+0xc] ;  /* 0x00000c000e0c8984 */ /* 0x000e220000000800 */
[----:B------:R-:W-:-:S04]  /*12c0*/  FSETP.GT.FTZ.AND P0, PT, R15, R10, PT ;  /* 0x0000000a0f00720b */ /* 0x000fc80003f14000 */
[----:B------:R-:W-:-:S04]  /*12d0*/  FSEL R10, R15, R10, P0 ;  /* 0x0000000a0f0a7208 */ /* 0x000fc80000000000 */
[----:B-1----:R-:W-:-:S13]  /*12e0*/  FSETP.GT.FTZ.AND P1, PT, R10, R17, PT ;  /* 0x000000110a00720b */ /* 0x002fda0003f34000 */
[----:B0-----:R-:W-:Y:S01]  /*12f0*/  @P1 SEL R11, R12, R9, P0 ;  /* 0x000000090c0b1207 */ /* 0x001fe20000000000 */
[----:B------:R-:W-:Y:S06]  /*1300*/  BRA.U !UP0, `(.L_x_12623) ;  /* 0x0000002108547547 */ /* 0x000fec000b800000 */
[----:B------:R-:W0:Y:S01]  /*1310*/  LDC.64 R18, c[0x0][0x380] ;  /* 0x0000e000ff127b82 */ /* 0x000e220000000a00 */
[----:B------:R-:W-:Y:S01]  /*1320*/  VIADD R9, R11, UR18 ;  /* 0x000000120b097c36 */ /* 0x000fe20008000000 */
[----:B------:R-:W-:Y:S01]  /*1330*/  MOV R20, UR10 ;  /* 0x0000000a00147c02 */ /* 0x000fe20008000f00 */
[----:B------:R-:W-:-:S05]  /*1340*/  IMAD.U32 R21, RZ, RZ, UR11 ;  /* 0x0000000bff157e24 */ /* 0x000fca000f8e00ff */
[----:B------:R-:W2:Y:S01]  /*1350*/  LDG.E R15, desc[UR16][R20.64] ;  /* 0x00000010140f7981 */ /* 0x000ea2000c1e1900 */
[----:B------:R-:W1:Y:S01]  /*1360*/  LDC R10, c[0x0][0x42c] ;  /* 0x00010b00ff0a7b82 */ /* 0x000e620000000800 */
[----:B0-----:R-:W-:-:S05]  /*1370*/  IMAD.WIDE R18, R9, 0x4, R18 ;  /* 0x0000000409127825 */ /* 0x001fca00078e0212 */
[----:B------:R0:W3:Y:S01]  /*1380*/  LDG.E.CONSTANT R12, desc[UR16][R18.64] ;  /* 0x00000010120c7981 */ /* 0x0000e2000c1e9900 */
[----:B-1----:R-:W-:-:S04]  /*1390*/  IABS R22, R10 ;  /* 0x0000000a00167213 */ /* 0x002fc80000000000 */
[----:B------:R-:W1:Y:S08]  /*13a0*/  I2F.RP R17, R22 ;  /* 0x0000001600117306 */ /* 0x000e700000209400 */
[----:B-1----:R-:W1:Y:S02]  /*13b0*/  MUFU.RCP R17, R17 ;  /* 0x0000001100117308 */ /* 0x002e640000001000 */
[----:B-1----:R-:W-:-:S06]  /*13c0*/  VIADD R8, R17, 0xffffffe ;  /* 0x0ffffffe11087836 */ /* 0x002fcc0000000000 */
[----:B------:R1:W0:Y:S02]  /*13d0*/  F2I.FTZ.U32.TRUNC.NTZ R9, R8 ;  /* 0x0000000800097305 */ /* 0x000224000021f000 */
[----:B-1----:R-:W-:Y:S02]  /*13e0*/  IMAD.MOV.U32 R8, RZ, RZ, RZ ;  /* 0x000000ffff087224 */ /* 0x002fe400078e00ff */
[----:B0-----:R-:W-:-:S04]  /*13f0*/  IMAD.MOV R19, RZ, RZ, -R9 ;  /* 0x000000ffff137224 */ /* 0x001fc800078e0a09 */
[----:B------:R-:W-:-:S04]  /*1400*/  IMAD R19, R19, R22, RZ ;  /* 0x0000001613137224 */ /* 0x000fc800078e02ff */
[----:B------:R-:W-:Y:S01]  /*1410*/  IMAD.HI.U32 R9, R9, R19, R8 ;  /* 0x0000001309097227 */ /* 0x000fe200078e0008 */
[----:B---3--:R-:W-:-:S05]  /*1420*/  IABS R18, R12 ;  /* 0x0000000c00127213 */ /* 0x008fca0000000000 */
[----:B------:R-:W-:-:S04]  /*1430*/  IMAD.HI.U32 R9, R9, R18, RZ ;  /* 0x0000001209097227 */ /* 0x000fc800078e00ff */
[----:B------:R-:W-:-:S04]  /*1440*/  IMAD.MOV R9, RZ, RZ, -R9 ;  /* 0x000000ffff097224 */ /* 0x000fc800078e0a09 */
[----:B------:R-:W-:-:S05]  /*1450*/  IMAD R9, R22, R9, R18 ;  /* 0x0000000916097224 */ /* 0x000fca00078e0212 */
[----:B------:R-:W-:Y:S02]  /*1460*/  ISETP.GT.U32.AND P0, PT, R22, R9, PT ;  /* 0x000000091600720c */ /* 0x000fe40003f04070 */
[----:B------:R-:W-:-:S11]  /*1470*/  ISETP.GE.AND P2, PT, R12, RZ, PT ;  /* 0x000000ff0c00720c */ /* 0x000fd60003f46270 */
[----:B------:R-:W-:-:S05]  /*1480*/  @!P0 IMAD.IADD R9, R9, 0x1, -R22 ;  /* 0x0000000109098824 */ /* 0x000fca00078e0a16 */
[----:B------:R-:W-:Y:S02]  /*1490*/  ISETP.GT.U32.AND P1, PT, R22, R9, PT ;  /* 0x000000091600720c */ /* 0x000fe40003f24070 */
[----:B------:R-:W-:-:S11]  /*14a0*/  ISETP.NE.AND P0, PT, R10, RZ, PT ;  /* 0x000000ff0a00720c */ /* 0x000fd60003f05270 */
[----:B------:R-:W-:-:S05]  /*14b0*/  @!P1 IADD3 R9, PT, PT, R9, -R22, RZ ;  /* 0x8000001609099210 */ /* 0x000fca0007ffe0ff */
[----:B------:R-:W-:Y:S01]  /*14c0*/  @!P2 IMAD.MOV R9, RZ, RZ, -R9 ;  /* 0x000000ffff09a224 */ /* 0x000fe200078e0a09 */
[----:B------:R-:W-:-:S04]  /*14d0*/  @!P0 LOP3.LUT R9, RZ, R10, RZ, 0x33, !PT ;  /* 0x0000000aff098212 */ /* 0x000fc800078e33ff */
[----:B--2---:R-:W-:-:S13]  /*14e0*/  ISETP.NE.AND P0, PT, R9, R15, PT ;  /* 0x0000000f0900720c */ /* 0x004fda0003f05270 */
[----:B------:R-:W-:Y:S05]  /*14f0*/  @P0 BRA `(.L_x_12623) ;  /* 0x0000001c00d80947 */ /* 0x000fea0003800000 */
[----:B------:R-:W0:Y:S01]  /*1500*/  LDCU UR4, c[0x0][0x428] ;  /* 0x00008500ff0477ac */ /* 0x000e220008000800 */
[----:B------:R-:W-:Y:S02]  /*1510*/  IMAD.MOV.U32 R8, RZ, RZ, 0x4 ;  /* 0x00000004ff087424 */ /* 0x000fe400078e00ff */
[----:B0-----:R-:W-:-:S05]  /*1520*/  IMAD.U32 R7, RZ, RZ, UR4 ;  /* 0x00000004ff077e24 */ /* 0x001fca000f8e00ff */
[----:B------:R-:W-:-:S13]  /*1530*/  ISETP.GE.AND P0, PT, R2, R7, PT ;  /* 0x000000070200720c */ /* 0x000fda0003f06270 */
[----:B------:R-:W-:-:S05]  /*1540*/  @P0 IMAD.WIDE R8, R11, R8, UR8 ;  /* 0x000000080b080e25 */ /* 0x000fca000f8e0208 */
[----:B------:R1:W-:Y:S01]  /*1550*/  @P0 STG.E desc[UR16][R8.64], R13 ;  /* 0x0000000d08000986 */ /* 0x0003e2000c101910 */
[----:B------:R-:W-:Y:S05]  /*1560*/  @P0 BRA `(.L_x_12622) ;  /* 0x0000001c00e40947 */ /* 0x000fea0003800000 */
[----:B------:R-:W-:Y:S01]  /*1570*/  IMAD.U32 R18, RZ, RZ, UR6 ;  /* 0x00000006ff127e24 */ /* 0x000fe2000f8e00ff */
[----:B------:R-:W0:Y:S01]  /*1580*/  LDC R10, c[0x0][0x400] ;  /* 0x00010000ff0a7b82 */ /* 0x000e220000000800 */
[----:B------:R-:W-:Y:S01]  /*1590*/  IMAD.U32 R19, RZ, RZ, UR7 ;  /* 0x00000007ff137e24 */ /* 0x000fe2000f8e00ff */
[----:B------:R-:W2:Y:S01]  /*15a0*/  LDCU UR4, c[0x0][0x414] ;  /* 0x00008280ff0477ac */ /* 0x000ea20008000800 */
[----:B------:R-:W-:-:S03]  /*15b0*/  IMAD.MOV.U32 R16, RZ, RZ, 0x4 ;  /* 0x00000004ff107424 */ /* 0x000fc600078e00ff */
[----:B-1----:R-:W3:Y:S01]  /*15c0*/  LDG.E R8, desc[UR16][R18.64] ;  /* 0x0000001012087981 */ /* 0x002ee2000c1e1900 */
[----:B------:R-:W-:-:S05]  /*15d0*/  IMAD.WIDE R16, R11, R16, UR8 ;  /* 0x000000080b107e25 */ /* 0x000fca000f8e0210 */
[----:B------:R-:W4:Y:S01]  /*15e0*/  LDG.E R9, desc[UR16][R16.64] ;  /* 0x0000001010097981 */ /* 0x000f22000c1e1900 */
[----:B--2---:R-:W-:-:S04]  /*15f0*/  FSETP.NEU.FTZ.AND P0, PT, RZ, UR4, PT ;  /* 0x00000004ff007c0b */ /* 0x004fc8000bf1d000 */
[----:B0-----:R-:W-:-:S13]  /*1600*/  ISETP.EQ.OR P0, PT, R10, 0x1, !P0 ;  /* 0x000000010a00780c */ /* 0x001fda0004702670 */
[----:B------:R-:W-:-:S06]  /*1610*/  @!P0 I2FP.F32.S32 R10, R10 ;  /* 0x0000000a000a8245 */ /* 0x000fcc0000201400 */
[----:B------:R-:W0:Y:S02]  /*1620*/  @!P0 MUFU.LG2 R10, R10 ;  /* 0x0000000a000a8308 */ /* 0x000e240000000c00 */
[----:B0-----:R-:W-:-:S06]  /*1630*/  @!P0 FMUL.FTZ R13, R10, UR4 ;  /* 0x000000040a0d8c20 */ /* 0x001fcc0008410000 */
[----:B------:R-:W4:Y:S01]  /*1640*/  @!P0 MUFU.EX2 R20, -R13 ;  /* 0x8000000d00148308 */ /* 0x000f220000000800 */
[----:B---3--:R-:W-:Y:S01]  /*1650*/  ISETP.NE.AND P1, PT, R8, R7, PT ;  /* 0x000000070800720c */ /* 0x008fe20003f25270 */
[----:B----4-:R-:W-:-:S12]  /*1660*/  @!P0 FMUL.FTZ R9, R9, R20 ;  /* 0x0000001409098220 */ /* 0x010fd80000410000 */
[----:B------:R-:W-:Y:S05]  /*1670*/  @P1 BRA `(.L_x_12624) ;  /* 0x0000000c003c1947 */ /* 0x000fea0003800000 */
[----:B------:R-:W-:Y:S01]  /*1680*/  MOV R16, UR12 ;  /* 0x0000000c00107c02 */ /* 0x000fe20008000f00 */
[----:B------:R-:W-:-:S05]  /*1690*/  IMAD.U32 R17, RZ, RZ, UR13 ;  /* 0x0000000dff117e24 */ /* 0x000fca000f8e00ff */
[----:B------:R-:W2:Y:S02]  /*16a0*/  LDG.E R16, desc[UR16][R16.64] ;  /* 0x0000001010107981 */ /* 0x000ea4000c1e1900 */
[----:B--2---:R-:W-:-:S13]  /*16b0*/  FSETP.GEU.FTZ.AND P0, PT, R9, R16, PT ;  /* 0x000000100900720b */ /* 0x004fda0003f1e000 */
[----:B------:R-:W-:Y:S05]  /*16c0*/  @!P0 BRA `(.L_x_12625) ;  /* 0x0000001c00548947 */ /* 0x000fea0003800000 */
[----:B------:R-:W0:Y:S02]  /*16d0*/  LDCU.64 UR4, c[0x0][0x3b0] ;  /* 0x00007600ff0477ac */ /* 0x000e240008000a00 */
[----:B0-----:R-:W-:Y:S02]  /*16e0*/  IMAD.U32 R14, RZ, RZ, UR4 ;  /* 0x00000004ff0e7e24 */ /* 0x001fe4000f8e00ff */
[----:B------:R-:W-:Y:S02]  /*16f0*/  IMAD.U32 R15, RZ, RZ, UR5 ;  /* 0x00000005ff0f7e24 */ /* 0x000fe4000f8e00ff */
[----:B------:R-:W-:-:S05]  /*1700*/  IMAD.WIDE R20, R0, 0x4, R14 ;  /* 0x0000000400147825 */ /* 0x000fca00078e020e */
[----:B------:R-:W2:Y:S01]  /*1710*/  LDG.E R13, desc[UR16][R20.64] ;  /* 0x00000010140d7981 */ /* 0x000ea2000c1e1900 */
[----:B------:R-:W-:Y:S01]  /*1720*/  IMAD.MOV.U32 R8, RZ, RZ, RZ ;  /* 0x000000ffff087224 */ /* 0x000fe200078e00ff */
[----:B--2---:R-:W-:-:S13]  /*1730*/  FSETP.NEU.FTZ.AND P0, PT, R13, R16, PT ;  /* 0x000000100d00720b */ /* 0x004fda0003f1d000 */
[----:B------:R-:W-:Y:S05]  /*1740*/  @!P0 BRA `(.L_x_12626) ;  /* 0x0000000000448947 */ /* 0x000fea0003800000 */
[----:B------:R-:W0:Y:S01]  /*1750*/  LDCU UR5, c[0x0][0x428] ;  /* 0x00008500ff0577ac */ /* 0x000e220008000800 */
[----:B------:R-:W1:Y:S01]  /*1760*/  LDCU UR4, c[0x0][0x428] ;  /* 0x00008500ff0477ac */ /* 0x000e620008000800 */
[----:B------:R-:W2:Y:S01]  /*1770*/  LDCU.64 UR20, c[0x0][0x3b0] ;  /* 0x00007600ff1477ac */ /* 0x000ea20008000a00 */
[----:B------:R-:W-:Y:S01]  /*1780*/  NOP ;  /* 0x0000000000007918 */ /* 0x000fe20000000000 */
.L_x_12627:
[----:B------:R-:W-:Y:S01]  /*1790*/  VIADD R10, R8, 0x1 ;  /* 0x00000001080a7836 */ /* 0x000fe20000000000 */
[----:B-1----:R-:W-:Y:S01]  /*17a0*/  MOV R8, UR4 ;  /* 0x0000000400087c02 */ /* 0x002fe20008000f00 */
[----:B0-----:R-:W-:-:S05]  /*17b0*/  IMAD.U32 R7, RZ, RZ, UR5 ;  /* 0x00000005ff077e24 */ /* 0x001fca000f8e00ff */
[----:B------:R-:W-:-:S13]  /*17c0*/  ISETP.NE.AND P0, PT, R10, R7, PT ;  /* 0x000000070a00720c */ /* 0x000fda0003f05270 */
[----:B------:R-:W-:Y:S05]  /*17d0*/  @!P0 BRA `(.L_x_12624) ;  /* 0x0000000800e48947 */ /* 0x000fea0003800000 */
[----:B------:R-:W-:Y:S02]  /*17e0*/  IMAD.MOV.U32 R8, RZ, RZ, R10 ;  /* 0x000000ffff087224 */ /* 0x000fe400078e000a */
[----:B--2---:R-:W-:Y:S02]  /*17f0*/  IMAD.U32 R14, RZ, RZ, UR20 ;  /* 0x00000014ff0e7e24 */ /* 0x004fe4000f8e00ff */
[----:B------:R-:W-:Y:S02]  /*1800*/  IMAD.U32 R15, RZ, RZ, UR21 ;  /* 0x00000015ff0f7e24 */ /* 0x000fe4000f8e00ff */
[----:B------:R-:W-:-:S04]  /*1810*/  IMAD.IADD R21, R0, 0x1, R8 ;  /* 0x0000000100157824 */ /* 0x000fc800078e0208 */
[----:B------:R-:W-:-:S05]  /*1820*/  IMAD.WIDE R20, R21, 0x4, R14 ;  /* 0x0000000415147825 */ /* 0x000fca00078e020e */
[----:B------:R-:W2:Y:S02]  /*1830*/  LDG.E R13, desc[UR16][R20.64] ;  /* 0x00000010140d7981 */ /* 0x000ea4000c1e1900 */
[----:B--2---:R-:W-:-:S13]  /*1840*/  FSETP.NEU.FTZ.AND P0, PT, R13, R16, PT ;  /* 0x000000100d00720b */ /* 0x004fda0003f1d000 */
[----:B------:R-:W-:Y:S05]  /*1850*/  @P0 BRA `(.L_x_12627) ;  /* 0xfffffffc00cc0947 */ /* 0x000fea000383ffff */
.L_x_12626:
[----:B------:R-:W-:Y:S01]  /*1860*/  VIADD R23, R7, 0xffffffff ;  /* 0xffffffff07177836 */ /* 0x000fe20000000000 */
[----:B------:R-:W-:Y:S01]  /*1870*/  MOV R16, UR6 ;  /* 0x0000000600107c02 */ /* 0x000fe20008000f00 */
[----:B------:R-:W-:Y:S01]  /*1880*/  IMAD.U32 R17, RZ, RZ, UR7 ;  /* 0x00000007ff117e24 */ /* 0x000fe2000f8e00ff */
[----:B------:R-:W-:Y:S01]  /*1890*/  BSSY.RECONVERGENT B0, `(.L_x_12628) ;  /* 0x000004c000007945 */ /* 0x000fe20003800200 */
[----:B------:R-:W-:Y:S01]  /*18a0*/  IMAD.MOV.U32 R25, RZ, RZ, 0x7f7fffff ;  /* 0x7f7fffffff197424 */ /* 0x000fe200078e00ff */
[----:B------:R-:W-:Y:S01]  /*18b0*/  ISETP.GE.U32.AND P0, PT, R23, 0xf, PT ;  /* 0x0000000f1700780c */ /* 0x000fe20003f06070 */
[----:B------:R-:W-:Y:S01]  /*18c0*/  IMAD.U32 R18, RZ, RZ, UR12 ;  /* 0x0000000cff127e24 */ /* 0x000fe2000f8e00ff */
[----:B------:R0:W-:Y:S01]  /*18d0*/  STG.E desc[UR16][R16.64], R23 ;  /* 0x0000001710007986 */ /* 0x0001e2000c101910 */
[----:B------:R-:W-:Y:S02]  /*18e0*/  IMAD.U32 R19, RZ, RZ, UR13 ;  /* 0x0000000dff137e24 */ /* 0x000fe4000f8e00ff */
[----:B------:R-:W-:-:S03]  /*18f0*/  IMAD.MOV.U32 R13, RZ, RZ, RZ ;  /* 0x000000ffff0d7224 */ /* 0x000fc600078e00ff */
[----:B------:R0:W-:Y:S04]  /*1900*/  STG.E desc[UR16][R18.64], R25 ;  /* 0x0000001912007986 */ /* 0x0001e8000c101910 */
[----:B------:R0:W-:Y:S01]  /*1910*/  STG.E desc[UR16][R20.64], R9 ;  /* 0x0000000914007986 */ /* 0x0001e2000c101910 */
[----:B------:R-:W-:Y:S05]  /*1920*/  @!P0 BRA `(.L_x_12629) ;  /* 0x0000000400088947 */ /* 0x000fea0003800000 */
[----:B0-----:R-:W-:Y:S02]  /*1930*/  IMAD.U32 R16, RZ, RZ, UR12 ;  /* 0x0000000cff107e24 */ /* 0x001fe4000f8e00ff */
[----:B------:R-:W-:-:S05]  /*1940*/  IMAD.U32 R17, RZ, RZ, UR13 ;  /* 0x0000000dff117e24 */ /* 0x000fca000f8e00ff */
[----:B------:R0:W5:Y:S01]  /*1950*/  LDG.E R13, desc[UR16][R16.64] ;  /* 0x00000010100d7981 */ /* 0x000162000c1e1900 */
[----:B------:R-:W-:-:S05]  /*1960*/  UMOV UR4, URZ ;  /* 0x000000ff00047c82 */ /* 0x000fca0008000000 */
.L_x_12630:
[----:B0-----:R-:W-:-:S05]  /*1970*/  IADD3 R17, PT, PT, R0, UR4, RZ ;  /* 0x0000000400117c10 */ /* 0x001fca000fffe0ff */
[----:B------:R-:W-:-:S05]  /*1980*/  IMAD.WIDE R16, R17, 0x4, R14 ;  /* 0x0000000411107825 */ /* 0x000fca00078e020e */
[----:B------:R-:W2:Y:S01]  /*1990*/  LDG.E R10, desc[UR16][R16.64] ;  /* 0x00000010100a7981 */ /* 0x000ea2000c1e1900 */
[----:B------:R-:W-:Y:S02]  /*19a0*/  IMAD.U32 R18, RZ, RZ, UR12 ;  /* 0x0000000cff127e24 */ /* 0x000fe4000f8e00ff */
[----:B------:R-:W-:Y:S01]  /*19b0*/  IMAD.U32 R19, RZ, RZ, UR13 ;  /* 0x0000000dff137e24 */ /* 0x000fe2000f8e00ff */
[----:B-12--5:R-:W-:-:S05]  /*19c0*/  FMNMX.FTZ R13, R10, R13, PT ;  /* 0x0000000d0a0d7209 */ /* 0x026fca0003810000 */
[----:B------:R0:W-:Y:S04]  /*19d0*/  STG.E desc[UR16][R18.64], R13 ;  /* 0x0000000d12007986 */ /* 0x0001e8000c101910 */
[----:B------:R-:W2:Y:S01]  /*19e0*/  LDG.E R10, desc[UR16][R16.64+0x4] ;  /* 0x00000410100a7981 */ /* 0x000ea2000c1e1900 */
[----:B------:R-:W-:Y:S02]  /*19f0*/  IMAD.U32 R20, RZ, RZ, UR12 ;  /* 0x0000000cff147e24 */ /* 0x000fe4000f8e00ff */
[----:B------:R-:W-:Y:S01]  /*1a00*/  IMAD.U32 R21, RZ, RZ, UR13 ;  /* 0x0000000dff157e24 */ /* 0x000fe2000f8e00ff */
[----:B--2---:R-:W-:-:S05]  /*1a10*/  FMNMX.FTZ R27, R13, R10, PT ;  /* 0x0000000a0d1b7209 */ /* 0x004fca0003810000 */
[----:B------:R1:W-:Y:S04]  /*1a20*/  STG.E desc[UR16][R20.64], R27 ;  /* 0x0000001b14007986 */ /* 0x0003e8000c101910 */
[----:B------:R-:W2:Y:S01]  /*1a30*/  LDG.E R10, desc[UR16][R16.64+0x8] ;  /* 0x00000810100a7981 */ /* 0x000ea2000c1e1900 */
[----:B------:R-:W-:Y:S02]  /*1a40*/  IMAD.U32 R22, RZ, RZ, UR12 ;  /* 0x0000000cff167e24 */ /* 0x000fe4000f8e00ff */
[----:B------:R-:W-:Y:S01]  /*1a50*/  IMAD.U32 R23, RZ, RZ, UR13 ;  /* 0x0000000dff177e24 */ /* 0x000fe2000f8e00ff */
[----:B--2---:R-:W-:-:S05]  /*1a60*/  FMNMX.FTZ R29, R27, R10, PT ;  /* 0x0000000a1b1d7209 */ /* 0x004fca0003810000 */
[----:B------:R2:W-:Y:S04]  /*1a70*/  STG.E desc[UR16][R22.64], R29 ;  /* 0x0000001d16007986 */ /* 0x0005e8000c101910 */
[----:B------:R-:W0:Y:S01]  /*1a80*/  LDG.E R10, desc[UR16][R16.64+0xc] ;  /* 0x00000c10100a7981 */ /* 0x000e22000c1e1900 */
[----:B------:R-:W-:Y:S01]  /*1a90*/  MOV R24, UR12 ;  /* 0x0000000c00187c02 */ /* 0x000fe20008000f00 */
[----:B------:R-:W-:Y:S01]  /*1aa0*/  IMAD.U32 R25, RZ, RZ, UR13 ;  /* 0x0000000dff197e24 */ /* 0x000fe2000f8e00ff */
[----:B0-----:R-:W-:-:S05]  /*1ab0*/  FMNMX.FTZ R13, R29, R10, PT ;  /* 0x0000000a1d0d7209 */ /* 0x001fca0003810000 */
[----:B------:R0:W-:Y:S04]  /*1ac0*/  STG.E desc[UR16][R24.64], R13 ;  /* 0x0000000d18007986 */ /* 0x0001e8000c101910 */
[----:B------:R-:W1:Y:S02]  /*1ad0*/  LDG.E R10, desc[UR16][R16.64+0x10] ;  /* 0x00001010100a7981 */ /* 0x000e64000c1e1900 */
[----:B-1----:R-:W-:-:S05]  /*1ae0*/  FMNMX.FTZ R27, R13, R10, PT ;  /* 0x0000000a0d1b7209 */ /* 0x002fca0003810000 */
[----:B------:R1:W-:Y:S04]  /*1af0*/  STG.E desc[UR16][R18.64], R27 ;  /* 0x0000001b12007986 */ /* 0x0003e8000c101910 */
[----:B------:R-:W2:Y:S02]  /*1b00*/  LDG.E R10, desc[UR16][R16.64+0x14] ;  /* 0x00001410100a7981 */ /* 0x000ea4000c1e1900 */
[----:B--2---:R-:W-:-:S05]  /*1b10*/  FMNMX.FTZ R29, R27, R10, PT ;  /* 0x0000000a1b1d7209 */ /* 0x004fca0003810000 */
[----:B------:R2:W-:Y:S04]  /*1b20*/  STG.E desc[UR16][R20.64], R29 ;  /* 0x0000001d14007986 */ /* 0x0005e8000c101910 */
[----:B------:R-:W0:Y:S02]  /*1b30*/  LDG.E R10, desc[UR16][R16.64+0x18] ;  /* 0x00001810100a7981 */ /* 0x000e24000c1e1900 */
        /* <DEDUP_REMOVED lines=26> */
[----:B------:R-:W0:Y:S01]  /*1ce0*/  LDG.E R10, desc[UR16][R16.64+0x3c] ;  /* 0x00003c10100a7981 */ /* 0x000e22000c1e1900 */
[----:B------:R-:W-:-:S06]  /*1cf0*/  UIADD3 UR4, UPT, UPT, UR4, 0x10, URZ ;  /* 0x0000001004047890 */ /* 0x000fcc000fffe0ff */
[----:B------:R-:W-:Y:S02]  /*1d00*/  ISETP.NE.AND P0, PT, R4, UR4, PT ;  /* 0x0000000404007c0c */ /* 0x000fe4000bf05270 */
[----:B0-----:R-:W-:-:S05]  /*1d10*/  FMNMX.FTZ R13, R29, R10, PT ;  /* 0x0000000a1d0d7209 */ /* 0x001fca0003810000 */
[----:B------:R1:W-:Y:S06]  /*1d20*/  STG.E desc[UR16][R24.64], R13 ;  /* 0x0000000d18007986 */ /* 0x0003ec000c101910 */
[----:B------:R-:W-:Y:S05]  /*1d30*/  @P0 BRA `(.L_x_12630) ;  /* 0xfffffffc000c0947 */ /* 0x000fea000383ffff */
[----:B-1----:R-:W-:-:S07]  /*1d40*/  IMAD.MOV.U32 R13, RZ, RZ, R4 ;  /* 0x000000ffff0d7224 */ /* 0x002fce00078e0004 */
.L_x_12629:
[----:B------:R-:W-:Y:S05]  /*1d50*/  BSYNC.RECONVERGENT B0 ;  /* 0x0000000000007941 */ /* 0x000fea0003800200 */
.L_x_12628:
[----:B------:R-:W-:-:S13]  /*1d60*/  ISETP.NE.AND P0, PT, R6, RZ, PT ;  /* 0x000000ff0600720c */ /* 0x000fda0003f05270 */
[----:B------:R-:W-:Y:S05]  /*1d70*/  @!P0 BRA `(.L_x_12624) ;  /* 0x00000004007c8947 */ /* 0x000fea0003800000 */
[----:B------:R-:W-:Y:S01]  /*1d80*/  VIADD R10, R6, 0xffffffff ;  /* 0xffffffff060a7836 */ /* 0x000fe20000000000 */
[----:B------:R-:W-:-:S04]  /*1d90*/  ISETP.NE.AND P1, PT, R5, RZ, PT ;  /* 0x000000ff0500720c */ /* 0x000fc80003f25270 */
[----:B------:R-:W-:-:S13]  /*1da0*/  ISETP.GE.U32.AND P0, PT, R10, 0x7, PT ;  /* 0x000000070a00780c */ /* 0x000fda0003f06070 */
[----:B------:R-:W-:Y:S05]  /*1db0*/  @!P0 BRA `(.L_x_12631) ;  /* 0x0000000000948947 */ /* 0x000fea0003800000 */
[----:B0-----:R-:W-:Y:S02]  /*1dc0*/  IMAD.IADD R17, R0, 0x1, R13 ;  /* 0x0000000100117824 */ /* 0x001fe400078e020d */
[----:B------:R-:W-:Y:S02]  /*1dd0*/  IMAD.U32 R25, RZ, RZ, UR13 ;  /* 0x0000000dff197e24 */ /* 0x000fe4000f8e00ff */
[----:B------:R-:W-:Y:S02]  /*1de0*/  IMAD.U32 R24, RZ, RZ, UR12 ;  /* 0x0000000cff187e24 */ /* 0x000fe4000f8e00ff */
[----:B------:R-:W-:-:S03]  /*1df0*/  IMAD.WIDE R16, R17, 0x4, R14 ;  /* 0x0000000411107825 */ /* 0x000fc600078e020e */
[----:B------:R-:W2:Y:S04]  /*1e00*/  LDG.E R25, desc[UR16][R24.64] ;  /* 0x0000001018197981 */ /* 0x000ea8000c1e1900 */
[----:B------:R-:W2:Y:S01]  /*1e10*/  LDG.E R10, desc[UR16][R16.64] ;  /* 0x00000010100a7981 */ /* 0x000ea2000c1e1900 */
[----:B------:R-:W-:Y:S01]  /*1e20*/  MOV R22, UR12 ;  /* 0x0000000c00167c02 */ /* 0x000fe20008000f00 */
        /* <DEDUP_REMOVED lines=14> */
[----:B------:R-:W-:Y:S01]  /*1f10*/  IMAD.U32 R25, RZ, RZ, UR13 ;  /* 0x0000000dff197e24 */ /* 0x000fe2000f8e00ff */
[----:B0-----:R-:W-:-:S05]  /*1f20*/  FMNMX.FTZ R27, R10, R26, PT ;  /* 0x0000001a0a1b7209 */ /* 0x001fca0003810000 */
[----:B------:R0:W-:Y:S04]  /*1f30*/  STG.E desc[UR16][R24.64], R27 ;  /* 0x0000001b18007986 */ /* 0x0001e8000c101910 */
[----:B------:R-:W1:Y:S02]  /*1f40*/  LDG.E R26, desc[UR16][R16.64+0x10] ;  /* 0x00001010101a7981 */ /* 0x000e64000c1e1900 */
[----:B-1----:R-:W-:-:S05]  /*1f50*/  FMNMX.FTZ R29, R27, R26, PT ;  /* 0x0000001a1b1d7209 */ /* 0x002fca0003810000 */
[----:B------:R1:W-:Y:S04]  /*1f60*/  STG.E desc[UR16][R22.64], R29 ;  /* 0x0000001d16007986 */ /* 0x0003e8000c101910 */
[----:B------:R-:W3:Y:S02]  /*1f70*/  LDG.E R26, desc[UR16][R16.64+0x14] ;  /* 0x00001410101a7981 */ /* 0x000ee4000c1e1900 */
[----:B---3--:R-:W-:-:S05]  /*1f80*/  FMNMX.FTZ R26, R29, R26, PT ;  /* 0x0000001a1d1a7209 */ /* 0x008fca0003810000 */
[----:B------:R3:W-:Y:S04]  /*1f90*/  STG.E desc[UR16][R20.64], R26 ;  /* 0x0000001a14007986 */ /* 0x0007e8000c101910 */
[----:B--2---:R-:W0:Y:S02]  /*1fa0*/  LDG.E R10, desc[UR16][R16.64+0x18] ;  /* 0x00001810100a7981 */ /* 0x004e24000c1e1900 */
[----:B0-----:R-:W-:-:S05]  /*1fb0*/  FMNMX.FTZ R27, R26, R10, PT ;  /* 0x0000000a1a1b7209 */ /* 0x001fca0003810000 */
[----:B------:R3:W-:Y:S04]  /*1fc0*/  STG.E desc[UR16][R18.64], R27 ;  /* 0x0000001b12007986 */ /* 0x0007e8000c101910 */
[----:B------:R-:W1:Y:S01]  /*1fd0*/  LDG.E R10, desc[UR16][R16.64+0x1c] ;  /* 0x00001c10100a7981 */ /* 0x000e62000c1e1900 */
[----:B------:R-:W-:Y:S02]  /*1fe0*/  IADD3 R13, PT, PT, R13, 0x8, RZ ;  /* 0x000000080d0d7810 */ /* 0x000fe40007ffe0ff */
[----:B-1----:R-:W-:-:S05]  /*1ff0*/  FMNMX.FTZ R23, R27, R10, PT ;  /* 0x0000000a1b177209 */ /* 0x002fca0003810000 */
[----:B------:R3:W-:Y:S02]  /*2000*/  STG.E desc[UR16][R24.64], R23 ;  /* 0x0000001718007986 */ /* 0x0007e4000c101910 */
.L_x_12631:
[----:B------:R-:W-:Y:S05]  /*2010*/  @!P1 BRA `(.L_x_12624) ;  /* 0x0000000000d49947 */ /* 0x000fea0003800000 */
[----:B------:R-:W-:Y:S01]  /*2020*/  VIADD R10, R5, 0xffffffff ;  /* 0xffffffff050a7836 */ /* 0x000fe20000000000 */
[----:B------:R-:W-:-:S04]  /*2030*/  ISETP.NE.AND P1, PT, R3, RZ, PT ;  /* 0x000000ff0300720c */ /* 0x000fc80003f25270 */
[----:B------:R-:W-:-:S13]  /*2040*/  ISETP.GE.U32.AND P0, PT, R10, 0x3, PT ;  /* 0x000000030a00780c */ /* 0x000fda0003f06070 */
[----:B------:R-:W-:Y:S05]  /*2050*/  @!P0 BRA `(.L_x_12632) ;  /* 0x0000000000648947 */ /* 0x000fea0003800000 */
[----:B0-----:R-:W-:Y:S02]  /*2060*/  IMAD.IADD R17, R0, 0x1, R13 ;  /* 0x0000000100117824 */ /* 0x001fe400078e020d */
[----:B---3--:R-:W-:Y:S02]  /*2070*/  IMAD.U32 R19, RZ, RZ, UR13 ;  /* 0x0000000dff137e24 */ /* 0x008fe4000f8e00ff */
[----:B------:R-:W-:Y:S02]  /*2080*/  IMAD.U32 R18, RZ, RZ, UR12 ;  /* 0x0000000cff127e24 */ /* 0x000fe4000f8e00ff */
[----:B------:R-:W-:-:S03]  /*2090*/  IMAD.WIDE R16, R17, 0x4, R14 ;  /* 0x0000000411107825 */ /* 0x000fc600078e020e */
[----:B------:R-:W2:Y:S04]  /*20a0*/  LDG.E R19, desc[UR16][R18.64] ;  /* 0x0000001012137981 */ /* 0x000ea8000c1e1900 */
[----:B------:R-:W2:Y:S01]  /*20b0*/  LDG.E R10, desc[UR16][R16.64] ;  /* 0x00000010100a7981 */ /* 0x000ea2000c1e1900 */
[----:B------:R-:W-:Y:S02]  /*20c0*/  IMAD.U32 R20, RZ, RZ, UR12 ;  /* 0x0000000cff147e24 */ /* 0x000fe4000f8e00ff */
[----:B------:R-:W-:Y:S01]  /*20d0*/  IMAD.U32 R21, RZ, RZ, UR13 ;  /* 0x0000000dff157e24 */ /* 0x000fe2000f8e00ff */
[----:B--2---:R-:W-:-:S05]  /*20e0*/  FMNMX.FTZ R27, R10, R19, PT ;  /* 0x000000130a1b7209 */ /* 0x004fca0003810000 */
[----:B------:R0:W-:Y:S04]  /*20f0*/  STG.E desc[UR16][R20.64], R27 ;  /* 0x0000001b14007986 */ /* 0x0001e8000c101910 */
        /* <DEDUP_REMOVED lines=11> */
[----:B------:R-:W-:Y:S02]  /*21b0*/  IMAD.U32 R19, RZ, RZ, UR13 ;  /* 0x0000000dff137e24 */ /* 0x000fe4000f8e00ff */
[----:B------:R-:W-:Y:S01]  /*21c0*/  VIADD R13, R13, 0x4 ;  /* 0x000000040d0d7836 */ /* 0x000fe20000000000 */
[----:B0-----:R-:W-:-:S05]  /*21d0*/  FMNMX.FTZ R21, R10, R26, PT ;  /* 0x0000001a0a157209 */ /* 0x001fca0003810000 */
[----:B------:R1:W-:Y:S02]  /*21e0*/  STG.E desc[UR16][R18.64], R21 ;  /* 0x0000001512007986 */ /* 0x0003e4000c101910 */
.L_x_12632:
[----:B------:R-:W-:Y:S05]  /*21f0*/  @!P1 BRA `(.L_x_12624) ;  /* 0x00000000005c9947 */ /* 0x000fea0003800000 */
[----:B------:R-:W-:Y:S01]  /*2200*/  IMAD.IADD R13, R0, 0x1, R13 ;  /* 0x00000001000d7824 */ /* 0x000fe200078e020d */
[----:B0-----:R-:W-:Y:S01]  /*2210*/  MOV R16, UR12 ;  /* 0x0000000c00107c02 */ /* 0x001fe20008000f00 */
[----:B------:R-:W-:Y:S02]  /*2220*/  IMAD.U32 R17, RZ, RZ, UR13 ;  /* 0x0000000dff117e24 */ /* 0x000fe4000f8e00ff */
[----:B------:R-:W-:-:S04]  /*2230*/  IMAD.WIDE R14, R13, 0x4, R14 ;  /* 0x000000040d0e7825 */ /* 0x000fc800078e020e */
[----:B------:R-:W2:Y:S04]  /*2240*/  LDG.E R17, desc[UR16][R16.64] ;  /* 0x0000001010117981 */ /* 0x000ea8000c1e1900 */
[----:B-1----:R-:W2:Y:S01]  /*2250*/  LDG.E R10, desc[UR16][R14.64] ;  /* 0x000000100e0a7981 */ /* 0x002ea2000c1e1900 */
[----:B---3--:R-:W-:Y:S01]  /*2260*/  IMAD.U32 R18, RZ, RZ, UR12 ;  /* 0x0000000cff127e24 */ /* 0x008fe2000f8e00ff */
[----:B------:R-:W-:Y:S01]  /*2270*/  ISETP.NE.AND P0, PT, R3, 0x1, PT ;  /* 0x000000010300780c */ /* 0x000fe20003f05270 */
[----:B------:R-:W-:Y:S01]  /*2280*/  IMAD.U32 R19, RZ, RZ, UR13 ;  /* 0x0000000dff137e24 */ /* 0x000fe2000f8e00ff */
[----:B--2---:R-:W-:-:S05]  /*2290*/  FMNMX.FTZ R13, R10, R17, PT ;  /* 0x000000110a0d7209 */ /* 0x004fca0003810000 */
[----:B------:R4:W-:Y:S06]  /*22a0*/  STG.E desc[UR16][R18.64], R13 ;  /* 0x0000000d12007986 */ /* 0x0009ec000c101910 */
[----:B------:R-:W-:Y:S05]  /*22b0*/  @!P0 BRA `(.L_x_12624) ;  /* 0x00000000002c8947 */ /* 0x000fea0003800000 */
[----:B------:R-:W2:Y:S01]  /*22c0*/  LDG.E R10, desc[UR16][R14.64+0x4] ;  /* 0x000004100e0a7981 */ /* 0x000ea2000c1e1900 */
[----:B------:R-:W-:Y:S01]  /*22d0*/  ISETP.NE.AND P0, PT, R3, 0x2, PT ;  /* 0x000000020300780c */ /* 0x000fe20003f05270 */
[----:B------:R-:W-:Y:S02]  /*22e0*/  IMAD.U32 R16, RZ, RZ, UR12 ;  /* 0x0000000cff107e24 */ /* 0x000fe4000f8e00ff */
[----:B------:R-:W-:Y:S01]  /*22f0*/  IMAD.U32 R17, RZ, RZ, UR13 ;  /* 0x0000000dff117e24 */ /* 0x000fe2000f8e00ff */
[----:B--2---:R-:W-:-:S05]  /*2300*/  FMNMX.FTZ R21, R13, R10, PT ;  /* 0x0000000a0d157209 */ /* 0x004fca0003810000 */
[----:B------:R0:W-:Y:S04]  /*2310*/  STG.E desc[UR16][R16.64], R21 ;  /* 0x0000001510007986 */ /* 0x0001e8000c101910 */
[----:B------:R-:W2:Y:S01]  /*2320*/  @P0 LDG.E R10, desc[UR16][R14.64+0x8] ;  /* 0x000008100e0a0981 */ /* 0x000ea2000c1e1900 */
[----:B----4-:R-:W-:Y:S01]  /*2330*/  IMAD.U32 R18, RZ, RZ, UR12 ;  /* 0x0000000cff127e24 */ /* 0x010fe2000f8e00ff */
[----:B------:R-:W-:Y:S02]  /*2340*/  MOV R19, UR13 ;  /* 0x0000000d00137c02 */ /* 0x000fe40008000f00 */
[----:B--2---:R-:W-:-:S05]  /*2350*/  @P0 FMNMX.FTZ R13, R21, R10, PT ;  /* 0x0000000a150d0209 */ /* 0x004fca0003810000 */
[----:B------:R0:W-:Y:S02]  /*2360*/  @P0 STG.E desc[UR16][R18.64], R13 ;  /* 0x0000000d12000986 */ /* 0x0001e4000c101910 */
.L_x_12624:
[----:B0-----:R-:W-:Y:S01]  /*2370*/  IMAD.U32 R17, RZ, RZ, UR11 ;  /* 0x0000000bff117e24 */ /* 0x001fe2000f8e00ff */
[----:B-1----:R-:W4:Y:S01]  /*2380*/  LDC R10, c[0x0][0x400] ;  /* 0x00010000ff0a7b82 */ /* 0x002f220000000800 */
[----:B------:R-:W-:Y:S01]  /*2390*/  IMAD.U32 R16, RZ, RZ, UR10 ;  /* 0x0000000aff107e24 */ /* 0x000fe2000f8e00ff */
[----:B------:R-:W0:Y:S04]  /*23a0*/  LDCU UR4, c[0x0][0x410] ;  /* 0x00008200ff0477ac */ /* 0x000e280008000800 */
[----:B------:R-:W5:Y:S01]  /*23b0*/  LDG.E R17, desc[UR16][R16.64] ;  /* 0x0000001010117981 */ /* 0x000f62000c1e1900 */
[----:B---3--:R-:W-:Y:S01]  /*23c0*/  IMAD R25, R7, UR14, R8 ;  /* 0x0000000e07197c24 */ /* 0x008fe2000f8e0208 */
[----:B------:R-:W1:Y:S03]  /*23d0*/  LDC.64 R14, c[0x0][0x398] ;  /* 0x0000e600ff0e7b82 */ /* 0x000e660000000a00 */
[----:B0-----:R-:W-:-:S04]  /*23e0*/  IMAD R25, R25, UR4, RZ ;  /* 0x0000000419197c24 */ /* 0x001fc8000f8e02ff */
[----:B----4-:R-:W-:Y:S01]  /*23f0*/  IMAD.IADD R13, R25, 0x1, R10 ;  /* 0x00000001190d7824 */ /* 0x010fe200078e020a */
[----:B------:R-:W-:-:S03]  /*2400*/  ISETP.GE.AND P0, PT, R10, 0x1, PT ;  /* 0x000000010a00780c */ /* 0x000fc60003f06270 */
[----:B-1----:R-:W-:-:S05]  /*2410*/  IMAD.WIDE R14, R13, 0x4, R14 ;  /* 0x000000040d0e7825 */ /* 0x002fca00078e020e */
[----:B-----5:R0:W-:Y:S05]  /*2420*/  STG.E desc[UR16][R14.64], R17 ;  /* 0x000000110e007986 */ /* 0x0201ea000c101910 */
[----:B------:R-:W-:Y:S05]  /*2430*/  @!P0 BRA `(.L_x_12633) ;  /* 0x0000000c00908947 */ /* 0x000fea0003800000 */
[----:B0-----:R-:W0:Y:S01]  /*2440*/  LDC R17, c[0x0][0x42c] ;  /* 0x00010b00ff117b82 */ /* 0x001e220000000800 */
[----:B------:R-:W-:Y:S01]  /*2450*/  IABS R21, R7 ;  /* 0x0000000700157213 */ /* 0x000fe20000000000 */
[----:B------:R-:W1:Y:S01]  /*2460*/  LDCU UR4, c[0x0][0x400] ;  /* 0x00008000ff0477ac */ /* 0x000e620008000800 */
[----:B------:R-:W-:Y:S01]  /*2470*/  IABS R20, R12 ;  /* 0x0000000c00147213 */ /* 0x000fe20000000000 */
[----:B------:R-:W3:Y:S01]  /*2480*/  LDCU UR22, c[0x0][0x400] ;  /* 0x00008000ff1677ac */ /* 0x000ee20008000800 */
[----:B-1----:R-:W-:Y:S01]  /*2490*/  ULOP3.LUT UR5, UR4, 0x7, URZ, 0xc0, !UPT ;  /* 0x0000000704057892 */ /* 0x002fe2000f8ec0ff */
[----:B0-----:R-:W-:-:S03]  /*24a0*/  IABS R13, R17 ;  /* 0x00000011000d7213 */ /* 0x001fc60000000000 */
[----:B------:R-:W-:Y:S01]  /*24b0*/  UISETP.NE.AND UP0, UPT, UR5, URZ, UPT ;  /* 0x000000ff0500728c */ /* 0x000fe2000bf05270 */
[----:B------:R-:W-:Y:S01]  /*24c0*/  LOP3.LUT R12, R12, R17, RZ, 0x3c, !PT ;  /* 0x000000110c0c7212 */ /* 0x000fe200078e3cff */
[----:B---3--:R-:W-:Y:S01]  /*24d0*/  IMAD.U32 R26, RZ, RZ, UR22 ;  /* 0x00000016ff1a7e24 */ /* 0x008fe2000f8e00ff */
[----:B------:R-:W0:Y:S02]  /*24e0*/  I2F.RP R16, R13 ;  /* 0x0000000d00107306 */ /* 0x000e240000209400 */
[----:B------:R-:W-:Y:S01]  /*24f0*/  ISETP.GE.AND P1, PT, R12, RZ, PT ;  /* 0x000000ff0c00720c */ /* 0x000fe20003f26270 */
[----:B------:R-:W-:-:S05]  /*2500*/  IMAD.MOV.U32 R12, RZ, RZ, RZ ;  /* 0x000000ffff0c7224 */ /* 0x000fca00078e00ff */
[----:B0-----:R-:W0:Y:S02]  /*2510*/  MUFU.RCP R16, R16 ;  /* 0x0000001000107308 */ /* 0x001e240000001000 */
[----:B0-----:R-:W-:-:S06]  /*2520*/  VIADD R18, R16, 0xffffffe ;  /* 0x0ffffffe10127836 */ /* 0x001fcc0000000000 */
[----:B------:R-:W0:Y:S02]  /*2530*/  F2I.FTZ.U32.TRUNC.NTZ R15, R18 ;  /* 0x00000012000f7305 */ /* 0x000e24000021f000 */
[----:B0-----:R-:W-:-:S04]  /*2540*/  IMAD.MOV R14, RZ, RZ, -R15 ;  /* 0x000000ffff0e7224 */ /* 0x001fc800078e0a0f */
[----:B------:R-:W-:Y:S02]  /*2550*/  IMAD R19, R14, R13, RZ ;  /* 0x0000000d0e137224 */ /* 0x000fe400078e02ff */
[----:B------:R-:W-:-:S04]  /*2560*/  IMAD.MOV.U32 R14, RZ, RZ, RZ ;  /* 0x000000ffff0e7224 */ /* 0x000fc800078e00ff */
[----:B------:R-:W-:Y:S01]  /*2570*/  IMAD.HI.U32 R19, R15, R19, R14 ;  /* 0x000000130f137227 */ /* 0x000fe200078e000e */
[----:B------:R-:W-:-:S04]  /*2580*/  MOV R14, R21 ;  /* 0x00000015000e7202 */ /* 0x000fc80000000f00 */
[----:B------:R-:W0:Y:S01]  /*2590*/  I2F.RP R15, R14 ;  /* 0x0000000e000f7306 */ /* 0x000e220000209400 */
[----:B------:R-:W-:-:S04]  /*25a0*/  IMAD.HI.U32 R19, R19, R20, RZ ;  /* 0x0000001413137227 */ /* 0x000fc800078e00ff */
[----:B------:R-:W-:-:S04]  /*25b0*/  IMAD.MOV R16, RZ, RZ, -R19 ;  /* 0x000000ffff107224 */ /* 0x000fc800078e0a13 */
[----:B------:R-:W-:-:S05]  /*25c0*/  IMAD R20, R13, R16, R20 ;  /* 0x000000100d147224 */ /* 0x000fca00078e0214 */
[----:B------:R-:W-:Y:S01]  /*25d0*/  ISETP.GT.U32.AND P2, PT, R13, R20, PT ;  /* 0x000000140d00720c */ /* 0x000fe20003f44070 */
[----:B0-----:R-:W0:-:S12]  /*25e0*/  MUFU.RCP R15, R15 ;  /* 0x0000000f000f7308 */ /* 0x001e180000001000 */
[----:B------:R-:W-:Y:S02]  /*25f0*/  @!P2 IMAD.IADD R20, R20, 0x1, -R13 ;  /* 0x000000011414a824 */ /* 0x000fe400078e0a0d */
[----:B------:R-:W-:Y:S01]  /*2600*/  @!P2 VIADD R19, R19, 0x1 ;  /* 0x000000011313a836 */ /* 0x000fe20000000000 */
[----:B------:R-:W-:Y:S02]  /*2610*/  ISETP.NE.AND P2, PT, R17, RZ, PT ;  /* 0x000000ff1100720c */ /* 0x000fe40003f45270 */
[----:B------:R-:W-:Y:S01]  /*2620*/  ISETP.GE.U32.AND P0, PT, R20, R13, PT ;  /* 0x0000000d1400720c */ /* 0x000fe20003f06070 */
[----:B0-----:R-:W-:-:S04]  /*2630*/  VIADD R16, R15, 0xffffffe ;  /* 0x0ffffffe0f107836 */ /* 0x001fc80000000000 */
[----:B------:R-:W0:Y:S08]  /*2640*/  F2I.FTZ.U32.TRUNC.NTZ R13, R16 ;  /* 0x00000010000d7305 */ /* 0x000e30000021f000 */
[----:B------:R-:W-:-:S04]  /*2650*/  @P0 VIADD R19, R19, 0x1 ;  /* 0x0000000113130836 */ /* 0x000fc80000000000 */
[----:B------:R-:W-:Y:S01]  /*2660*/  IMAD.MOV.U32 R15, RZ, RZ, R19 ;  /* 0x000000ffff0f7224 */ /* 0x000fe200078e0013 */
[----:B0-----:R-:W-:-:S03]  /*2670*/  IADD3 R19, PT, PT, RZ, -R13, RZ ;  /* 0x8000000dff137210 */ /* 0x001fc60007ffe0ff */
[----:B------:R-:W-:Y:S01]  /*2680*/  @!P1 IMAD.MOV R15, RZ, RZ, -R15 ;  /* 0x000000ffff0f9224 */ /* 0x000fe200078e0a0f */
[----:B------:R-:W-:Y:S01]  /*2690*/  @!P2 LOP3.LUT R15, RZ, R17, RZ, 0x33, !PT ;  /* 0x00000011ff0fa212 */ /* 0x000fe200078e33ff */
[----:B------:R-:W-:-:S03]  /*26a0*/  IMAD R17, R19, R14, RZ ;  /* 0x0000000e13117224 */ /* 0x000fc600078e02ff */
[----:B------:R-:W-:Y:S02]  /*26b0*/  IABS R16, R15 ;  /* 0x0000000f00107213 */ /* 0x000fe40000000000 */
[----:B------:R-:W-:Y:S01]  /*26c0*/  ISETP.GE.AND P2, PT, R15, RZ, PT ;  /* 0x000000ff0f00720c */ /* 0x000fe20003f46270 */
[----:B------:R-:W-:-:S04]  /*26d0*/  IMAD.HI.U32 R12, R13, R17, R12 ;  /* 0x000000110d0c7227 */ /* 0x000fc800078e000c */
[----:B------:R-:W-:-:S04]  /*26e0*/  IMAD.MOV.U32 R13, RZ, RZ, R16 ;  /* 0x000000ffff0d7224 */ /* 0x000fc800078e0010 */
[----:B------:R-:W-:-:S04]  /*26f0*/  IMAD.HI.U32 R12, R12, R13, RZ ;  /* 0x0000000d0c0c7227 */ /* 0x000fc800078e00ff */
[----:B------:R-:W-:-:S04]  /*2700*/  IMAD.MOV R12, RZ, RZ, -R12 ;  /* 0x000000ffff0c7224 */ /* 0x000fc800078e0a0c */
[----:B------:R-:W-:-:S05]  /*2710*/  IMAD R13, R14, R12, R13 ;  /* 0x0000000c0e0d7224 */ /* 0x000fca00078e020d */
[----:B------:R-:W-:-:S13]  /*2720*/  ISETP.GT.U32.AND P0, PT, R14, R13, PT ;  /* 0x0000000d0e00720c */ /* 0x000fda0003f04070 */
[----:B------:R-:W-:Y:S01]  /*2730*/  @!P0 IMAD.IADD R13, R13, 0x1, -R14 ;  /* 0x000000010d0d8824 */ /* 0x000fe200078e0a0e */
[----:B------:R-:W-:-:S04]  /*2740*/  ISETP.NE.AND P0, PT, R7, RZ, PT ;  /* 0x000000ff0700720c */ /* 0x000fc80003f05270 */
[----:B------:R-:W-:-:S13]  /*2750*/  ISETP.GT.U32.AND P1, PT, R14, R13, PT ;  /* 0x0000000d0e00720c */ /* 0x000fda0003f24070 */
[----:B------:R-:W-:Y:S01]  /*2760*/  @!P1 IMAD.IADD R13, R13, 0x1, -R14 ;  /* 0x000000010d0d9824 */ /* 0x000fe200078e0a0e */
[----:B------:R-:W-:-:S04]  /*2770*/  ISETP.GE.U32.AND P1, PT, R10, 0x8, PT ;  /* 0x000000080a00780c */ /* 0x000fc80003f26070 */
[----:B------:R-:W-:Y:S02]  /*2780*/  @!P2 IADD3 R13, PT, PT, -R13, RZ, RZ ;  /* 0x000000ff0d0da210 */ /* 0x000fe40007ffe1ff */
[----:B------:R-:W-:-:S05]  /*2790*/  @!P0 LOP3.LUT R13, RZ, R7, RZ, 0x33, !PT ;  /* 0x00000007ff0d8212 */ /* 0x000fca00078e33ff */
[----:B------:R-:W-:Y:S02]  /*27a0*/  IMAD.MOV.U32 R29, RZ, RZ, R13 ;  /* 0x000000ffff1d7224 */ /* 0x000fe400078e000d */
[----:B------:R-:W-:Y:S05]  /*27b0*/  @!P1 BRA `(.L_x_12634) ;  /* 0x00000004003c9947 */ /* 0x000fea0003800000 */
[----:B------:R-:W-:Y:S01]  /*27c0*/  IMAD.U32 R26, RZ, RZ, UR22 ;  /* 0x00000016ff1a7e24 */ /* 0x000fe2000f8e00ff */
[----:B------:R-:W-:Y:S01]  /*27d0*/  SHF.R.S32.HI R27, RZ, 0x1f, R25 ;  /* 0x0000001fff1b7819 */ /* 0x000fe20000011419 */
[----:B--2---:R-:W0:Y:S01]  /*27e0*/  LDCU.64 UR20, c[0x0][0x398] ;  /* 0x00007300ff1477ac */ /* 0x004e220008000a00 */
[----:B------:R-:W-:Y:S01]  /*27f0*/  LOP3.LUT R24, R10, 0x7ffffff8, RZ, 0xc0, !PT ;  /* 0x7ffffff80a187812 */ /* 0x000fe200078ec0ff */
[----:B------:R-:W-:-:S06]  /*2800*/  UMOV UR4, URZ ;  /* 0x000000ff00047c82 */ /* 0x000fcc0008000000 */
.L_x_12635:
[----:B-1----:R-:W1:Y:S01]  /*2810*/  LDC R28, c[0x0][0x408] ;  /* 0x00010200ff1c7b82 */ /* 0x002e620000000800 */
[----:B------:R-:W-:-:S07]  /*2820*/  VIADD R23, R26, 0xffffffff ;  /* 0xffffffff1a177836 */ /* 0x000fce0000000000 */
[----:B------:R-:W2:Y:S08]  /*2830*/  LDC.64 R16, c[0x0][0x3d8] ;  /* 0x0000f600ff107b82 */ /* 0x000eb00000000a00 */
[----:B------:R-:W3:Y:S01]  /*2840*/  LDC.64 R14, c[0x0][0x3e0] ;  /* 0x0000f800ff0e7b82 */ /* 0x000ee20000000a00 */
[----:B-1----:R-:W-:-:S04]  /*2850*/  IMAD R12, R23, R28, UR14 ;  /* 0x0000000e170c7e24 */ /* 0x002fc8000f8e021c */
[----:B-----5:R-:W-:-:S04]  /*2860*/  IMAD R21, R12, R7, R29 ;  /* 0x000000070c157224 */ /* 0x020fc800078e021d */
[----:B--2---:R-:W-:-:S05]  /*2870*/  IMAD.WIDE R18, R21, 0x4, R16 ;  /* 0x0000000415127825 */ /* 0x004fca00078e0210 */
[----:B------:R-:W2:Y:S01]  /*2880*/  LDG.E R22, desc[UR16][R18.64] ;  /* 0x0000001012167981 */ /* 0x000ea2000c1e1900 */
[----:B------:R-:W-:-:S04]  /*2890*/  IADD3 R13, P0, PT, R25, R26, RZ ;  /* 0x0000001a190d7210 */ /* 0x000fc80007f1e0ff */
[----:B------:R-:W-:Y:S02]  /*28a0*/  LEA.HI.X.SX32 R20, R26, R27, 0x1, P0 ;  /* 0x0000001b1a147211 */ /* 0x000fe400000f0eff */
[----:B0-----:R-:W-:-:S04]  /*28b0*/  LEA R12, P0, R13, UR20, 0x2 ;  /* 0x000000140d0c7c11 */ /* 0x001fc8000f8010ff */
[----:B------:R-:W-:Y:S01]  /*28c0*/  LEA.HI.X R13, R13, UR21, R20, 0x2, P0 ;  /* 0x000000150d0d7c11 */ /* 0x000fe200080f1414 */
[----:B---3--:R-:W-:-:S04]  /*28d0*/  IMAD.WIDE R20, R21, 0x4, R14 ;  /* 0x0000000415147825 */ /* 0x008fc800078e020e */
[----:B--2---:R0:W-:Y:S04]  /*28e0*/  STG.E desc[UR16][R12.64+-0x4], R22 ;  /* 0xfffffc160c007986 */ /* 0x0041e8000c101910 */
[----:B------:R-:W2:Y:S01]  /*28f0*/  LDG.E R20, desc[UR16][R20.64] ;  /* 0x0000001014147981 */ /* 0x000ea2000c1e1900 */
[----:B------:R-:W-:-:S04]  /*2900*/  IMAD R23, R23, R28, -R28 ;  /* 0x0000001c17177224 */ /* 0x000fc800078e0a1c */
[----:B------:R-:W-:-:S04]  /*2910*/  VIADD R29, R23, UR14 ;  /* 0x0000000e171d7c36 */ /* 0x000fc80008000000 */
[----:B--2---:R-:W-:-:S04]  /*2920*/  IMAD R29, R29, R7, R20 ;  /* 0x000000071d1d7224 */ /* 0x004fc800078e0214 */
[----:B------:R-:W-:-:S05]  /*2930*/  IMAD.WIDE R18, R29, 0x4, R16 ;  /* 0x000000041d127825 */ /* 0x000fca00078e0210 */
[----:B------:R1:W2:Y:S02]  /*2940*/  LDG.E R21, desc[UR16][R18.64] ;  /* 0x0000001012157981 */ /* 0x0002a4000c1e1900 */
[----:B-1----:R-:W-:Y:S02]  /*2950*/  IMAD.WIDE R18, R29, 0x4, R14 ;  /* 0x000000041d127825 */ /* 0x002fe400078e020e */
[----:B--2---:R1:W-:Y:S04]  /*2960*/  STG.E desc[UR16][R12.64+-0x8], R21 ;  /* 0xfffff8150c007986 */ /* 0x0043e8000c101910 */
[----:B------:R-:W2:Y:S01]  /*2970*/  LDG.E R18, desc[UR16][R18.64] ;  /* 0x0000001012127981 */ /* 0x000ea2000c1e1900 */
[----:B------:R-:W-:-:S05]  /*2980*/  IMAD.IADD R29, R23, 0x1, -R28 ;  /* 0x00000001171d7824 */ /* 0x000fca00078e0a1c */
[----:B0-----:R-:W-:-:S05]  /*2990*/  IADD3 R22, PT, PT, R29, UR14, RZ ;  /* 0x0000000e1d167c10 */ /* 0x001fca000fffe0ff */
[----:B--2---:R-:W-:-:S04]  /*29a0*/  IMAD R20, R22, R7, R18 ;  /* 0x0000000716147224 */ /* 0x004fc800078e0212 */
[----:B------:R-:W-:-:S06]  /*29b0*/  IMAD.WIDE R22, R20, 0x4, R16 ;  /* 0x0000000414167825 */ /* 0x000fcc00078e0210 */
[----:B------:R-:W2:Y:S01]  /*29c0*/  LDG.E R23, desc[UR16][R22.64] ;  /* 0x0000001016177981 */ /* 0x000ea2000c1e1900 */
[----:B-1----:R-:W-:-:S04]  /*29d0*/  IMAD.WIDE R20, R20, 0x4, R14 ;  /* 0x0000000414147825 */ /* 0x002fc800078e020e */
[----:B------:R-:W-:Y:S01]  /*29e0*/  IMAD.IADD R29, R29, 0x1, -R28 ;  /* 0x000000011d1d7824 */ /* 0x000fe200078e0a1c */
[----:B--2---:R0:W-:Y:S04]  /*29f0*/  STG.E desc[UR16][R12.64+-0xc], R23 ;  /* 0xfffff4170c007986 */ /* 0x0041e8000c101910 */
[----:B------:R-:W2:Y:S01]  /*2a00*/  LDG.E R20, desc[UR16][R20.64] ;  /* 0x0000001014147981 */ /* 0x000ea2000c1e1900 */
[----:B------:R-:W-:-:S04]  /*2a10*/  VIADD R18, R29, UR14 ;  /* 0x0000000e1d127c36 */ /* 0x000fc80008000000 */
[----:B--2---:R-:W-:-:S04]  /*2a20*/  IMAD R21, R18, R7, R20 ;  /* 0x0000000712157224 */ /* 0x004fc800078e0214 */
[----:B------:R-:W-:-:S05]  /*2a30*/  IMAD.WIDE R18, R21, 0x4, R16 ;  /* 0x0000000415127825 */ /* 0x000fca00078e0210 */
[----:B------:R1:W2:Y:S02]  /*2a40*/  LDG.E R20, desc[UR16][R18.64] ;  /* 0x0000001012147981 */ /* 0x0002a4000c1e1900 */
[----:B-1----:R-:W-:Y:S02]  /*2a50*/  IMAD.WIDE R18, R21, 0x4, R14 ;  /* 0x0000000415127825 */ /* 0x002fe400078e020e */
[----:B--2---:R1:W-:Y:S04]  /*2a60*/  STG.E desc[UR16][R12.64+-0x10], R20 ;  /* 0xfffff0140c007986 */ /* 0x0043e8000c101910 */
[----:B------:R-:W2:Y:S01]  /*2a70*/  LDG.E R22, desc[UR16][R18.64] ;  /* 0x0000001012167981 */ /* 0x000ea2000c1e1900 */
[----:B------:R-:W-:-:S04]  /*2a80*/  IMAD.IADD R29, R29, 0x1, -R28 ;  /* 0x000000011d1d7824 */ /* 0x000fc800078e0a1c */
[----:B0-----:R-:W-:-:S04]  /*2a90*/  VIADD R23, R29, UR14 ;  /* 0x0000000e1d177c36 */ /* 0x001fc80008000000 */
        /* <DEDUP_REMOVED lines=14> */
[----:B------:R-:W-:-:S05]  /*2b80*/  IADD3 R29, PT, PT, R29, -R28, RZ ;  /* 0x8000001c1d1d7210 */ /* 0x000fca0007ffe0ff */
[----:B0-----:R-:W-:-:S04]  /*2b90*/  VIADD R23, R29, UR14 ;  /* 0x0000000e1d177c36 */ /* 0x001fc80008000000 */
[----:B--2---:R-:W-:-:S04]  /*2ba0*/  IMAD R23, R23, R7, R22 ;  /* 0x0000000717177224 */ /* 0x004fc800078e0216 */
[----:B-1----:R-:W-:-:S06]  /*2bb0*/  IMAD.WIDE R20, R23, 0x4, R16 ;  /* 0x0000000417147825 */ /* 0x002fcc00078e0210 */
[----:B------:R-:W2:Y:S01]  /*2bc0*/  LDG.E R21, desc[UR16][R20.64] ;  /* 0x0000001014157981 */ /* 0x000ea2000c1e1900 */
[----:B------:R-:W-:Y:S01]  /*2bd0*/  IMAD.WIDE R22, R23, 0x4, R14 ;  /* 0x0000000417167825 */ /* 0x000fe200078e020e */
[----:B------:R-:W-:Y:S02]  /*2be0*/  IADD3 R28, PT, PT, -R28, UR14, R29 ;  /* 0x0000000e1c1c7c10 */ /* 0x000fe4000fffe11d */
[----:B--2---:R1:W-:Y:S04]  /*2bf0*/  STG.E desc[UR16][R12.64+-0x1c], R21 ;  /* 0xffffe4150c007986 */ /* 0x0043e8000c101910 */
[----:B------:R-:W2:Y:S02]  /*2c00*/  LDG.E R22, desc[UR16][R22.64] ;  /* 0x0000001016167981 */ /* 0x000ea4000c1e1900 */
[----:B--2---:R-:W-:-:S04]  /*2c10*/  IMAD R29, R28, R7, R22 ;  /* 0x000000071c1d7224 */ /* 0x004fc800078e0216 */
[----:B------:R-:W-:-:S06]  /*2c20*/  IMAD.WIDE R16, R29, 0x4, R16 ;  /* 0x000000041d107825 */ /* 0x000fcc00078e0210 */
[----:B------:R-:W2:Y:S01]  /*2c30*/  LDG.E R17, desc[UR16][R16.64] ;  /* 0x0000001010117981 */ /* 0x000ea2000c1e1900 */
[----:B------:R-:W-:Y:S01]  /*2c40*/  IMAD.WIDE R14, R29, 0x4, R14 ;  /* 0x000000041d0e7825 */ /* 0x000fe200078e020e */
[----:B------:R-:W-:-:S06]  /*2c50*/  UIADD3 UR4, UPT, UPT, UR4, 0x8, URZ ;  /* 0x0000000804047890 */ /* 0x000fcc000fffe0ff */
[----:B------:R-:W-:Y:S01]  /*2c60*/  ISETP.NE.AND P0, PT, R24, UR4, PT ;  /* 0x0000000418007c0c */ /* 0x000fe2000bf05270 */
[----:B--2---:R1:W-:Y:S04]  /*2c70*/  STG.E desc[UR16][R12.64+-0x20], R17 ;  /* 0xffffe0110c007986 */ /* 0x0043e8000c101910 */
[----:B------:R1:W5:Y:S01]  /*2c80*/  LDG.E R29, desc[UR16][R14.64] ;  /* 0x000000100e1d7981 */ /* 0x000362000c1e1900 */
[----:B------:R-:W-:-:S07]  /*2c90*/  VIADD R26, R26, 0xfffffff8 ;  /* 0xfffffff81a1a7836 */ /* 0x000fce0000000000 */
[----:B------:R-:W-:Y:S05]  /*2ca0*/  @P0 BRA `(.L_x_12635) ;  /* 0xfffffff800d80947 */ /* 0x000fea000383ffff */
.L_x_12634:
[----:B------:R-:W-:Y:S05]  /*2cb0*/  BRA.U !UP0, `(.L_x_12633) ;  /* 0x0000000508707547 */ /* 0x000fea000b800000 */
[----:B------:R-:W-:-:S04]  /*2cc0*/  UIADD3 UR4, UPT, UPT, UR5, -0x1, URZ ;  /* 0xffffffff05047890 */ /* 0x000fc8000fffe0ff */
[----:B------:R-:W-:-:S09]  /*2cd0*/  UISETP.GE.U32.AND UP0, UPT, UR4, 0x3, UPT ;  /* 0x000000030400788c */ /* 0x000fd2000bf06070 */
[----:B------:R-:W-:Y:S05]  /*2ce0*/  BRA.U !UP0, `(.L_x_12636) ;  /* 0x0000000108a47547 */ /* 0x000fea000b800000 */
[----:B------:R-:W0:Y:S01]  /*2cf0*/  LDC R24, c[0x0][0x408] ;  /* 0x00010200ff187b82 */ /* 0x000e220000000800 */
[----:B------:R-:W-:Y:S01]  /*2d00*/  VIADD R23, R26, 0xffffffff ;  /* 0xffffffff1a177836 */ /* 0x000fe20000000000 */
[----:B------:R-:W3:Y:S06]  /*2d10*/  LDCU.64 UR4, c[0x0][0x398] ;  /* 0x00007300ff0477ac */ /* 0x000eec0008000a00 */
[----:B-1----:R-:W1:Y:S01]  /*2d20*/  LDC.64 R14, c[0x0][0x3d8] ;  /* 0x0000f600ff0e7b82 */ /* 0x002e620000000a00 */
[----:B0-----:R-:W-:-:S04]  /*2d30*/  IMAD R12, R23, R24, UR14 ;  /* 0x0000000e170c7e24 */ /* 0x001fc8000f8e0218 */
[----:B-----5:R-:W-:-:S03]  /*2d40*/  IMAD R17, R12, R7, R29 ;  /* 0x000000070c117224 */ /* 0x020fc600078e021d */
[----:B------:R-:W0:Y:S01]  /*2d50*/  LDC.64 R12, c[0x0][0x3e0] ;  /* 0x0000f800ff0c7b82 */ /* 0x000e220000000a00 */
[----:B-1----:R-:W-:-:S06]  /*2d60*/  IMAD.WIDE R20, R17, 0x4, R14 ;  /* 0x0000000411147825 */ /* 0x002fcc00078e020e */
[----:B------:R-:W4:Y:S01]  /*2d70*/  LDG.E R20, desc[UR16][R20.64] ;  /* 0x0000001014147981 */ /* 0x000f22000c1e1900 */
[----:B------:R-:W-:Y:S02]  /*2d80*/  SHF.R.S32.HI R19, RZ, 0x1f, R25 ;  /* 0x0000001fff137819 */ /* 0x000fe40000011419 */
[----:B------:R-:W-:-:S04]  /*2d90*/  IADD3 R16, P0, PT, R25, R26, RZ ;  /* 0x0000001a19107210 */ /* 0x000fc80007f1e0ff */
[----:B------:R-:W-:Y:S02]  /*2da0*/  LEA.HI.X.SX32 R19, R26, R19, 0x1, P0 ;  /* 0x000000131a137211 */ /* 0x000fe400000f0eff */
[----:B---3--:R-:W-:-:S04]  /*2db0*/  LEA R18, P0, R16, UR4, 0x2 ;  /* 0x0000000410127c11 */ /* 0x008fc8000f8010ff */
[----:B------:R-:W-:Y:S01]  /*2dc0*/  LEA.HI.X R19, R16, UR5, R19, 0x2, P0 ;  /* 0x0000000510137c11 */ /* 0x000fe200080f1413 */
[----:B0-----:R-:W-:-:S04]  /*2dd0*/  IMAD.WIDE R16, R17, 0x4, R12 ;  /* 0x0000000411107825 */ /* 0x001fc800078e020c */
[----:B----4-:R0:W-:Y:S04]  /*2de0*/  STG.E desc[UR16][R18.64+-0x4], R20 ;  /* 0xfffffc1412007986 */ /* 0x0101e8000c101910 */
[----:B------:R-:W3:Y:S01]  /*2df0*/  LDG.E R16, desc[UR16][R16.64] ;  /* 0x0000001010107981 */ /* 0x000ee2000c1e1900 */
[----:B------:R-:W-:-:S04]  /*2e00*/  IMAD R21, R23, R24, -R24 ;  /* 0x0000001817157224 */ /* 0x000fc800078e0a18 */
[----:B------:R-:W-:-:S04]  /*2e10*/  VIADD R22, R21, UR14 ;  /* 0x0000000e15167c36 */ /* 0x000fc80008000000 */
[----:B---3--:R-:W-:-:S04]  /*2e20*/  IMAD R23, R22, R7, R16 ;  /* 0x0000000716177224 */ /* 0x008fc800078e0210 */
[----:B------:R-:W-:-:S06]  /*2e30*/  IMAD.WIDE R28, R23, 0x4, R14 ;  /* 0x00000004171c7825 */ /* 0x000fcc00078e020e */
[----:B------:R-:W3:Y:S01]  /*2e40*/  LDG.E R29, desc[UR16][R28.64] ;  /* 0x000000101c1d7981 */ /* 0x000ee2000c1e1900 */
[----:B------:R-:W-:-:S04]  /*2e50*/  IMAD.WIDE R22, R23, 0x4, R12 ;  /* 0x0000000417167825 */ /* 0x000fc800078e020c */
[----:B------:R-:W-:Y:S01]  /*2e60*/  IMAD.IADD R27, R21, 0x1, -R24 ;  /* 0x00000001151b7824 */ /* 0x000fe200078e0a18 */
[----:B---3--:R1:W-:Y:S04]  /*2e70*/  STG.E desc[UR16][R18.64+-0x8], R29 ;  /* 0xfffff81d12007986 */ /* 0x0083e8000c101910 */
[----:B------:R-:W3:Y:S01]  /*2e80*/  LDG.E R22, desc[UR16][R22.64] ;  /* 0x0000001016167981 */ /* 0x000ee2000c1e1900 */
[----:B0-----:R-:W-:-:S04]  /*2e90*/  VIADD R20, R27, UR14 ;  /* 0x0000000e1b147c36 */ /* 0x001fc80008000000 */
[----:B---3--:R-:W-:-:S04]  /*2ea0*/  IMAD R17, R20, R7, R22 ;  /* 0x0000000714117224 */ /* 0x008fc800078e0216 */
[----:B------:R-:W-:-:S06]  /*2eb0*/  IMAD.WIDE R20, R17, 0x4, R14 ;  /* 0x0000000411147825 */ /* 0x000fcc00078e020e */
[----:B------:R-:W3:Y:S01]  /*2ec0*/  LDG.E R21, desc[UR16][R20.64] ;  /* 0x0000001014157981 */ /* 0x000ee2000c1e1900 */
[----:B------:R-:W-:Y:S01]  /*2ed0*/  IMAD.WIDE R16, R17, 0x4, R12 ;  /* 0x0000000411107825 */ /* 0x000fe200078e020c */
[----:B------:R-:W-:Y:S02]  /*2ee0*/  IADD3 R24, PT, PT, -R24, UR14, R27 ;  /* 0x0000000e18187c10 */ /* 0x000fe4000fffe11b */
[----:B---3--:R0:W-:Y:S04]  /*2ef0*/  STG.E desc[UR16][R18.64+-0xc], R21 ;  /* 0xfffff41512007986 */ /* 0x0081e8000c101910 */
[----:B------:R-:W3:Y:S02]  /*2f00*/  LDG.E R16, desc[UR16][R16.64] ;  /* 0x0000001010107981 */ /* 0x000ee4000c1e1900 */
[----:B---3--:R-:W-:-:S04]  /*2f10*/  IMAD R27, R24, R7, R16 ;  /* 0x00000007181b7224 */ /* 0x008fc800078e0210 */
[----:B------:R-:W-:-:S06]  /*2f20*/  IMAD.WIDE R14, R27, 0x4, R14 ;  /* 0x000000041b0e7825 */ /* 0x000fcc00078e020e */
[----:B------:R-:W3:Y:S01]  /*2f30*/  LDG.E R15, desc[UR16][R14.64] ;  /* 0x000000100e0f7981 */ /* 0x000ee2000c1e1900 */
[----:B------:R-:W-:Y:S01]  /*2f40*/  IMAD.WIDE R12, R27, 0x4, R12 ;  /* 0x000000041b0c7825 */ /* 0x000fe200078e020c */
[----:B------:R-:W-:Y:S02]  /*2f50*/  IADD3 R26, PT, PT, R26, -0x4, RZ ;  /* 0xfffffffc1a1a7810 */ /* 0x000fe40007ffe0ff */
[----:B---3--:R0:W-:Y:S04]  /*2f60*/  STG.E desc[UR16][R18.64+-0x10], R15 ;  /* 0xfffff00f12007986 */ /* 0x0081e8000c101910 */
[----:B-1----:R0:W5:Y:S02]  /*2f70*/  LDG.E R29, desc[UR16][R12.64] ;  /* 0x000000100c1d7981 */ /* 0x002164000c1e1900 */
.L_x_12636:
[----:B01----:R-:W-:-:S13]  /*2f80*/  LOP3.LUT P0, R12, R10, 0x3, RZ, 0xc0, !PT ;  /* 0x000000030a0c7812 */ /* 0x003fda000780c0ff */
[----:B------:R-:W-:Y:S05]  /*2f90*/  @!P0 BRA `(.L_x_12633) ;  /* 0x0000000000b88947 */ /* 0x000fea0003800000 */
[----:B------:R-:W-:Y:S02]  /*2fa0*/  ISETP.NE.AND P0, PT, R12, 0x1, PT ;  /* 0x000000010c00780c */ /* 0x000fe40003f05270 */
[----:B------:R-:W-:-:S04]  /*2fb0*/  LOP3.LUT R13, R10, 0x1, RZ, 0xc0, !PT ;  /* 0x000000010a0d7812 */ /* 0x000fc800078ec0ff */
[----:B------:R-:W-:-:S07]  /*2fc0*/  ISETP.NE.U32.AND P1, PT, R13, 0x1, PT ;  /* 0x000000010d00780c */ /* 0x000fce0003f25070 */
[----:B------:R-:W-:Y:S06]  /*2fd0*/  @!P0 BRA `(.L_x_12637) ;  /* 0x0000000000688947 */ /* 0x000fec0003800000 */
[----:B------:R-:W0:Y:S01]  /*2fe0*/  LDC R23, c[0x0][0x408] ;  /* 0x00010200ff177b82 */ /* 0x000e220000000800 */
[----:B------:R-:W-:Y:S01]  /*2ff0*/  VIADD R22, R26, 0xffffffff ;  /* 0xffffffff1a167836 */ /* 0x000fe20000000000 */
[----:B------:R-:W1:Y:S06]  /*3000*/  LDCU.64 UR4, c[0x0][0x398] ;  /* 0x00007300ff0477ac */ /* 0x000e6c0008000a00 */
[----:B------:R-:W3:Y:S08]  /*3010*/  LDC.64 R18, c[0x0][0x3d8] ;  /* 0x0000f600ff127b82 */ /* 0x000ef00000000a00 */
[----:B------:R-:W4:Y:S01]  /*3020*/  LDC.64 R14, c[0x0][0x3e0] ;  /* 0x0000f800ff0e7b82 */ /* 0x000f220000000a00 */
[----:B0-----:R-:W-:-:S04]  /*3030*/  IMAD R12, R22, R23, UR14 ;  /* 0x0000000e160c7e24 */ /* 0x001fc8000f8e0217 */
[----:B-----5:R-:W-:-:S04]  /*3040*/  IMAD R13, R12, R7, R29 ;  /* 0x000000070c0d7224 */ /* 0x020fc800078e021d */
[----:B---3--:R-:W-:-:S06]  /*3050*/  IMAD.WIDE R20, R13, 0x4, R18 ;  /* 0x000000040d147825 */ /* 0x008fcc00078e0212 */
[----:B------:R-:W3:Y:S01]  /*3060*/  LDG.E R21, desc[UR16][R20.64] ;  /* 0x0000001014157981 */ /* 0x000ee2000c1e1900 */
[----:B------:R-:W-:Y:S02]  /*3070*/  SHF.R.S32.HI R17, RZ, 0x1f, R25 ;  /* 0x0000001fff117819 */ /* 0x000fe40000011419 */
[----:B------:R-:W-:-:S04]  /*3080*/  IADD3 R12, P0, PT, R25, R26, RZ ;  /* 0x0000001a190c7210 */ /* 0x000fc80007f1e0ff */
[----:B------:R-:W-:Y:S02]  /*3090*/  LEA.HI.X.SX32 R17, R26, R17, 0x1, P0 ;  /* 0x000000111a117211 */ /* 0x000fe400000f0eff */
[----:B-1----:R-:W-:-:S04]  /*30a0*/  LEA R16, P0, R12, UR4, 0x2 ;  /* 0x000000040c107c11 */ /* 0x002fc8000f8010ff */
[----:B------:R-:W-:Y:S01]  /*30b0*/  LEA.HI.X R17, R12, UR5, R17, 0x2, P0 ;  /* 0x000000050c117c11 */ /* 0x000fe200080f1411 */
[----:B----4-:R-:W-:-:S04]  /*30c0*/  IMAD.WIDE R12, R13, 0x4, R14 ;  /* 0x000000040d0c7825 */ /* 0x010fc800078e020e */
[----:B---3--:R0:W-:Y:S04]  /*30d0*/  STG.E desc[UR16][R16.64+-0x4], R21 ;  /* 0xfffffc1510007986 */ /* 0x0081e8000c101910 */
[----:B------:R-:W3:Y:S01]  /*30e0*/  LDG.E R12, desc[UR16][R12.64] ;  /* 0x000000100c0c7981 */ /* 0x000ee2000c1e1900 */
[----:B------:R-:W-:-:S04]  /*30f0*/  IMAD R22, R22, R23, -R23 ;  /* 0x0000001716167224 */ /* 0x000fc800078e0a17 */
[----:B------:R-:W-:-:S04]  /*3100*/  VIADD R22, R22, UR14 ;  /* 0x0000000e16167c36 */ /* 0x000fc80008000000 */
[----:B---3--:R-:W-:-:S04]  /*3110*/  IMAD R23, R22, R7, R12 ;  /* 0x0000000716177224 */ /* 0x008fc800078e020c */
[----:B------:R-:W-:-:S06]  /*3120*/  IMAD.WIDE R18, R23, 0x4, R18 ;  /* 0x0000000417127825 */ /* 0x000fcc00078e0212 */
[----:B------:R-:W3:Y:S01]  /*3130*/  LDG.E R19, desc[UR16][R18.64] ;  /* 0x0000001012137981 */ /* 0x000ee2000c1e1900 */
[----:B------:R-:W-:-:S03]  /*3140*/  IMAD.WIDE R14, R23, 0x4, R14 ;  /* 0x00000004170e7825 */ /* 0x000fc600078e020e */
[----:B---3--:R0:W-:Y:S04]  /*3150*/  STG.E desc[UR16][R16.64+-0x8], R19 ;  /* 0xfffff81310007986 */ /* 0x0081e8000c101910 */
[----:B------:R0:W5:Y:S01]  /*3160*/  LDG.E R29, desc[UR16][R14.64] ;  /* 0x000000100e1d7981 */ /* 0x000162000c1e1900 */
[----:B------:R-:W-:-:S07]  /*3170*/  VIADD R26, R26, 0xfffffffe ;  /* 0xfffffffe1a1a7836 */ /* 0x000fce0000000000 */
.L_x_12637:
[----:B------:R-:W-:Y:S05]  /*3180*/  @P1 BRA `(.L_x_12633) ;  /* 0x00000000003c1947 */ /* 0x000fea0003800000 */
[----:B------:R-:W1:Y:S01]  /*3190*/  LDCU UR5, c[0x0][0x408] ;  /* 0x00008100ff0577ac */ /* 0x000e620008000800 */
[----:B0-----:R-:W-:Y:S01]  /*31a0*/  VIADD R14, R26, 0xffffffff ;  /* 0xffffffff1a0e7836 */ /* 0x001fe20000000000 */
[----:B------:R-:W0:Y:S04]  /*31b0*/  LDC.64 R12, c[0x0][0x3d8] ;  /* 0x0000f600ff0c7b82 */ /* 0x000e280000000a00 */
[----:B------:R-:W-:-:S13]  /*31c0*/  R2UR UR4, R14 ;  /* 0x000000000e0472ca */ /* 0x000fda00000e0000 */
[----:B-1----:R-:W-:-:S06]  /*31d0*/  UIMAD UR4, UR4, UR5, UR14 ;  /* 0x00000005040472a4 */ /* 0x002fcc000f8e020e */
[----:B-----5:R-:W-:-:S04]  /*31e0*/  IMAD R7, R7, UR4, R29 ;  /* 0x0000000407077c24 */ /* 0x020fc8000f8e021d */
[----:B0-----:R-:W-:Y:S01]  /*31f0*/  IMAD.WIDE R12, R7, 0x4, R12 ;  /* 0x00000004070c7825 */ /* 0x001fe200078e020c */
[----:B------:R-:W0:Y:S05]  /*3200*/  LDCU.64 UR4, c[0x0][0x398] ;  /* 0x00007300ff0477ac */ /* 0x000e2a0008000a00 */
[----:B------:R-:W3:Y:S01]  /*3210*/  LDG.E R13, desc[UR16][R12.64] ;  /* 0x000000100c0d7981 */ /* 0x000ee2000c1e1900 */
[----:B------:R-:W-:Y:S02]  /*3220*/  SHF.R.S32.HI R7, RZ, 0x1f, R25 ;  /* 0x0000001fff077819 */ /* 0x000fe40000011419 */
[----:B------:R-:W-:-:S04]  /*3230*/  IADD3 R25, P0, PT, R25, R26, RZ ;  /* 0x0000001a19197210 */ /* 0x000fc80007f1e0ff */
[----:B------:R-:W-:Y:S02]  /*3240*/  LEA.HI.X.SX32 R26, R26, R7, 0x1, P0 ;  /* 0x000000071a1a7211 */ /* 0x000fe400000f0eff */
[----:B0-----:R-:W-:-:S04]  /*3250*/  LEA R14, P0, R25, UR4, 0x2 ;  /* 0x00000004190e7c11 */ /* 0x001fc8000f8010ff */
[----:B------:R-:W-:-:S05]  /*3260*/  LEA.HI.X R15, R25, UR5, R26, 0x2, P0 ;  /* 0x00000005190f7c11 */ /* 0x000fca00080f141a */
[----:B---3--:R3:W-:Y:S04]  /*3270*/  STG.E desc[UR16][R14.64+-0x4], R13 ;  /* 0xfffffc0d0e007986 */ /* 0x0087e8000c101910 */
.L_x_12633:
[----:B01-3--:R-:W0:Y:S01]  /*3280*/  LDC.64 R14, c[0x0][0x3a0] ;  /* 0x0000e800ff0e7b82 */ /* 0x00be220000000a00 */
[----:B------:R-:W-:Y:S01]  /*3290*/  IMAD.IADD R7, R0, 0x1, R8 ;  /* 0x0000000100077824 */ /* 0x000fe200078e0208 */
[----:B------:R-:W-:Y:S01]  /*32a0*/  MOV R21, UR13 ;  /* 0x0000000d00157c02 */ /* 0x000fe20008000f00 */
[----:B------:R-:W-:-:S05]  /*32b0*/  IMAD.U32 R20, RZ, RZ, UR12 ;  /* 0x0000000cff147e24 */ /* 0x000fca000f8e00ff */
[----:B------:R-:W1:Y:S01]  /*32c0*/  LDC.64 R16, c[0x0][0x3b0] ;  /* 0x0000ec00ff107b82 */ /* 0x000e620000000a00 */
[----:B0-----:R-:W-:-:S05]  /*32d0*/  IMAD.WIDE R14, R7, 0x4, R14 ;  /* 0x00000004070e7825 */ /* 0x001fca00078e020e */
[----:B------:R-:W-:Y:S01]  /*32e0*/  STG.E desc[UR16][R14.64], R10 ;  /* 0x0000000a0e007986 */ /* 0x000fe2000c101910 */
[----:B-1----:R-:W-:-:S05]  /*32f0*/  IMAD.WIDE R16, R7, 0x4, R16 ;  /* 0x0000000407107825 */ /* 0x002fca00078e0210 */
[----:B------:R0:W-:Y:S04]  /*3300*/  STG.E desc[UR16][R16.64], R9 ;  /* 0x0000000910007986 */ /* 0x0001e8000c101910 */
[----:B------:R-:W3:Y:S01]  /*3310*/  LDG.E R20, desc[UR16][R20.64] ;  /* 0x0000001014147981 */ /* 0x000ee2000c1e1900 */
[----:B------:R-:W-:Y:S02]  /*3320*/  IMAD.MOV.U32 R18, RZ, RZ, 0x4 ;  /* 0x00000004ff127424 */ /* 0x000fe400078e00ff */
[----:B------:R-:W-:Y:S02]  /*3330*/  IMAD.U32 R12, RZ, RZ, UR12 ;  /* 0x0000000cff0c7e24 */ /* 0x000fe4000f8e00ff */
[----:B------:R-:W-:Y:S02]  /*3340*/  IMAD.U32 R13, RZ, RZ, UR13 ;  /* 0x0000000dff0d7e24 */ /* 0x000fe4000f8e00ff */
[----:B------:R-:W-:-:S04]  /*3350*/  IMAD.WIDE R18, R11, R18, UR8 ;  /* 0x000000080b127e25 */ /* 0x000fc8000f8e0212 */
[----:B------:R-:W-:Y:S02]  /*3360*/  IMAD.MOV.U32 R25, RZ, RZ, -0x800001 ;  /* 0xff7fffffff197424 */ /* 0x000fe400078e00ff */
[----:B------:R-:W-:Y:S02]  /*3370*/  IMAD.U32 R22, RZ, RZ, UR6 ;  /* 0x00000006ff167e24 */ /* 0x000fe4000f8e00ff */
[----:B------:R-:W-:Y:S01]  /*3380*/  IMAD.U32 R23, RZ, RZ, UR7 ;  /* 0x00000007ff177e24 */ /* 0x000fe2000f8e00ff */
[----:B---3--:R-:W-:-:S05]  /*3390*/  FMNMX.FTZ R7, R20, R9, PT ;  /* 0x0000000914077209 */ /* 0x008fca0003810000 */
[----:B------:R3:W-:Y:S04]  /*33a0*/  STG.E desc[UR16][R12.64], R7 ;  /* 0x000000070c007986 */ /* 0x0007e8000c101910 */
[----:B------:R3:W-:Y:S04]  /*33b0*/  STG.E desc[UR16][R18.64], R25 ;  /* 0x0000001912007986 */ /* 0x0007e8000c101910 */
[----:B------:R-:W4:Y:S01]  /*33c0*/  LDG.E R22, desc[UR16][R22.64] ;  /* 0x0000001016167981 */ /* 0x000f22000c1e1900 */
[----:B------:R-:W-:Y:S01]  /*33d0*/  MOV R8, UR6 ;  /* 0x0000000600087c02 */ /* 0x000fe20008000f00 */
[----:B0-----:R-:W-:-:S02]  /*33e0*/  IMAD.U32 R9, RZ, RZ, UR7 ;  /* 0x00000007ff097e24 */ /* 0x001fc4000f8e00ff */
[----:B----4-:R-:W-:-:S05]  /*33f0*/  VIADD R11, R22, 0x1 ;  /* 0x00000001160b7836 */ /* 0x010fca0000000000 */
[----:B------:R3:W-:Y:S01]  /*3400*/  STG.E desc[UR16][R8.64], R11 ;  /* 0x0000000b08007986 */ /* 0x0007e2000c101910 */
[----:B------:R-:W-:Y:S05]  /*3410*/  BRA `(.L_x_12622) ;  /* 0x0000000000387947 */ /* 0x000fea0003800000 */
.L_x_12625:
[----:B------:R-:W-:Y:S01]  /*3420*/  IMAD.MOV.U32 R0, RZ, RZ, 0x1 ;  /* 0x00000001ff007424 */ /* 0x000fe200078e00ff */
[----:B------:R2:W-:Y:S04]  /*3430*/  STS [R14+0x2c], R7 ;  /* 0x00002c070e007388 */ /* 0x0005e80000000800 */
[----:B------:R2:W-:Y:S01]  /*3440*/  STS.U8 [R14+0x30], R0 ;  /* 0x000030000e007388 */ /* 0x0005e20000000000 */
[----:B------:R-:W-:Y:S05]  /*3450*/  BRA `(.L_x_12611) ;  /* 0x00000000005c7947 */ /* 0x000fea0003800000 */
.L_x_12623:
[----:B------:R-:W0:Y:S01]  /*3460*/  LDS R10, [R14+0x2c] ;  /* 0x00002c000e0a7984 */ /* 0x000e220000000800 */
[----:B------:R-:W-:Y:S02]  /*3470*/  VIADD R16, R16, 0x40 ;  /* 0x0000004010107836 */ /* 0x000fe40000000000 */
[----:B------:R-:W-:-:S03]  /*3480*/  IMAD.MOV.U32 R8, RZ, RZ, 0x4 ;  /* 0x00000004ff087424 */ /* 0x000fc600078e00ff */
[----:B------:R-:W-:Y:S01]  /*3490*/  LEA R7, R7, R16, 0x18 ;  /* 0x0000001007077211 */ /* 0x000fe200078ec0ff */
[----:B------:R-:W-:-:S05]  /*34a0*/  IMAD.WIDE R8, R11, R8, UR8 ;  /* 0x000000080b087e25 */ /* 0x000fca000f8e0208 */
[----:B------:R4:W-:Y:S01]  /*34b0*/  STG.E desc[UR16][R8.64], R13 ;  /* 0x0000000d08007986 */ /* 0x0009e2000c101910 */
[C---:B0-----:R-:W-:Y:S01]  /*34c0*/  IMAD R12, R10.reuse, 0x4, R7 ;  /* 0x000000040a0c7824 */ /* 0x041fe200078e0207 */
[----:B------:R-:W-:-:S04]  /*34d0*/  IADD3 R7, PT, PT, R10, 0x1, RZ ;  /* 0x000000010a077810 */ /* 0x000fc80007ffe0ff */
[----:B------:R4:W-:Y:S04]  /*34e0*/  STS [R12], R11 ;  /* 0x0000000b0c007388 */ /* 0x0009e80000000800 */
[----:B------:R4:W-:Y:S02]  /*34f0*/  STS [R14+0x2c], R7 ;  /* 0x00002c070e007388 */ /* 0x0009e40000000800 */
.L_x_12622:
[----:B------:R-:W-:Y:S05]  /*3500*/  WARPSYNC.ALL ;  /* 0x0000000000007948 */ /* 0x000fea0003800000 */
[----:B------:R-:W0:Y:S08]  /*3510*/  S2UR UR5, SR_CgaCtaId ;  /* 0x00000000000579c3 */ /* 0x000e300000008800 */
[----:B------:R-:W-:Y:S01]  /*3520*/  BAR.SYNC.DEFER_BLOCKING 0x0 ;  /* 0x0000000000007b1d */ /* 0x000fe20000010000 */
[----:B------:R-:W-:-:S05]  /*3530*/  VIADD R2, R2, 0x1 ;  /* 0x0000000102027836 */ /* 0x000fca0000000000 */
[----:B------:R-:W-:Y:S02]  /*3540*/  UMOV UR4, 0x400 ;  /* 0x0000040000047882 */ /* 0x000fe40000000000 */
[----:B0-----:R-:W-:-:S09]  /*3550*/  ULEA UR4, UR5, UR4, 0x18 ;  /* 0x0000000405047291 */ /* 0x001fd2000f8ec0ff */
[----:B-1-34-:R-:W0:Y:S02]  /*3560*/  LDS R8, [UR4+0x2c] ;  /* 0x00002c04ff087984 */ /* 0x01ae240008000800 */
[----:B------:R-:W1:Y:S02]  /*3570*/  LDCU UR4, c[0x0][0x428] ;  /* 0x00008500ff0477ac */ /* 0x000e640008000800 */
[----:B-1----:R-:W-:-:S04]  /*3580*/  IMAD.U32 R7, RZ, RZ, UR4 ;  /* 0x00000004ff077e24 */ /* 0x002fc8000f8e00ff */
[----:B------:R-:W-:-:S05]  /*3590*/  IMAD.SHL.U32 R9, R7, 0x2, RZ ;  /* 0x0000000207097824 */ /* 0x000fca00078e00ff */
[----:B------:R-:W-:Y:S02]  /*35a0*/  ISETP.LT.AND P1, PT, R2, R9, PT ;  /* 0x000000090200720c */ /* 0x000fe40003f21270 */
[----:B0-----:R-:W-:-:S13]  /*35b0*/  ISETP.GE.AND P0, PT, R8, R7, PT ;  /* 0x000000070800720c */ /* 0x001fda0003f06270 */
[----:B------:R-:W-:Y:S05]  /*35c0*/  @!P0 BRA P1, `(.L_x_12638) ;  /* 0xffffffcc00708947 */ /* 0x000fea000083ffff */
.L_x_12611:
[----:B-1----:R-:W0:Y:S01]  /*35d0*/  S2R R3, SR_CgaCtaId ;  /* 0x0000000000037919 */ /* 0x002e220000008800 */
[----:B------:R-:W-:Y:S01]  /*35e0*/  MOV R2, 0x400 ;  /* 0x0000040000027802 */ /* 0x000fe20000000f00 */
[----:B------:R-:W1:Y:S03]  /*35f0*/  S2R R6, SR_TID.X ;  /* 0x0000000000067919 */ /* 0x000e660000002100 */
[----:B0-2---:R-:W-:-:S06]  /*3600*/  LEA R0, R3, R2, 0x18 ;  /* 0x0000000203007211 */ /* 0x005fcc00078ec0ff */
[----:B------:R-:W0:Y:S02]  /*3610*/  LDS.U8 R0, [R0+0x30] ;  /* 0x0000300000007984 */ /* 0x000e240000000000 */
[----:B0-----:R-:W-:-:S04]  /*3620*/  ISETP.NE.AND P0, PT, R0, RZ, PT ;  /* 0x000000ff0000720c */ /* 0x001fc80003f05270 */
[----:B-1----:R-:W-:-:S13]  /*3630*/  ISETP.GE.OR P0, PT, R6, R7, P0 ;  /* 0x000000070600720c */ /* 0x002fda0000706670 */
[----:B------:R-:W-:Y:S05]  /*3640*/  @P0 EXIT ;  /* 0x000000000000094d */ /* 0x000fea0003800000 */
[----:B------:R-:W-:-:S05]  /*3650*/  VIADD R2, R2, 0x40 ;  /* 0x0000004002027836 */ /* 0x000fca0000000000 */
[----:B------:R-:W-:Y:S02]  /*3660*/  LEA R0, R3, R2, 0x18 ;  /* 0x0000000203007211 */ /* 0x000fe400078ec0ff */
[----:B------:R-:W0:Y:S03]  /*3670*/  LDC.64 R2, c[0x0][0x380] ;  /* 0x0000e000ff027b82 */ /* 0x000e260000000a00 */
[----:B------:R-:W-:-:S06]  /*3680*/  IMAD R0, R6, 0x4, R0 ;  /* 0x0000000406007824 */ /* 0x000fcc00078e0200 */
[----:B------:R-:W1:Y:S02]  /*3690*/  LDS R0, [R0] ;  /* 0x0000000000007984 */ /* 0x000e640000000800 */
[----:B-1----:R-:W-:-:S04]  /*36a0*/  VIADD R5, R0, UR18 ;  /* 0x0000001200057c36 */ /* 0x002fc80008000000 */
[----:B0-----:R-:W-:Y:S02]  /*36b0*/  IMAD.WIDE R2, R5, 0x4, R2 ;  /* 0x0000000405027825 */ /* 0x001fe400078e0202 */
[----:B------:R-:W0:Y:S04]  /*36c0*/  LDC.64 R4, c[0x0][0x390] ;  /* 0x0000e400ff047b82 */ /* 0x000e280000000a00 */
[----:B------:R-:W2:Y:S01]  /*36d0*/  LDG.E.CONSTANT R3, desc[UR16][R2.64] ;  /* 0x0000001002037981 */ /* 0x000ea2000c1e9900 */
[----:B------:R-:W-:-:S04]  /*36e0*/  IMAD R7, R7, UR19, R6 ;  /* 0x0000001307077c24 */ /* 0x000fc8000f8e0206 */
[----:B0-----:R-:W-:-:S05]  /*36f0*/  IMAD.WIDE.U32 R4, R7, 0x4, R4 ;  /* 0x0000000407047825 */ /* 0x001fca00078e0004 */
[----:B--2---:R-:W-:Y:S01]  /*3700*/  STG.E desc[UR16][R4.64], R3 ;  /* 0x0000000304007986 */ /* 0x004fe2000c101910 */
[----:B------:R-:W-:Y:S05]  /*3710*/  EXIT ;  /* 0x000000000000794d */ /* 0x000fea0003800000 */
.L_x_12621:
[----:B------:R-:W-:Y:S01]  /*3720*/  MOV R23, R15 ;  /* 0x0000000f00177202 */ /* 0x000fe20000000f00 */
[----:B------:R-:W-:Y:S02]  /*3730*/  IMAD.MOV.U32 R20, RZ, RZ, 0x1 ;  /* 0x00000001ff147424 */ /* 0x000fe400078e00ff */
[----:B------:R-:W-:Y:S02]  /*3740*/  IMAD.MOV.U32 R25, RZ, RZ, 0x1f ;  /* 0x0000001fff197424 */ /* 0x000fe400078e00ff */
[----:B------:R-:W-:-:S07]  /*3750*/  IMAD.MOV.U32 R18, RZ, RZ, -0x1 ;  /* 0xffffffffff127424 */ /* 0x000fce00078e00ff */
[----:B------:R-:W-:Y:S05]  /*3760*/  WARPSYNC.COLLECTIVE R18, `(.L_x_12639) ;  /* 0x0000000012087348 */ /* 0x000fea0003c00000 */
[----:B------:R0:W1:Y:S02]  /*3770*/  SHFL.DOWN P0, R19, R23, R20, R25 ;  /* 0x0800001417137389 */ /* 0x0000640000000019 */
[----:B01----:R-:W-:Y:S05]  /*3780*/  ENDCOLLECTIVE ;  /* 0x000000000000791b */ /* 0x003fea0003800000 */
.L_x_12639:
[----:B------:R-:W-:Y:S02]  /*3790*/  IMAD.MOV.U32 R23, RZ, RZ, R21 ;  /* 0x000000ffff177224 */ /* 0x000fe400078e0015 */
[----:B------:R-:W-:-:S07]  /*37a0*/  IMAD.MOV.U32 R8, RZ, RZ, R19 ;  /* 0x000000ffff087224 */ /* 0x000fce00078e0013 */
[----:B------:R-:W-:Y:S05]  /*37b0*/  WARPSYNC.COLLECTIVE R18, `(.L_x_12640) ;  /* 0x0000000012087348 */ /* 0x000fea0003c00000 */
[----:B------:R0:W1:Y:S02]  /*37c0*/  SHFL.DOWN P0, R19, R23, R20, R25 ;  /* 0x0800001417137389 */ /* 0x0000640000000019 */
[----:B01----:R-:W-:Y:S05]  /*37d0*/  ENDCOLLECTIVE ;  /* 0x000000000000791b */ /* 0x003fea0003800000 */
.L_x_12640:
[----:B------:R-:W-:Y:S02]  /*37e0*/  IMAD.MOV.U32 R20, RZ, RZ, 0x2 ;  /* 0x00000002ff147424 */ /* 0x000fe400078e00ff */
[----:B------:R-:W-:-:S05]  /*37f0*/  IMAD.MOV.U32 R10, RZ, RZ, R19 ;  /* 0x000000ffff0a7224 */ /* 0x000fca00078e0013 */
[----:B------:R-:W-:-:S04]  /*3800*/  FSETP.GT.FTZ.AND P0, PT, R21, R10, PT ;  /* 0x0000000a1500720b */ /* 0x000fc80003f14000 */
[----:B------:R-:W-:-:S04]  /*3810*/  ISETP.GT.OR P0, PT, R16, 0x1e, P0 ;  /* 0x0000001e1000780c */ /* 0x000fc80000704670 */
[----:B------:R-:W-:Y:S02]  /*3820*/  SEL R8, R15, R8, P0 ;  /* 0x000000080f087207 */ /* 0x000fe40000000000 */
[----:B------:R-:W-:Y:S02]  /*3830*/  FSEL R10, R21, R10, P0 ;  /* 0x0000000a150a7208 */ /* 0x000fe40000000000 */
[----:B------:R-:W-:-:S07]  /*3840*/  MOV R23, R8 ;  /* 0x0000000800177202 */ /* 0x000fce0000000f00 */
[----:B------:R-:W-:Y:S05]  /*3850*/  WARPSYNC.COLLECTIVE R18, `(.L_x_12641) ;  /* 0x0000000012087348 */ /* 0x000fea0003c00000 */
[----:B------:R0:W1:Y:S02]  /*3860*/  SHFL.DOWN P0, R19, R23, R20, R25 ;  /* 0x0800001417137389 */ /* 0x0000640000000019 */
[----:B01----:R-:W-:Y:S05]  /*3870*/  ENDCOLLECTIVE ;  /* 0x000000000000791b */ /* 0x003fea0003800000 */
.L_x_12641:
[----:B------:R-:W-:Y:S02]  /*3880*/  IMAD.MOV.U32 R23, RZ, RZ, R10 ;  /* 0x000000ffff177224 */ /* 0x000fe400078e000a */
[----:B------:R-:W-:-:S07]  /*3890*/  IMAD.MOV.U32 R9, RZ, RZ, R19 ;  /* 0x000000ffff097224 */ /* 0x000fce00078e0013 */
[----:B------:R-:W-:Y:S05]  /*38a0*/  WARPSYNC.COLLECTIVE R18, `(.L_x_12642) ;  /* 0x0000000012087348 */ /* 0x000fea0003c00000 */
[----:B------:R0:W1:Y:S02]  /*38b0*/  SHFL.DOWN P0, R19, R23, R20, R25 ;  /* 0x0800001417137389 */ /* 0x0000640000000019 */
[----:B01----:R-:W-:Y:S05]  /*38c0*/  ENDCOLLECTIVE ;  /* 0x000000000000791b */ /* 0x003fea0003800000 */
.L_x_12642:
[----:B------:R-:W-:Y:S02]  /*38d0*/  IMAD.MOV.U32 R20, RZ, RZ, 0x4 ;  /* 0x00000004ff147424 */ /* 0x000fe400078e00ff */
[----:B------:R-:W-:-:S05]  /*38e0*/  IMAD.MOV.U32 R11, RZ, RZ, R19 ;  /* 0x000000ffff0b7224 */ /* 0x000fca00078e0013 */
[----:B------:R-:W-:-:S04]  /*38f0*/  FSETP.GT.FTZ.AND P0, PT, R10, R11, PT ;  /* 0x0000000b0a00720b */ /* 0x000fc80003f14000 */
[----:B------:R-:W-:-:S04]  /*3900*/  ISETP.GT.OR P0, PT, R16, 0x1d, P0 ;  /* 0x0000001d1000780c */ /* 0x000fc80000704670 */
[----:B------:R-:W-:Y:S02]  /*3910*/  SEL R9, R8, R9, P0 ;  /* 0x0000000908097207 */ /* 0x000fe40000000000 */
[----:B------:R-:W-:-:S03]  /*3920*/  FSEL R11, R10, R11, P0 ;  /* 0x0000000b0a0b7208 */ /* 0x000fc60000000000 */
[----:B------:R-:W-:-:S07]  /*3930*/  IMAD.MOV.U32 R23, RZ, RZ, R9 ;  /* 0x000000ffff177224 */ /* 0x000fce00078e0009 */
[----:B------:R-:W-:Y:S05]  /*3940*/  WARPSYNC.COLLECTIVE R18, `(.L_x_12643) ;  /* 0x0000000012087348 */ /* 0x000fea0003c00000 */
[----:B------:R0:W1:Y:S02]  /*3950*/  SHFL.DOWN P0, R19, R23, R20, R25 ;  /* 0x0800001417137389 */ /* 0x0000640000000019 */
[----:B01----:R-:W-:Y:S05]  /*3960*/  ENDCOLLECTIVE ;  /* 0x000000000000791b */ /* 0x003fea0003800000 */
.L_x_12643:
[----:B------:R-:W-:Y:S01]  /*3970*/  IMAD.MOV.U32 R23, RZ, RZ, R11 ;  /* 0x000000ffff177224 */ /* 0x000fe200078e000b */
[----:B------:R-:W-:-:S07]  /*3980*/  MOV R12, R19 ;  /* 0x00000013000c7202 */ /* 0x000fce0000000f00 */
[----:B------:R-:W-:Y:S05]  /*3990*/  WARPSYNC.COLLECTIVE R18, `(.L_x_12644) ;  /* 0x0000000012087348 */ /* 0x000fea0003c00000 */
[----:B------:R0:W1:Y:S02]  /*39a0*/  SHFL.DOWN P0, R19, R23, R20, R25 ;  /* 0x0800001417137389 */ /* 0x0000640000000019 */
[----:B01----:R-:W-:Y:S05]  /*39b0*/  ENDCOLLECTIVE ;  /* 0x000000000000791b */ /* 0x003fea0003800000 */
.L_x_12644:
        /* <DEDUP_REMOVED lines=10> */
.L_x_12645:
[----:B------:R-:W-:Y:S02]  /*3a60*/  IMAD.MOV.U32 R23, RZ, RZ, R14 ;  /* 0x000000ffff177224 */ /* 0x000fe400078e000e */
[----:B------:R-:W-:-:S07]  /*3a70*/  IMAD.MOV.U32 R15, RZ, RZ, R19 ;  /* 0x000000ffff0f7224 */ /* 0x000fce00078e0013 */
[----:B------:R-:W-:Y:S05]  /*3a80*/  WARPSYNC.COLLECTIVE R18, `(.L_x_12646) ;  /* 0x0000000012087348 */ /* 0x000fea0003c00000 */
[----:B------:R0:W1:Y:S02]  /*3a90*/  SHFL.DOWN P0, R19, R23, R20, R25 ;  /* 0x0800001417137389 */ /* 0x0000640000000019 */
[----:B01----:R-:W-:Y:S05]  /*3aa0*/  ENDCOLLECTIVE ;  /* 0x000000000000791b */ /* 0x003fea0003800000 */
.L_x_12646:
[----:B------:R-:W-:Y:S01]  /*3ab0*/  IMAD.MOV.U32 R20, RZ, RZ, 0x10 ;  /* 0x00000010ff147424 */ /* 0x000fe200078e00ff */
[----:B------:R-:W-:-:S04]  /*3ac0*/  MOV R17, R19 ;  /* 0x0000001300117202 */ /* 0x000fc80000000f00 */
        /* <DEDUP_REMOVED lines=8> */
.L_x_12647:
[----:B------:R-:W-:Y:S02]  /*3b50*/  IMAD.MOV.U32 R23, RZ, RZ, R17 ;  /* 0x000000ffff177224 */ /* 0x000fe400078e0011 */
[----:B------:R-:W-:-:S07]  /*3b60*/  IMAD.MOV.U32 R8, RZ, RZ, R19 ;  /* 0x000000ffff087224 */ /* 0x000fce00078e0013 */
[----:B------:R-:W-:Y:S05]  /*3b70*/  WARPSYNC.COLLECTIVE R18, `(.L_x_12648) ;  /* 0x0000000012087348 */ /* 0x000fea0003c00000 */
[----:B------:R0:W1:Y:S02]  /*3b80*/  SHFL.DOWN P0, R19, R23, R20, R25 ;  /* 0x0800001417137389 */ /* 0x0000640000000019 */
[----:B01----:R-:W-:Y:S05]  /*3b90*/  ENDCOLLECTIVE ;  /* 0x000000000000791b */ /* 0x003fea0003800000 */
.L_x_12648:
[----:B------:R-:W-:Y:S01]  /*3ba0*/  IMAD.MOV.U32 R10, RZ, RZ, R19 ;  /* 0x000000ffff0a7224 */ /* 0x000fe200078e0013 */
[----:B------:R-:W-:Y:S06]  /*3bb0*/  BRA `(.L_x_12649) ;  /* 0xffffffd400547947 */ /* 0x000fec000383ffff */
.L_x_12650:
        /* <DEDUP_REMOVED lines=12> */
.L_x_12937:


//--------------------- .text._ZN17fastertransformer25topk_stage_1_opt2_generalIfLi128ELi1EEEvPKT_PS1_PiS4_PKbPKiiif --------------------------
	.section	.text._ZN17fastertransformer25topk_stage_1_opt2_generalIfLi128ELi1EEEvPKT_PS1_PiS4_PKbPKiiif,"ax",@progbits
	.align	128
        .global         _ZN17fastertransformer25topk_stage_1_opt2_generalIfLi128ELi1EEEvPKT_PS1_PiS4_PKbPKiiif
        .type           _ZN17fastertransformer25topk_stage_1_opt2_generalIfLi128ELi1EEEvPKT_PS1_PiS4_PKbPKiiif,@function
        .size           _ZN17fastertransformer25topk_stage_1_opt2_generalIfLi128ELi1EEEvPKT_PS1_PiS4_PKbPKiiif,(.L_x_12938 - _ZN17fastertransformer25topk_stage_1_opt2_generalIfLi128ELi1EEEvPKT_PS1_PiS4_PKbPKiiif)
        .other          _ZN17fastertransformer25topk_stage_1_opt2_generalIfLi128ELi1EEEvPKT_PS1_PiS4_PKbPKiiif,@"STO_CUDA_ENTRY STV_DEFAULT"
_ZN17fastertransformer25topk_stage_1_opt2_generalIfLi128ELi1EEEvPKT_PS1_PiS4_PKbPKiiif:
.text._ZN17fastertransformer25topk_stage_1_opt2_generalIfLi128ELi1EEEvPKT_PS1_PiS4_PKbPKiiif:
[----:B------:R-:W-:Y:S01]  /*0000*/  LDC R1, c[0x0][0x37c] ;  /* 0x0000df00ff017b82 */ /* 0x000fe20000000800 */
[----:B------:R-:W0:Y:S07]  /*0010*/  S2R R17, SR_TID.X ;  /* 0x0000000000117919 */ /* 0x000e2e0000002100 */
[----:B------:R-:W0:Y:S01]  /*0020*/  LDC R16, c[0x0][0x3b4] ;  /* 0x0000ed00ff107b82 */ /* 0x000e220000000800 */
[----:B------:R-:W1:Y:S01]  /*0030*/  LDCU.64 UR10, c[0x0][0x358] ;  /* 0x00006b00ff0a77ac */ /* 0x000e620008000a00 */
[----:B------:R-:W-:Y:S06]  /*0040*/  BSSY.RECONVERGENT B0, `(.L_x_12651) ;  /* 0x000002d000007945 */ /* 0x000fec0003800200 */
[----:B------:R-:W2:Y:S01]  /*0050*/  S2UR UR9, SR_CTAID.X ;  /* 0x00000000000979c3 */ /* 0x000ea20000002500 */
[----:B0-----:R-:W-:-:S13]  /*0060*/  ISETP.GE.AND P0, PT, R17, R16, PT ;  /* 0x000000101100720c */ /* 0x001fda0003f06270 */
[----:B-12---:R-:W-:Y:S05]  /*0070*/  @P0 BRA `(.L_x_12652) ;  /* 0x0000000000a40947 */ /* 0x006fea0003800000 */
[----:B------:R-:W-:Y:S01]  /*0080*/  LOP3.LUT R3, RZ, R17, RZ, 0x33, !PT ;  /* 0x00000011ff037212 */ /* 0x000fe200078e33ff */
[----:B------:R-:W-:Y:S04]  /*0090*/  BSSY.RECONVERGENT B1, `(.L_x_12653) ;  /* 0x0000016000017945 */ /* 0x000fe80003800200 */
[----:B------:R-:W-:Y:S02]  /*00a0*/  IMAD.IADD R0, R3, 0x1, R16 ;  /* 0x0000000103007824 */ /* 0x000fe400078e0210 */
[----:B------:R-:W-:-:S03]  /*00b0*/  IMAD.MOV.U32 R3, RZ, RZ, R17 ;  /* 0x000000ffff037224 */ /* 0x000fc600078e0011 */
[C---:B------:R-:W-:Y:S02]  /*00c0*/  LOP3.LUT R2, R0.reuse, 0x180, RZ, 0xc0, !PT ;  /* 0x0000018000027812 */ /* 0x040fe400078ec0ff */
[----:B------:R-:W-:Y:S02]  /*00d0*/  ISETP.GE.U32.AND P1, PT, R0, 0x180, PT ;  /* 0x000001800000780c */ /* 0x000fe40003f26070 */
[----:B------:R-:W-:-:S13]  /*00e0*/  ISETP.NE.AND P0, PT, R2, 0x180, PT ;  /* 0x000001800200780c */ /* 0x000fda0003f05270 */
[----:B------:R-:W-:Y:S05]  /*00f0*/  @!P0 BRA `(.L_x_12654) ;  /* 0x00000000003c8947 */ /* 0x000fea0003800000 */
[----:B------:R-:W0:Y:S01]  /*0100*/  LDC.64 R8, c[0x0][0x380] ;  /* 0x0000e000ff087b82 */ /* 0x000e220000000a00 */
[----:B------:R-:W-:Y:S01]  /*0110*/  LEA.HI R0, R0, 0x1, RZ, 0x19 ;  /* 0x0000000100007811 */ /* 0x000fe200078fc8ff */
[----:B------:R-:W-:Y:S02]  /*0120*/  IMAD.MOV.U32 R13, RZ, RZ, RZ ;  /* 0x000000ffff0d7224 */ /* 0x000fe400078e00ff */
[----:B------:R-:W-:Y:S01]  /*0130*/  IMAD.MOV.U32 R3, RZ, RZ, R17 ;  /* 0x000000ffff037224 */ /* 0x000fe200078e0011 */
[----:B------:R-:W-:-:S03]  /*0140*/  LOP3.LUT R0, R0, 0x3, RZ, 0xc0, !PT ;  /* 0x0000000300007812 */ /* 0x000fc600078ec0ff */
[----:B------:R-:W1:Y:S04]  /*0150*/  LDC.64 R10, c[0x0][0x388] ;  /* 0x0000e200ff0a7b82 */ /* 0x000e680000000a00 */
.L_x_12655:
[----:B--2---:R-:W-:-:S04]  /*0160*/  IMAD R7, R16, UR9, R3 ;  /* 0x0000000910077c24 */ /* 0x004fc8000f8e0203 */
[----:B0-----:R-:W-:-:S06]  /*0170*/  IMAD.WIDE R4, R7, 0x4, R8 ;  /* 0x0000000407047825 */ /* 0x001fcc00078e0208 */
[----:B------:R-:W2:Y:S01]  /*0180*/  LDG.E.CONSTANT R5, desc[UR10][R4.64] ;  /* 0x0000000a04057981 */ /* 0x000ea2000c1e9900 */
[----:B-1----:R-:W-:-:S04]  /*0190*/  IMAD.WIDE R6, R7, 0x4, R10 ;  /* 0x0000000407067825 */ /* 0x002fc800078e020a */
[----:B------:R-:W-:Y:S02]  /*01a0*/  VIADD R13, R13, 0x1 ;  /* 0x000000010d0d7836 */ /* 0x000fe40000000000 */
[----:B------:R-:W-:-:S03]  /*01b0*/  VIADD R3, R3, 0x80 ;  /* 0x0000008003037836 */ /* 0x000fc60000000000 */
[----:B------:R-:W-:Y:S01]  /*01c0*/  ISETP.NE.AND P0, PT, R13, R0, PT ;  /* 0x000000000d00720c */ /* 0x000fe20003f05270 */
[----:B--2---:R2:W-:-:S12]  /*01d0*/  STG.E desc[UR10][R6.64], R5 ;  /* 0x0000000506007986 */ /* 0x0045d8000c10190a */
[----:B------:R-:W-:Y:S05]  /*01e0*/  @P0 BRA `(.L_x_12655) ;  /* 0xfffffffc00dc0947 */ /* 0x000fea000383ffff */
.L_x_12654:
[----:B------:R-:W-:Y:S05]  /*01f0*/  BSYNC.RECONVERGENT B1 ;  /* 0x0000000000017941 */ /* 0x000fea0003800200 */
.L_x_12653:
[----:B------:R-:W-:Y:S05]  /*0200*/  @!P1 BRA `(.L_x_12652) ;  /* 0x0000000000409947 */ /* 0x000fea0003800000 */
.L_x_12656:
[----:B0-2---:R-:W0:Y:S01]  /*0210*/  LDC.64 R4, c[0x0][0x380] ;  /* 0x0000e000ff047b82 */ /* 0x005e220000000a00 */
[----:B------:R-:W-:-:S07]  /*0220*/  IMAD R15, R16, UR9, R3 ;  /* 0x00000009100f7c24 */ /* 0x000fce000f8e0203 */
[----:B------:R-:W1:Y:S01]  /*0230*/  LDC.64 R6, c[0x0][0x388] ;  /* 0x0000e200ff067b82 */ /* 0x000e620000000a00 */
[----:B0-----:R-:W-:-:S05]  /*0240*/  IMAD.WIDE R4, R15, 0x4, R4 ;  /* 0x000000040f047825 */ /* 0x001fca00078e0204 */
[----:B------:R-:W2:Y:S04]  /*0250*/  LDG.E.CONSTANT R19, desc[UR10][R4.64] ;  /* 0x0000000a04137981 */ /* 0x000ea8000c1e9900 */
[----:B------:R-:W3:Y:S04]  /*0260*/  LDG.E.CONSTANT R9, desc[UR10][R4.64+0x200] ;  /* 0x0002000a04097981 */ /* 0x000ee8000c1e9900 */
[----:B------:R-:W4:Y:S04]  /*0270*/  LDG.E.CONSTANT R11, desc[UR10][R4.64+0x400] ;  /* 0x0004000a040b7981 */ /* 0x000f28000c1e9900 */
[----:B------:R-:W5:Y:S01]  /*0280*/  LDG.E.CONSTANT R13, desc[UR10][R4.64+0x600] ;  /* 0x0006000a040d7981 */ /* 0x000f62000c1e9900 */
[----:B-1----:R-:W-:-:S04]  /*0290*/  IMAD.WIDE R6, R15, 0x4, R6 ;  /* 0x000000040f067825 */ /* 0x002fc800078e0206 */
[----:B------:R-:W-:-:S05]  /*02a0*/  VIADD R3, R3, 0x200 ;  /* 0x0000020003037836 */ /* 0x000fca0000000000 */
[----:B------:R-:W-:Y:S01]  /*02b0*/  ISETP.GE.AND P0, PT, R3, R16, PT ;  /* 0x000000100300720c */ /* 0x000fe20003f06270 */
[----:B--2---:R0:W-:Y:S04]  /*02c0*/  STG.E desc[UR10][R6.64], R19 ;  /* 0x0000001306007986 */ /* 0x0041e8000c10190a */
[----:B---3--:R0:W-:Y:S04]  /*02d0*/  STG.E desc[UR10][R6.64+0x200], R9 ;  /* 0x0002000906007986 */ /* 0x0081e8000c10190a */
[----:B----4-:R0:W-:Y:S04]  /*02e0*/  STG.E desc[UR10][R6.64+0x400], R11 ;  /* 0x0004000b06007986 */ /* 0x0101e8000c10190a */
[----:B-----5:R0:W-:Y:S01]  /*02f0*/  STG.E desc[UR10][R6.64+0x600], R13 ;  /* 0x0006000d06007986 */ /* 0x0201e2000c10190a */
[----:B------:R-:W-:Y:S05]  /*0300*/  @!P0 BRA `(.L_x_12656) ;  /* 0xfffffffc00c08947 */ /* 0x000fea000383ffff */
.L_x_12652:
[----:B------:R-:W-:Y:S05]  /*0310*/  BSYNC.RECONVERGENT B0 ;  /* 0x0000000000007941 */ /* 0x000fea0003800200 */
.L_x_12651:
[----:B------:R-:W1:Y:S02]  /*0320*/  LDC R0, c[0x0][0x3b0] ;  /* 0x0000ec00ff007b82 */ /* 0x000e640000000800 */
[----:B-1----:R-:W-:-:S13]  /*0330*/  ISETP.GE.AND P0, PT, R0, 0x1, PT ;  /* 0x000000010000780c */ /* 0x002fda0003f06270 */
[----:B------:R-:W-:Y:S05]  /*0340*/  @!P0 EXIT ;  /* 0x000000000000894d */ /* 0x000fea0003800000 */
[----:B------:R-:W1:Y:S01]  /*0350*/  S2UR UR5, SR_CgaCtaId ;  /* 0x00000000000579c3 */ /* 0x000e620000008800 */
[----:B------:R-:W3:Y:S01]  /*0360*/  S2R R20, SR_LANEID ;  /* 0x0000000000147919 */ /* 0x000ee20000000000 */
[----:B------:R-:W4:Y:S01]  /*0370*/  LDCU.64 UR6, c[0x0][0x388] ;  /* 0x00007100ff0677ac */ /* 0x000f220008000a00 */
[----:B------:R-:W-:Y:S01]  /*0380*/  LOP3.LUT R3, RZ, R17, RZ, 0x33, !PT ;  /* 0x00000011ff037212 */ /* 0x000fe200078e33ff */
[----:B------:R-:W-:Y:S01]  /*0390*/  IMAD.MOV.U32 R15, RZ, RZ, RZ ;  /* 0x000000ffff0f7224 */ /* 0x000fe200078e00ff */
[----:B------:R-:W-:Y:S01]  /*03a0*/  SHF.R.U32.HI R14, RZ, 0x2, R17 ;  /* 0x00000002ff0e7819 */ /* 0x000fe20000011611 */
[----:B------:R-:W-:Y:S02]  /*03b0*/  UMOV UR4, 0x400 ;  /* 0x0000040000047882 */ /* 0x000fe40000000000 */
[----:B------:R-:W-:Y:S01]  /*03c0*/  IMAD.IADD R16, R3, 0x1, R16 ;  /* 0x0000000103107824 */ /* 0x000fe200078e0210 */
[----:B------:R-:W-:-:S04]  /*03d0*/  LOP3.LUT R14, R14, 0xf8, RZ, 0xc0, !PT ;  /* 0x000000f80e0e7812 */ /* 0x000fc800078ec0ff */
[----:B0-----:R-:W-:-:S04]  /*03e0*/  LEA.HI R13, R16, 0x1, RZ, 0x19 ;  /* 0x00000001100d7811 */ /* 0x001fc800078fc8ff */
[C---:B------:R-:W-:Y:S02]  /*03f0*/  LOP3.LUT R12, R13.reuse, 0x3fffff0, RZ, 0xc0, !PT ;  /* 0x03fffff00d0c7812 */ /* 0x040fe400078ec0ff */
[C---:B------:R-:W-:Y:S01]  /*0400*/  LOP3.LUT R19, R13.reuse, 0xf, RZ, 0xc0, !PT ;  /* 0x0000000f0d137812 */ /* 0x040fe200078ec0ff */
[----:B----4-:R-:W-:Y:S01]  /*0410*/  UIADD3 UR6, UP0, UPT, UR6, 0x1000, URZ ;  /* 0x0000100006067890 */ /* 0x010fe2000ff1e0ff */
[C---:B------:R-:W-:Y:S01]  /*0420*/  LOP3.LUT R18, R13.reuse, 0x7, RZ, 0xc0, !PT ;  /* 0x000000070d127812 */ /* 0x040fe200078ec0ff */
[----:B------:R-:W-:Y:S01]  /*0430*/  IMAD.MOV R12, RZ, RZ, -R12 ;  /* 0x000000ffff0c7224 */ /* 0x000fe200078e0a0c */
[----:B------:R-:W-:Y:S01]  /*0440*/  LOP3.LUT R13, R13, 0x3, RZ, 0xc0, !PT ;  /* 0x000000030d0d7812 */ /* 0x000fe200078ec0ff */
[----:B------:R-:W-:Y:S02]  /*0450*/  UIADD3.X UR7, UPT, UPT, URZ, UR7, URZ, UP0, !UPT ;  /* 0x00000007ff077290 */ /* 0x000fe400087fe4ff */
[----:B-1----:R-:W-:-:S12]  /*0460*/  ULEA UR4, UR5, UR4, 0x18 ;  /* 0x0000000405047291 */ /* 0x002fd8000f8ec0ff */
.L_x_12669:
[----:B0-----:R-:W0:Y:S01]  /*0470*/  LDC R4, c[0x0][0x3b4] ;  /* 0x0000ed00ff047b82 */ /* 0x001e220000000800 */
[----:B------:R-:W-:Y:S01]  /*0480*/  BSSY.RECONVERGENT B0, `(.L_x_12657) ;  /* 0x00000b9000007945 */ /* 0x000fe20003800200 */
[----:B--2---:R-:W-:Y:S02]  /*0490*/  IMAD.MOV.U32 R5, RZ, RZ, -0x1 ;  /* 0xffffffffff057424 */ /* 0x004fe400078e00ff */
[----:B-1----:R-:W-:Y:S02]  /*04a0*/  IMAD.MOV.U32 R0, RZ, RZ, -0x800001 ;  /* 0xff7fffffff007424 */ /* 0x002fe400078e00ff */
[----:B------:R-:W-:Y:S01]  /*04b0*/  IMAD.MOV.U32 R6, RZ, RZ, -0x800001 ;  /* 0xff7fffffff067424 */ /* 0x000fe200078e00ff */
[----:B0-----:R-:W-:-:S13]  /*04c0*/  ISETP.GE.AND P0, PT, R17, R4, PT ;  /* 0x000000041100720c */ /* 0x001fda0003f06270 */
[----:B------:R-:W-:Y:S05]  /*04d0*/  @P0 BRA `(.L_x_12658) ;  /* 0x0000000800cc0947 */ /* 0x000fea0003800000 */
[----:B------:R-:W-:Y:S01]  /*04e0*/  ISETP.GE.U32.AND P0, PT, R16, 0x780, PT ;  /* 0x000007801000780c */ /* 0x000fe20003f06070 */
[----:B------:R-:W-:Y:S01]  /*04f0*/  BSSY.RECONVERGENT B1, `(.L_x_12659) ;  /* 0x0000055000017945 */ /* 0x000fe20003800200 */
[----:B------:R-:W-:Y:S02]  /*0500*/  IMAD.MOV.U32 R6, RZ, RZ, -0x800001 ;  /* 0xff7fffffff067424 */ /* 0x000fe400078e00ff */
[----:B------:R-:W-:Y:S02]  /*0510*/  IMAD.MOV.U32 R5, RZ, RZ, -0x1 ;  /* 0xffffffffff057424 */ /* 0x000fe400078e00ff */
[----:B------:R-:W-:-:S07]  /*0520*/  IMAD.MOV.U32 R7, RZ, RZ, R17 ;  /* 0x000000ffff077224 */ /* 0x000fce00078e0011 */
[----:B------:R-:W-:Y:S05]  /*0530*/  @!P0 BRA `(.L_x_12660) ;  /* 0x0000000400408947 */ /* 0x000fea0003800000 */
[----:B------:R-:W-:Y:S01]  /*0540*/  BSSY.RECONVERGENT B2, `(.L_x_12661) ;  /* 0x000004e000027945 */ /* 0x000fe20003800200 */
[----:B------:R-:W-:Y:S01]  /*0550*/  LOP3.LUT R8, R17, 0x400, RZ, 0xfc, !PT ;  /* 0x0000040011087812 */ /* 0x000fe200078efcff */
[----:B------:R-:W-:Y:S02]  /*0560*/  IMAD R9, R4, UR9, R17 ;  /* 0x0000000904097c24 */ /* 0x000fe4000f8e0211 */
[----:B------:R-:W-:Y:S02]  /*0570*/  IMAD.MOV.U32 R6, RZ, RZ, -0x800001 ;  /* 0xff7fffffff067424 */ /* 0x000fe400078e00ff */
[----:B------:R-:W-:Y:S02]  /*0580*/  IMAD.MOV.U32 R5, RZ, RZ, -0x1 ;  /* 0xffffffffff057424 */ /* 0x000fe400078e00ff */
[----:B------:R-:W-:-:S07]  /*0590*/  IMAD.MOV.U32 R7, RZ, RZ, R12 ;  /* 0x000000ffff077224 */ /* 0x000fce00078e000c */
.L_x_12662:
[----:B------:R-:W-:Y:S02]  /*05a0*/  IMAD.U32 R2, RZ, RZ, UR6 ;  /* 0x00000006ff027e24 */ /* 0x000fe4000f8e00ff */
[----:B------:R-:W-:Y:S02]  /*05b0*/  IMAD.U32 R3, RZ, RZ, UR7 ;  /* 0x00000007ff037e24 */ /* 0x000fe4000f8e00ff */
[----:B------:R-:W-:-:S05]  /*05c0*/  IMAD.WIDE R2, R9, 0x4, R2 ;  /* 0x0000000409027825 */ /* 0x000fca00078e0202 */
[----:B------:R-:W2:Y:S04]  /*05d0*/  LDG.E R21, desc[UR10][R2.64+-0x1000] ;  /* 0xfff0000a02157981 */ /* 0x000ea8000c1e1900 */
[----:B------:R-:W4:Y:S04]  /*05e0*/  LDG.E R27, desc[UR10][R2.64+-0xe00] ;  /* 0xfff2000a021b7981 */ /* 0x000f28000c1e1900 */
[----:B------:R-:W5:Y:S04]  /*05f0*/  LDG.E R22, desc[UR10][R2.64+-0xc00] ;  /* 0xfff4000a02167981 */ /* 0x000f68000c1e1900 */
[----:B------:R-:W3:Y:S04]  /*0600*/  LDG.E R23, desc[UR10][R2.64+-0xa00] ;  /* 0xfff6000a02177981 */ /* 0x000ee8000c1e1900 */
[----:B------:R-:W3:Y:S04]  /*0610*/  LDG.E R25, desc[UR10][R2.64+-0x800] ;  /* 0xfff8000a02197981 */ /* 0x000ee8000c1e1900 */
[----:B------:R-:W3:Y:S04]  /*0620*/  LDG.E R24, desc[UR10][R2.64+-0x600] ;  /* 0xfffa000a02187981 */ /* 0x000ee8000c1e1900 */
[----:B------:R-:W3:Y:S04]  /*0630*/  LDG.E R11, desc[UR10][R2.64+-0x400] ;  /* 0xfffc000a020b7981 */ /* 0x000ee8000c1e1900 */
[----:B------:R-:W3:Y:S01]  /*0640*/  LDG.E R10, desc[UR10][R2.64+-0x200] ;  /* 0xfffe000a020a7981 */ /* 0x000ee2000c1e1900 */
[----:B--2---:R-:W-:-:S04]  /*0650*/  FSETP.GT.FTZ.AND P3, PT, R21, R6, PT ;  /* 0x000000061500720b */ /* 0x004fc80003f74000 */
[----:B------:R-:W-:Y:S02]  /*0660*/  FSEL R6, R21, R6, P3 ;  /* 0x0000000615067208 */ /* 0x000fe40001800000 */
[----:B------:R-:W2:Y:S02]  /*0670*/  LDG.E R21, desc[UR10][R2.64] ;  /* 0x0000000a02157981 */ /* 0x000ea4000c1e1900 */
[----:B----4-:R-:W-:-:S04]  /*0680*/  FSETP.GT.FTZ.AND P4, PT, R27, R6, PT ;  /* 0x000000061b00720b */ /* 0x010fc80003f94000 */
[----:B------:R-:W-:Y:S02]  /*0690*/  FSEL R27, R27, R6, P4 ;  /* 0x000000061b1b7208 */ /* 0x000fe40002000000 */
[----:B------:R-:W4:Y:S02]  /*06a0*/  LDG.E R6, desc[UR10][R2.64+0x200] ;  /* 0x0002000a02067981 */ /* 0x000f24000c1e1900 */
[----:B-----5:R-:W-:-:S04]  /*06b0*/  FSETP.GT.FTZ.AND P5, PT, R22, R27, PT ;  /* 0x0000001b1600720b */ /* 0x020fc80003fb4000 */
[----:B------:R-:W-:Y:S02]  /*06c0*/  FSEL R26, R22, R27, P5 ;  /* 0x0000001b161a7208 */ /* 0x000fe40002800000 */
[----:B------:R-:W5:Y:S02]  /*06d0*/  LDG.E R22, desc[UR10][R2.64+0x400] ;  /* 0x0004000a02167981 */ /* 0x000f64000c1e1900 */
[----:B---3--:R-:W-:-:S04]  /*06e0*/  FSETP.GT.FTZ.AND P6, PT, R23, R26, PT ;  /* 0x0000001a1700720b */ /* 0x008fc80003fd4000 */
[----:B------:R-:W-:Y:S02]  /*06f0*/  FSEL R26, R23, R26, P6 ;  /* 0x0000001a171a7208 */ /* 0x000fe40003000000 */
[----:B------:R-:W3:Y:S02]  /*0700*/  LDG.E R23, desc[UR10][R2.64+0x600] ;  /* 0x0006000a02177981 */ /* 0x000ee4000c1e1900 */
[----:B------:R-:W-:-:S04]  /*0710*/  FSETP.GT.FTZ.AND P0, PT, R25, R26, PT ;  /* 0x0000001a1900720b */ /* 0x000fc80003f14000 */
[----:B------:R-:W-:Y:S02]  /*0720*/  FSEL R27, R25, R26, P0 ;  /* 0x0000001a191b7208 */ /* 0x000fe40000000000 */
[----:B------:R-:W3:Y:S02]  /*0730*/  LDG.E R25, desc[UR10][R2.64+0x800] ;  /* 0x0008000a02197981 */ /* 0x000ee4000c1e1900 */
[----:B------:R-:W-:-:S04]  /*0740*/  FSETP.GT.FTZ.AND P1, PT, R24, R27, PT ;  /* 0x0000001b1800720b */ /* 0x000fc80003f34000 */
[----:B------:R-:W-:Y:S02]  /*0750*/  FSEL R26, R24, R27, P1 ;  /* 0x0000001b181a7208 */ /* 0x000fe40000800000 */
[----:B------:R-:W3:Y:S02]  /*0760*/  LDG.E R24, desc[UR10][R2.64+0xa00] ;  /* 0x000a000a02187981 */ /* 0x000ee4000c1e1900 */
[----:B------:R-:W-:-:S04]  /*0770*/  FSETP.GT.FTZ.AND P2, PT, R11, R26, PT ;  /* 0x0000001a0b00720b */ /* 0x000fc80003f54000 */
[----:B------:R-:W-:Y:S02]  /*0780*/  FSEL R27, R11, R26, P2 ;  /* 0x0000001a0b1b7208 */ /* 0x000fe40001000000 */
[----:B------:R-:W3:Y:S04]  /*0790*/  LDG.E R11, desc[UR10][R2.64+0xc00] ;  /* 0x000c000a020b7981 */ /* 0x000ee8000c1e1900 */
[----:B------:R-:W3:Y:S01]  /*07a0*/  LDG.E R26, desc[UR10][R2.64+0xe00] ;  /* 0x000e000a021a7981 */ /* 0x000ee2000c1e1900 */
[C---:B------:R-:W-:Y:S01]  /*07b0*/  SEL R5, R9.reuse, R5, P3 ;  /* 0x0000000509057207 */ /* 0x040fe20001800000 */
[C---:B------:R-:W-:Y:S01]  /*07c0*/  @P4 VIADD R5, R9.reuse, 0x80 ;  /* 0x0000008009054836 */ /* 0x040fe20000000000 */
[----:B------:R-:W-:Y:S01]  /*07d0*/  FSETP.GT.FTZ.AND P3, PT, R10, R27, PT ;  /* 0x0000001b0a00720b */ /* 0x000fe20003f74000 */
[----:B------:R-:W-:-:S02]  /*07e0*/  @P5 VIADD R5, R9, 0x100 ;  /* 0x0000010009055836 */ /* 0x000fc40000000000 */
[C---:B------:R-:W-:Y:S01]  /*07f0*/  @P6 VIADD R5, R9.reuse, 0x180 ;  /* 0x0000018009056836 */ /* 0x040fe20000000000 */
[----:B------:R-:W-:Y:S01]  /*0800*/  FSEL R10, R10, R27, P3 ;  /* 0x0000001b0a0a7208 */ /* 0x000fe20001800000 */
[C---:B------:R-:W-:Y:S02]  /*0810*/  @P0 VIADD R5, R9.reuse, 0x200 ;  /* 0x0000020009050836 */ /* 0x040fe40000000000 */
[C---:B------:R-:W-:Y:S02]  /*0820*/  @P1 VIADD R5, R9.reuse, 0x280 ;  /* 0x0000028009051836 */ /* 0x040fe40000000000 */
[----:B------:R-:W-:Y:S02]  /*0830*/  @P2 VIADD R5, R9, 0x300 ;  /* 0x0000030009052836 */ /* 0x000fe40000000000 */
[----:B------:R-:W-:Y:S02]  /*0840*/  VIADD R7, R7, 0x10 ;  /* 0x0000001007077836 */ /* 0x000fe40000000000 */
[----:B------:R-:W-:-:S02]  /*0850*/  @P3 VIADD R5, R9, 0x380 ;  /* 0x0000038009053836 */ /* 0x000fc40000000000 */
[----:B------:R-:W-:Y:S01]  /*0860*/  VIADD R8, R8, 0x800 ;  /* 0x0000080008087836 */ /* 0x000fe20000000000 */
[----:B--2---:R-:W-:-:S04]  /*0870*/  FSETP.GT.FTZ.AND P4, PT, R21, R10, PT ;  /* 0x0000000a1500720b */ /* 0x004fc80003f94000 */
[----:B------:R-:W-:-:S04]  /*0880*/  FSEL R21, R21, R10, P4 ;  /* 0x0000000a15157208 */ /* 0x000fc80002000000 */
[----:B----4-:R-:W-:-:S04]  /*0890*/  FSETP.GT.FTZ.AND P5, PT, R6, R21, PT ;  /* 0x000000150600720b */ /* 0x010fc80003fb4000 */
[----:B------:R-:W-:Y:S01]  /*08a0*/  FSEL R21, R6, R21, P5 ;  /* 0x0000001506157208 */ /* 0x000fe20002800000 */
[----:B------:R-:W-:-:S03]  /*08b0*/  @P4 VIADD R5, R9, 0x400 ;  /* 0x0000040009054836 */ /* 0x000fc60000000000 */
[----:B-----5:R-:W-:-:S04]  /*08c0*/  FSETP.GT.FTZ.AND P6, PT, R22, R21, PT ;  /* 0x000000151600720b */ /* 0x020fc80003fd4000 */
[----:B------:R-:W-:Y:S01]  /*08d0*/  FSEL R22, R22, R21, P6 ;  /* 0x0000001516167208 */ /* 0x000fe20003000000 */
[----:B------:R-:W-:-:S03]  /*08e0*/  @P5 VIADD R5, R9, 0x480 ;  /* 0x0000048009055836 */ /* 0x000fc60000000000 */
[----:B---3--:R-:W-:-:S04]  /*08f0*/  FSETP.GT.FTZ.AND P0, PT, R23, R22, PT ;  /* 0x000000161700720b */ /* 0x008fc80003f14000 */
[----:B------:R-:W-:Y:S01]  /*0900*/  FSEL R22, R23, R22, P0 ;  /* 0x0000001617167208 */ /* 0x000fe20000000000 */
[----:B------:R-:W-:-:S03]  /*0910*/  @P6 VIADD R5, R9, 0x500 ;  /* 0x0000050009056836 */ /* 0x000fc60000000000 */
[----:B------:R-:W-:-:S04]  /*0920*/  FSETP.GT.FTZ.AND P1, PT, R25, R22, PT ;  /* 0x000000161900720b */ /* 0x000fc80003f34000 */
        /* <DEDUP_REMOVED lines=8> */
[----:B------:R-:W-:-:S03]  /*09b0*/  @P2 VIADD R5, R9, 0x680 ;  /* 0x0000068009052836 */ /* 0x000fc60000000000 */
[----:B------:R-:W-:-:S04]  /*09c0*/  FSETP.GT.FTZ.AND P0, PT, R26, R11, PT ;  /* 0x0000000b1a00720b */ /* 0x000fc80003f14000 */
[----:B------:R-:W-:Y:S01]  /*09d0*/  FSEL R6, R26, R11, P0 ;  /* 0x0000000b1a067208 */ /* 0x000fe20000000000 */
[----:B------:R-:W-:-:S08]  /*09e0*/  @P3 VIADD R5, R9, 0x700 ;  /* 0x0000070009053836 */ /* 0x000fd00000000000 */
[C---:B------:R-:W-:Y:S02]  /*09f0*/  @P0 VIADD R5, R9.reuse, 0x780 ;  /* 0x0000078009050836 */ /* 0x040fe40000000000 */
[----:B------:R-:W-:Y:S01]  /*0a00*/  VIADD R9, R9, 0x800 ;  /* 0x0000080009097836 */ /* 0x000fe20000000000 */
[----:B------:R-:W-:Y:S06]  /*0a10*/  @P1 BRA `(.L_x_12662) ;  /* 0xfffffff800e01947 */ /* 0x000fec000383ffff */
[----:B------:R-:W-:Y:S05]  /*0a20*/  BSYNC.RECONVERGENT B2 ;  /* 0x0000000000027941 */ /* 0x000fea0003800200 */
.L_x_12661:
[----:B------:R-:W-:-:S07]  /*0a30*/  VIADD R7, R8, 0xfffffc00 ;  /* 0xfffffc0008077836 */ /* 0x000fce0000000000 */
.L_x_12660:
[----:B------:R-:W-:Y:S05]  /*0a40*/  BSYNC.RECONVERGENT B1 ;  /* 0x0000000000017941 */ /* 0x000fea0003800200 */
.L_x_12659:
[----:B------:R-:W-:-:S13]  /*0a50*/  ISETP.NE.AND P0, PT, R19, RZ, PT ;  /* 0x000000ff1300720c */ /* 0x000fda0003f05270 */
[----:B------:R-:W-:Y:S05]  /*0a60*/  @!P0 BRA `(.L_x_12658) ;  /* 0x0000000400688947 */ /* 0x000fea0003800000 */
[----:B------:R-:W-:Y:S01]  /*0a70*/  VIADD R2, R19, 0xffffffff ;  /* 0xffffffff13027836 */ /* 0x000fe20000000000 */
[----:B------:R-:W-:Y:S01]  /*0a80*/  BSSY.RECONVERGENT B1, `(.L_x_12663) ;  /* 0x0000028000017945 */ /* 0x000fe20003800200 */
[----:B------:R-:W-:-:S03]  /*0a90*/  ISETP.NE.AND P0, PT, R18, RZ, PT ;  /* 0x000000ff1200720c */ /* 0x000fc60003f05270 */
[----:B------:R-:W-:-:S13]  /*0aa0*/  ISETP.GE.U32.AND P1, PT, R2, 0x7, PT ;  /* 0x000000070200780c */ /* 0x000fda0003f26070 */
[----:B------:R-:W-:Y:S05]  /*0ab0*/  @!P1 BRA `(.L_x_12664) ;  /* 0x0000000000909947 */ /* 0x000fea0003800000 */
[----:B------:R-:W0:Y:S01]  /*0ac0*/  LDC.64 R2, c[0x0][0x388] ;  /* 0x0000e200ff027b82 */ /* 0x000e220000000a00 */
[----:B------:R-:W-:-:S04]  /*0ad0*/  IMAD R8, R4, UR9, R7 ;  /* 0x0000000904087c24 */ /* 0x000fc8000f8e0207 */
[----:B0-----:R-:W-:-:S05]  /*0ae0*/  IMAD.WIDE R2, R8, 0x4, R2 ;  /* 0x0000000408027825 */ /* 0x001fca00078e0202 */
        /* <DEDUP_REMOVED lines=8> */
[----:B------:R-:W-:Y:S01]  /*0b70*/  VIADD R7, R7, 0x400 ;  /* 0x0000040007077836 */ /* 0x000fe20000000000 */
[----:B--2---:R-:W-:-:S04]  /*0b80*/  FSETP.GT.FTZ.AND P5, PT, R21, R6, PT ;  /* 0x000000061500720b */ /* 0x004fc80003fb4000 */
[----:B------:R-:W-:Y:S02]  /*0b90*/  FSEL R6, R21, R6, P5 ;  /* 0x0000000615067208 */ /* 0x000fe40002800000 */
[----:B------:R-:W-:Y:S02]  /*0ba0*/  SEL R5, R8, R5, P5 ;  /* 0x0000000508057207 */ /* 0x000fe40002800000 */
[----:B----4-:R-:W-:-:S04]  /*0bb0*/  FSETP.GT.FTZ.AND P6, PT, R23, R6, PT ;  /* 0x000000061700720b */ /* 0x010fc80003fd4000 */
[----:B------:R-:W-:-:S04]  /*0bc0*/  FSEL R6, R23, R6, P6 ;  /* 0x0000000617067208 */ /* 0x000fc80003000000 */
        /* <DEDUP_REMOVED lines=18> */
[----:B------:R-:W-:-:S07]  /*0cf0*/  @P3 VIADD R5, R8, 0x380 ;  /* 0x0000038008053836 */ /* 0x000fce0000000000 */
.L_x_12664:
[----:B------:R-:W-:Y:S05]  /*0d00*/  BSYNC.RECONVERGENT B1 ;  /* 0x0000000000017941 */ /* 0x000fea0003800200 */
.L_x_12663:
        /* <DEDUP_REMOVED lines=24> */
[----:B------:R-:W-:-:S08]  /*0e90*/  @P3 VIADD R5, R8, 0x100 ;  /* 0x0000010008053836 */ /* 0x000fd00000000000 */
[----:B------:R-:W-:-:S07]  /*0ea0*/  @P4 VIADD R5, R8, 0x180 ;  /* 0x0000018008054836 */ /* 0x000fce0000000000 */
.L_x_12666:
[----:B------:R-:W-:Y:S05]  /*0eb0*/  BSYNC.RECONVERGENT B1 ;  /* 0x0000000000017941 */ /* 0x000fea0003800200 */
.L_x_12665:
[----:B------:R-:W-:Y:S05]  /*0ec0*/  @!P1 BRA `(.L_x_12658) ;  /* 0x0000000000509947 */ /* 0x000fea0003800000 */
[----:B------:R-:W0:Y:S01]  /*0ed0*/  LDC.64 R2, c[0x0][0x388] ;  /* 0x0000e200ff027b82 */ /* 0x000e220000000a00 */
[----:B------:R-:W-:-:S04]  /*0ee0*/  IMAD R4, R4, UR9, R7 ;  /* 0x0000000904047c24 */ /* 0x000fc8000f8e0207 */
[----:B0-----:R-:W-:-:S05]  /*0ef0*/  IMAD.WIDE R2, R4, 0x4, R2 ;  /* 0x0000000404027825 */ /* 0x001fca00078e0202 */
        /* <DEDUP_REMOVED lines=8> */
[----:B------:R-:W4:Y:S01]  /*0f80*/  @P2 LDG.E R9, desc[UR10][R2.64+0x400] ;  /* 0x0004000a02092981 */ /* 0x000f22000c1e1900 */
[----:B------:R-:W-:Y:S02]  /*0f90*/  PLOP3.LUT P3, PT, PT, PT, PT, 0x8, 0x80 ;  /* 0x000000000080781c */ /* 0x000fe40003f6e170 */
[----:B--2---:R-:W-:-:S04]  /*0fa0*/  FSETP.GT.FTZ.AND P0, PT, R7, R6, PT ;  /* 0x000000060700720b */ /* 0x004fc80003f14000 */
[----:B------:R-:W-:-:S04]  /*0fb0*/  FSEL R6, R7, R6, P0 ;  /* 0x0000000607067208 */ /* 0x000fc80000000000 */
[----:B----4-:R-:W-:-:S05]  /*0fc0*/  @P2 FSETP.GT.FTZ.AND P1, PT, R9, R6, PT ;  /* 0x000000060900220b */ /* 0x010fca0003f34000 */
[----:B------:R-:W-:Y:S01]  /*0fd0*/  @P0 VIADD R5, R4, 0x80 ;  /* 0x0000008004050836 */ /* 0x000fe20000000000 */
[----:B------:R-:W-:Y:S02]  /*0fe0*/  @P2 PLOP3.LUT P3, PT, P1, PT, PT, 0x80, 0x8 ;  /* 0x000000000008281c */ /* 0x000fe40000f6f070 */
[----:B------:R-:W-:-:S11]  /*0ff0*/  @P2 FSEL R6, R9, R6, P1 ;  /* 0x0000000609062208 */ /* 0x000fd60000800000 */
[----:B------:R-:W-:-:S07]  /*1000*/  @P3 VIADD R5, R4, 0x100 ;  /* 0x0000010004053836 */ /* 0x000fce0000000000 */
.L_x_12658:
[----:B------:R-:W-:Y:S05]  /*1010*/  BSYNC.RECONVERGENT B0 ;  /* 0x0000000000007941 */ /* 0x000fea0003800200 */
.L_x_12657:
[----:B------:R-:W0:Y:S01]  /*1020*/  SHFL.DOWN PT, R3, R6, 0x1, 0x1f ;  /* 0x08201f0006037f89 */ /* 0x000e2200000e0000 */
[----:B------:R-:W-:Y:S03]  /*1030*/  BSSY.RECONVERGENT B0, `(.L_x_12667) ;  /* 0x000003c000007945 */ /* 0x000fe60003800200 */
[----:B------:R-:W1:Y:S01]  /*1040*/  SHFL.DOWN PT, R2, R5, 0x1, 0x1f ;  /* 0x08201f0005027f89 */ /* 0x000e6200000e0000 */
[----:B0-----:R-:W-:-:S04]  /*1050*/  FSETP.GT.FTZ.AND P0, PT, R6, R3, PT ;  /* 0x000000030600720b */ /* 0x001fc80003f14000 */
[----:B---3--:R-:W-:-:S04]  /*1060*/  ISETP.GT.OR P0, PT, R20, 0x1e, P0 ;  /* 0x0000001e1400780c */ /* 0x008fc80000704670 */
[----:B------:R-:W-:Y:S02]  /*1070*/  FSEL R3, R6, R3, P0 ;  /* 0x0000000306037208 */ /* 0x000fe40000000000 */
[----:B-1----:R-:W-:-:S03]  /*1080*/  SEL R2, R5, R2, P0 ;  /* 0x0000000205027207 */ /* 0x002fc60000000000 */
[----:B------:R-:W0:Y:S04]  /*1090*/  SHFL.DOWN PT, R4, R3, 0x2, 0x1f ;  /* 0x08401f0003047f89 */ /* 0x000e2800000e0000 */
[----:B------:R-:W1:Y:S01]  /*10a0*/  SHFL.DOWN PT, R7, R2, 0x2, 0x1f ;  /* 0x08401f0002077f89 */ /* 0x000e6200000e0000 */
[----:B0-----:R-:W-:-:S04]  /*10b0*/  FSETP.GT.FTZ.AND P1, PT, R3, R4, PT ;  /* 0x000000040300720b */ /* 0x001fc80003f34000 */
[----:B------:R-:W-:-:S04]  /*10c0*/  ISETP.GT.OR P1, PT, R20, 0x1d, P1 ;  /* 0x0000001d1400780c */ /* 0x000fc80000f24670 */
[----:B------:R-:W-:Y:S02]  /*10d0*/  FSEL R4, R3, R4, P1 ;  /* 0x0000000403047208 */ /* 0x000fe40000800000 */
[----:B-1----:R-:W-:Y:S02]  /*10e0*/  SEL R7, R2, R7, P1 ;  /* 0x0000000702077207 */ /* 0x002fe40000800000 */
[----:B------:R-:W-:Y:S01]  /*10f0*/  ISETP.NE.AND P1, PT, R20, RZ, PT ;  /* 0x000000ff1400720c */ /* 0x000fe20003f25270 */
        /* <DEDUP_REMOVED lines=17> */
[----:B------:R-:W-:Y:S02]  /*1210*/  FSEL R23, R8, R5, P0 ;  /* 0x0000000508177208 */ /* 0x000fe40000000000 */
[----:B------:R-:W-:Y:S01]  /*1220*/  ISETP.NE.AND P0, PT, R17, RZ, PT ;  /* 0x000000ff1100720c */ /* 0x000fe20003f05270 */
[----:B------:R0:W-:Y:S04]  /*1230*/  @!P1 STS [R14+UR4+0x4], R21 ;  /* 0x000004150e009988 */ /* 0x0001e80008000804 */
[----:B------:R0:W-:Y:S01]  /*1240*/  @!P1 STS [R14+UR4+0x8], R23 ;  /* 0x000008170e009988 */ /* 0x0001e20008000804 */
[----:B------:R-:W-:Y:S07]  /*1250*/  BAR.SYNC.DEFER_BLOCKING 0x0 ;  /* 0x0000000000007b1d */ /* 0x000fee0000010000 */
[----:B------:R-:W-:Y:S05]  /*1260*/  @P0 BRA `(.L_x_12668) ;  /* 0x0000000000600947 */ /* 0x000fea0003800000 */
[----:B------:R-:W1:Y:S01]  /*1270*/  S2UR UR8, SR_CgaCtaId ;  /* 0x00000000000879c3 */ /* 0x000e620000008800 */
[----:B------:R-:W-:-:S07]  /*1280*/  UMOV UR5, 0x400 ;  /* 0x0000040000057882 */ /* 0x000fce0000000000 */
[----:B------:R-:W2:Y:S08]  /*1290*/  LDC.64 R10, c[0x0][0x390] ;  /* 0x0000e400ff0a7b82 */ /* 0x000eb00000000a00 */
[----:B------:R-:W3:Y:S01]  /*12a0*/  LDC.64 R2, c[0x0][0x398] ;  /* 0x0000e600ff027b82 */ /* 0x000ee20000000a00 */
[----:B-1----:R-:W-:-:S07]  /*12b0*/  ULEA UR5, UR8, UR5, 0x18 ;  /* 0x0000000508057291 */ /* 0x002fce000f8ec0ff */
[----:B------:R-:W1:Y:S02]  /*12c0*/  LDC.64 R8, c[0x0][0x388] ;  /* 0x0000e200ff087b82 */ /* 0x000e640000000a00 */
[----:B------:R-:W4:Y:S04]  /*12d0*/  LDS.128 R4, [UR5+0x10] ;  /* 0x00001005ff047984 */ /* 0x000f280008000c00 */
[----:B------:R-:W5:Y:S01]  /*12e0*/  LDS R25, [UR5+0x20] ;  /* 0x00002005ff197984 */ /* 0x000f620008000800 */
[----:B----4-:R-:W-:-:S04]  /*12f0*/  FSETP.GT.FTZ.AND P0, PT, R23, R4, PT ;  /* 0x000000041700720b */ /* 0x010fc80003f14000 */
[----:B0-----:R-:W-:Y:S02]  /*1300*/  FSEL R23, R23, R4, P0 ;  /* 0x0000000417177208 */ /* 0x001fe40000000000 */
[----:B------:R-:W0:Y:S07]  /*1310*/  LDC R4, c[0x0][0x3b0] ;  /* 0x0000ec00ff047b82 */ /* 0x000e2e0000000800 */
[----:B------:R-:W4:Y:S01]  /*1320*/  @!P0 LDS R21, [UR5+0xc] ;  /* 0x00000c05ff158984 */ /* 0x000f220008000800 */
[----:B------:R-:W-:-:S04]  /*1330*/  FSETP.GT.FTZ.AND P0, PT, R23, R6, PT ;  /* 0x000000061700720b */ /* 0x000fc80003f14000 */
[----:B------:R-:W-:-:S04]  /*1340*/  FSEL R6, R23, R6, P0 ;  /* 0x0000000617067208 */ /* 0x000fc80000000000 */
[----:B-----5:R-:W-:-:S04]  /*1350*/  FSETP.GT.FTZ.AND P1, PT, R6, R25, PT ;  /* 0x000000190600720b */ /* 0x020fc80003f34000 */
[----:B------:R-:W-:Y:S01]  /*1360*/  FSEL R25, R6, R25, P1 ;  /* 0x0000001906197208 */ /* 0x000fe20000800000 */
[----:B0-----:R-:W-:-:S04]  /*1370*/  IMAD R23, R4, UR9, R15 ;  /* 0x0000000904177c24 */ /* 0x001fc8000f8e020f */
[----:B--2---:R-:W-:-:S04]  /*1380*/  IMAD.WIDE.U32 R10, R23, 0x4, R10 ;  /* 0x00000004170a7825 */ /* 0x004fc800078e000a */
[----:B---3--:R-:W-:Y:S01]  /*1390*/  IMAD.WIDE.U32 R2, R23, 0x4, R2 ;  /* 0x0000000417027825 */ /* 0x008fe200078e0002 */
[----:B----4-:R-:W-:-:S05]  /*13a0*/  @P1 SEL R7, R21, R5, P0 ;  /* 0x0000000515071207 */ /* 0x010fca0000000000 */
[----:B-1----:R-:W-:Y:S01]  /*13b0*/  IMAD.WIDE R8, R7, 0x4, R8 ;  /* 0x0000000407087825 */ /* 0x002fe200078e0208 */
[----:B------:R1:W-:Y:S04]  /*13c0*/  STG.E desc[UR10][R10.64], R7 ;  /* 0x000000070a007986 */ /* 0x0003e8000c10190a */
[----:B------:R1:W-:Y:S04]  /*13d0*/  STG.E desc[UR10][R2.64], R25 ;  /* 0x0000001902007986 */ /* 0x0003e8000c10190a */
[----:B------:R1:W-:Y:S02]  /*13e0*/  STG.E desc[UR10][R8.64], R0 ;  /* 0x0000000008007986 */ /* 0x0003e4000c10190a */
.L_x_12668:
[----:B------:R-:W-:Y:S05]  /*13f0*/  BSYNC.RECONVERGENT B0 ;  /* 0x0000000000007941 */ /* 0x000fea0003800200 */
.L_x_12667:
[----:B------:R-:W2:Y:S01]  /*1400*/  LDCU UR5, c[0x0][0x3b0] ;  /* 0x00007600ff0577ac */ /* 0x000ea20008000800 */
[----:B------:R-:W-:Y:S01]  /*1410*/  VIADD R15, R15, 0x1 ;  /* 0x000000010f0f7836 */ /* 0x000fe20000000000 */
[----:B------:R-:W-:Y:S04]  /*1420*/  BAR.SYNC.DEFER_BLOCKING 0x0 ;  /* 0x0000000000007b1d */ /* 0x000fe80000010000 */
[----:B--2---:R-:W-:-:S13]  /*1430*/  ISETP.NE.AND P0, PT, R15, UR5, PT ;  /* 0x000000050f007c0c */ /* 0x004fda000bf05270 */
[----:B------:R-:W-:Y:S05]  /*1440*/  @P0 BRA `(.L_x_12669) ;  /* 0xfffffff000080947 */ /* 0x000fea000383ffff */
[----:B------:R-:W-:Y:S05]  /*1450*/  EXIT ;  /* 0x000000000000794d */ /* 0x000fea0003800000 */
.L_x_12670:
        /* <DEDUP_REMOVED lines=10> */
.L_x_12938:


//--------------------- .text._ZN17fastertransformer17topk_stage_2_opt3IfLi256ELi1EEEvPKiPT_PiNS_14BeamHypothesesES2_ii --------------------------
	.section	.text._ZN17fastertransformer17topk_stage_2_opt3IfLi256ELi1EEEvPKiPT_PiNS_14BeamHypothesesES2_ii,"ax",@progbits
	.align	128
        .global         _ZN17fastertransformer17topk_stage_2_opt3IfLi256ELi1EEEvPKiPT_PiNS_14BeamHypothesesES2_ii
        .type           _ZN17fastertransformer17topk_stage_2_opt3IfLi256ELi1EEEvPKiPT_PiNS_14BeamHypothesesES2_ii,@function
        .size           _ZN17fastertransformer17topk_stage_2_opt3IfLi256ELi1EEEvPKiPT_PiNS_14BeamHypothesesES2_ii,(.L_x_12939 - _ZN17fastertransformer17topk_stage_2_opt3IfLi256ELi1EEEvPKiPT_PiNS_14BeamHypothesesES2_ii)
        .other          _ZN17fastertransformer17topk_stage_2_opt3IfLi256ELi1EEEvPKiPT_PiNS_14BeamHypothesesES2_ii,@"STO_CUDA_ENTRY STV_DEFAULT"
_ZN17fastertransformer17topk_stage_2_opt3IfLi256ELi1EEEvPKiPT_PiNS_14BeamHypothesesES2_ii:
.text._ZN17fastertransformer17topk_stage_2_opt3IfLi256ELi1EEEvPKiPT_PiNS_14BeamHypothesesES2_ii:
        /* <DEDUP_REMOVED lines=38> */
.L_x_12672:
[----:B------:R-:W-:Y:S05]  /*0260*/  BSYNC.RECONVERGENT B0 ;  /* 0x0000000000007941 */ /* 0x000fea0003800200 */
.L_x_12671:
[----:B------:R-:W-:-:S13]  /*0270*/  ISETP.GE.AND P0, PT, R4, 0x1, PT ;  /* 0x000000010400780c */ /* 0x000fda0003f06270 */
[----:B------:R-:W-:Y:S05]  /*0280*/  @!P0 BRA `(.L_x_12673) ;  /* 0x0000003400008947 */ /* 0x000fea0003800000 */
[----:B------:R-:W2:Y:S01]  /*0290*/  LDCU UR12, c[0x0][0x40c] ;  /* 0x00008180ff0c77ac */ /* 0x000ea20008000800 */
[C---:B0-----:R-:W-:Y:S01]  /*02a0*/  LOP3.LUT R0, R4.reuse, 0xf, RZ, 0xc0, !PT ;  /* 0x0000000f04007812 */ /* 0x041fe200078ec0ff */
[----:B------:R-:W-:Y:S01]  /*02b0*/  IMAD.MOV.U32 R17, RZ, RZ, RZ ;  /* 0x000000ffff117224 */ /* 0x000fe200078e00ff */
[C---:B-1----:R-:W-:Y:S01]  /*02c0*/  LOP3.LUT R2, R4.reuse, 0x7, RZ, 0xc0, !PT ;  /* 0x0000000704027812 */ /* 0x042fe200078ec0ff */
[----:B------:R-:W2:Y:S01]  /*02d0*/  LDCU UR13, c[0x0][0x404] ;  /* 0x00008080ff0d77ac */ /* 0x000ea20008000800 */
[C---:B------:R-:W-:Y:S02]  /*02e0*/  LOP3.LUT R3, R4.reuse, 0x7ffffff0, RZ, 0xc0, !PT ;  /* 0x7ffffff004037812 */ /* 0x040fe400078ec0ff */
[----:B------:R-:W-:Y:S01]  /*02f0*/  LOP3.LUT R16, R4, 0x3, RZ, 0xc0, !PT ;  /* 0x0000000304107812 */ /* 0x000fe200078ec0ff */
[----:B------:R-:W0:Y:S01]  /*0300*/  LDCU.64 UR8, c[0x0][0x388] ;  /* 0x00007100ff0877ac */ /* 0x000e220008000a00 */
[----:B------:R-:W1:Y:S01]  /*0310*/  LDCU.128 UR4, c[0x0][0x3c0] ;  /* 0x00007800ff0477ac */ /* 0x000e620008000c00 */
[----:B------:R-:W3:Y:S01]  /*0320*/  LDCU.64 UR10, c[0x0][0x420] ;  /* 0x00008400ff0a77ac */ /* 0x000ee20008000a00 */
[----:B--2---:R-:W-:-:S02]  /*0330*/  UIMAD UR14, UR12, UR13, UR19 ;  /* 0x0000000d0c0e72a4 */ /* 0x004fc4000f8e0213 */
[----:B0-----:R-:W-:-:S04]  /*0340*/  UIMAD.WIDE.U32 UR8, UR18, 0x4, UR8 ;  /* 0x00000004120878a5 */ /* 0x001fc8000f8e0008 */
[----:B------:R-:W-:Y:S01]  /*0350*/  IMAD R18, R4, UR14, RZ ;  /* 0x0000000e04127c24 */ /* 0x000fe2000f8e02ff */
[----:B-1----:R-:W-:Y:S02]  /*0360*/  UIMAD.WIDE UR6, UR14, 0x4, UR6 ;  /* 0x000000040e0678a5 */ /* 0x002fe4000f8e0206 */
[----:B------:R-:W-:Y:S02]  /*0370*/  UIMAD.WIDE UR12, UR14, 0x4, UR4 ;  /* 0x000000040e0c78a5 */ /* 0x000fe4000f8e0204 */
[----:B---3--:R-:W-:-:S12]  /*0380*/  UIMAD.WIDE.U32 UR10, UR19, 0x4, UR10 ;  /* 0x00000004130a78a5 */ /* 0x008fd8000f8e000a */
.L_x_12700:
[----:B------:R-:W0:Y:S01]  /*0390*/  S2R R6, SR_TID.X ;  /* 0x0000000000067919 */ /* 0x000e220000002100 */
[----:B------:R-:W-:Y:S01]  /*03a0*/  BSSY.RECONVERGENT B0, `(.L_x_12674) ;  /* 0x00000b8000007945 */ /* 0x000fe20003800200 */
[----:B------:R-:W-:Y:S01]  /*03b0*/  IMAD.MOV.U32 R10, RZ, RZ, -0x1 ;  /* 0xffffffffff0a7424 */ /* 0x000fe200078e00ff */
[----:B-1----:R-:W-:Y:S01]  /*03c0*/  MOV R21, 0xff7fffff ;  /* 0xff7fffff00157802 */ /* 0x002fe20000000f00 */
[----:B------:R-:W-:Y:S01]  /*03d0*/  IMAD.MOV.U32 R19, RZ, RZ, -0x800001 ;  /* 0xff7fffffff137424 */ /* 0x000fe200078e00ff */
[----:B0-----:R-:W-:-:S13]  /*03e0*/  ISETP.GE.U32.AND P0, PT, R6, UR15, PT ;  /* 0x0000000f06007c0c */ /* 0x001fda000bf06070 */
[----:B-----5:R-:W-:Y:S05]  /*03f0*/  @P0 BRA `(.L_x_12675) ;  /* 0x0000000800c80947 */ /* 0x020fea0003800000 */
        /* <DEDUP_REMOVED lines=12> */
[----:B------:R-:W-:Y:S02]  /*04c0*/  IMAD.MOV.U32 R21, RZ, RZ, -0x800001 ;  /* 0xff7fffffff157424 */ /* 0x000fe400078e00ff */
[----:B------:R-:W-:Y:S01]  /*04d0*/  IMAD.MOV.U32 R10, RZ, RZ, -0x1 ;  /* 0xffffffffff0a7424 */ /* 0x000fe200078e00ff */
[----:B------:R-:W-:Y:S01]  /*04e0*/  LOP3.LUT R9, R9, 0x1fffff0, RZ, 0xc0, !PT ;  /* 0x01fffff009097812 */ /* 0x000fe200078ec0ff */
[----:B------:R-:W-:-:S04]  /*04f0*/  IMAD.MOV.U32 R7, RZ, RZ, R6 ;  /* 0x000000ffff077224 */ /* 0x000fc800078e0006 */
[----:B------:R-:W-:-:S07]  /*0500*/  IMAD.MOV R9, RZ, RZ, -R9 ;  /* 0x000000ffff097224 */ /* 0x000fce00078e0a09 */
.L_x_12678:
[----:B------:R-:W-:-:S05]  /*0510*/  HFMA2 R4, -RZ, RZ, 0, 2.384185791015625e-07 ;  /* 0x00000004ff047431 */ /* 0x000fca00000001ff */
        /* <DEDUP_REMOVED lines=27> */
[CC--:B------:R-:W-:Y:S01]  /*06d0*/  FSETP.GT.FTZ.AND P5, PT, R20.reuse, R27.reuse, PT ;  /* 0x0000001b1400720b */ /* 0x0c0fe20003fb4000 */
[----:B------:R-:W-:Y:S01]  /*06e0*/  VIADD R9, R9, 0x10 ;  /* 0x0000001009097836 */ /* 0x000fe20000000000 */
[C---:B------:R-:W-:Y:S01]  /*06f0*/  SEL R10, R7.reuse, R10, P3 ;  /* 0x0000000a070a7207 */ /* 0x040fe20001800000 */
[C---:B------:R-:W-:Y:S01]  /*0700*/  @P1 VIADD R10, R7.reuse, 0x100 ;  /* 0x00000100070a1836 */ /* 0x040fe20000000000 */
[----:B------:R-:W-:Y:S01]  /*0710*/  FSEL R20, R20, R27, P5 ;  /* 0x0000001b14147208 */ /* 0x000fe20002800000 */
[----:B------:R-:W-:-:S02]  /*0720*/  @P2 VIADD R10, R7, 0x200 ;  /* 0x00000200070a2836 */ /* 0x000fc40000000000 */
[----:B------:R-:W-:Y:S01]  /*0730*/  @P4 VIADD R10, R7, 0x300 ;  /* 0x00000300070a4836 */ /* 0x000fe20000000000 */
[----:B------:R-:W-:Y:S01]  /*0740*/  FSETP.GT.FTZ.AND P3, PT, R15, R20, PT ;  /* 0x000000140f00720b */ /* 0x000fe20003f74000 */
[----:B------:R-:W-:-:S03]  /*0750*/  @P6 VIADD R10, R7, 0x400 ;  /* 0x00000400070a6836 */ /* 0x000fc60000000000 */
        /* <DEDUP_REMOVED lines=11> */
[----:B------:R-:W-:Y:S02]  /*0810*/  @P4 IADD3 R10, PT, PT, R7, 0x900, RZ ;  /* 0x00000900070a4810 */ /* 0x000fe40007ffe0ff */
[----:B--2---:R-:W-:-:S04]  /*0820*/  FSETP.GT.FTZ.AND P6, PT, R21, R12, PT ;  /* 0x0000000c1500720b */ /* 0x004fc80003fd4000 */
[----:B------:R-:W-:-:S04]  /*0830*/  FSEL R21, R21, R12, P6 ;  /* 0x0000000c15157208 */ /* 0x000fc80003000000 */
[----:B---3--:R-:W-:-:S04]  /*0840*/  FSETP.GT.FTZ.AND P5, PT, R22, R21, PT ;  /* 0x000000151600720b */ /* 0x008fc80003fb4000 */
[----:B------:R-:W-:Y:S01]  /*0850*/  FSEL R22, R22, R21, P5 ;  /* 0x0000001516167208 */ /* 0x000fe20002800000 */
[----:B------:R-:W-:-:S03]  /*0860*/  @P6 VIADD R10, R7, 0xa00 ;  /* 0x00000a00070a6836 */ /* 0x000fc60000000000 */
        /* <DEDUP_REMOVED lines=16> */
.L_x_12677:
[----:B------:R-:W-:Y:S05]  /*0970*/  BSYNC.RECONVERGENT B1 ;  /* 0x0000000000017941 */ /* 0x000fea0003800200 */
.L_x_12676:
        /* <DEDUP_REMOVED lines=40> */
[C---:B------:R-:W-:Y:S01]  /*0c00*/  @P3 VIADD R10, R7.reuse, 0x700 ;  /* 0x00000700070a3836 */ /* 0x040fe20000000000 */
[----:B------:R-:W-:-:S07]  /*0c10*/  IADD3 R7, PT, PT, R7, 0x800, RZ ;  /* 0x0000080007077810 */ /* 0x000fce0007ffe0ff */
.L_x_12680:
[----:B------:R-:W-:Y:S05]  /*0c20*/  BSYNC.RECONVERGENT B1 ;  /* 0x0000000000017941 */ /* 0x000fea0003800200 */
.L_x_12679:
        /* <DEDUP_REMOVED lines=24> */
[C---:B------:R-:W-:Y:S02]  /*0db0*/  @P4 VIADD R10, R7.reuse, 0x300 ;  /* 0x00000300070a4836 */ /* 0x040fe40000000000 */
[----:B------:R-:W-:-:S07]  /*0dc0*/  VIADD R7, R7, 0x400 ;  /* 0x0000040007077836 */ /* 0x000fce0000000000 */
.L_x_12682:
[----:B------:R-:W-:Y:S05]  /*0dd0*/  BSYNC.RECONVERGENT B1 ;  /* 0x0000000000017941 */ /* 0x000fea0003800200 */
.L_x_12681:
        /* <DEDUP_REMOVED lines=19> */
[----:B------:R-:W-:-:S07]  /*0f10*/  @P3 IADD3 R10, PT, PT, R7, 0x200, RZ ;  /* 0x00000200070a3810 */ /* 0x000fce0007ffe0ff */
.L_x_12675:
[----:B------:R-:W-:Y:S05]  /*0f20*/  BSYNC.RECONVERGENT B0 ;  /* 0x0000000000007941 */ /* 0x000fea0003800200 */
.L_x_12674:
        /* <DEDUP_REMOVED lines=30> */
.L_x_12711:
[----:B------:R-:W3:Y:S01]  /*1110*/  @!P1 S2R R10, SR_CgaCtaId ;  /* 0x00000000000a9919 */ /* 0x000ee20000008800 */
[----:B--2---:R-:W-:Y:S01]  /*1120*/  FSETP.GT.FTZ.AND P0, PT, R11, R8, PT ;  /* 0x000000080b00720b */ /* 0x004fe20003f14000 */
[----:B------:R-:W-:Y:S05]  /*1130*/  WARPSYNC.ALL ;  /* 0x0000000000007948 */ /* 0x000fea0003800000 */
[----:B------:R-:W-:Y:S02]  /*1140*/  ISETP.GT.OR P0, PT, R13, 0xf, P0 ;  /* 0x0000000f0d00780c */ /* 0x000fe40000704670 */
[----:B------:R-:W-:Y:S02]  /*1150*/  @!P1 MOV R9, 0x400 ;  /* 0x0000040000099802 */ /* 0x000fe40000000f00 */
[----:B------:R-:W-:-:S02]  /*1160*/  @!P1 SHF.R.U32.HI R7, RZ, 0x2, R6 ;  /* 0x00000002ff079819 */ /* 0x000fc40000011606 */
[----:B------:R-:W-:Y:S02]  /*1170*/  FSEL R21, R11, R8, P0 ;  /* 0x000000080b157208 */ /* 0x000fe40000000000 */
[----:B-1----:R-:W-:Y:S02]  /*1180*/  SEL R20, R4, R5, P0 ;  /* 0x0000000504147207 */ /* 0x002fe40000000000 */
[----:B------:R-:W-:Y:S02]  /*1190*/  ISETP.NE.AND P0, PT, R6, RZ, PT ;  /* 0x000000ff0600720c */ /* 0x000fe40003f05270 */
[----:B------:R-:W-:Y:S02]  /*11a0*/  @!P1 LOP3.LUT R7, R7, 0xf8, RZ, 0xc0, !PT ;  /* 0x000000f807079812 */ /* 0x000fe400078ec0ff */
[----:B---3--:R-:W-:-:S05]  /*11b0*/  @!P1 LEA R10, R10, R9, 0x18 ;  /* 0x000000090a0a9211 */ /* 0x008fca00078ec0ff */
[----:B------:R-:W-:-:S05]  /*11c0*/  @!P1 IMAD.IADD R7, R7, 0x1, R10 ;  /* 0x0000000107079824 */ /* 0x000fca00078e020a */
[----:B------:R1:W-:Y:S01]  /*11d0*/  @!P1 STS.64 [R7+0x8], R20 ;  /* 0x0000081407009388 */ /* 0x0003e20000000a00 */
[----:B------:R-:W-:Y:S06]  /*11e0*/  BAR.SYNC.DEFER_BLOCKING 0x0 ;  /* 0x0000000000007b1d */ /* 0x000fec0000010000 */
[----:B------:R-:W-:Y:S05]  /*11f0*/  @P0 BRA `(.L_x_12684) ;  /* 0x0000002000f00947 */ /* 0x000fea0003800000 */
[----:B------:R-:W2:Y:S01]  /*1200*/  S2R R24, SR_CgaCtaId ;  /* 0x0000000000187919 */ /* 0x000ea20000008800 */
[----:B------:R-:W-:Y:S01]  /*1210*/  MOV R27, 0x400 ;  /* 0x00000400001b7802 */ /* 0x000fe20000000f00 */
[----:B------:R-:W3:Y:S02]  /*1220*/  LDCU.64 UR4, c[0x0][0x3c8] ;  /* 0x00007900ff0477ac */ /* 0x000ee40008000a00 */
[----:B---3--:R-:W-:-:S04]  /*1230*/  UISETP.NE.U32.AND UP0, UPT, UR4, URZ, UPT ;  /* 0x000000ff0400728c */ /* 0x008fc8000bf05070 */
[----:B------:R-:W-:Y:S01]  /*1240*/  UISETP.NE.AND.EX UP0, UPT, UR5, URZ, UPT, UP0 ;  /* 0x000000ff0500728c */ /* 0x000fe2000bf05300 */
[----:B--2---:R-:W-:-:S05]  /*1250*/  LEA R25, R24, R27, 0x18 ;  /* 0x0000001b18197211 */ /* 0x004fca00078ec0ff */
[----:B01----:R-:W0:Y:S04]  /*1260*/  LDS.128 R4, [R25+0x10] ;  /* 0x0000100019047984 */ /* 0x003e280000000c00 */
[----:B------:R-:W1:Y:S04]  /*1270*/  LDS.128 R8, [R25+0x20] ;  /* 0x0000200019087984 */ /* 0x000e680000000c00 */
[----:B------:R-:W2:Y:S01]  /*1280*/  LDS.128 R12, [R25+0x30] ;  /* 0x00003000190c7984 */ /* 0x000ea20000000c00 */
[----:B0-----:R-:W-:-:S04]  /*1290*/  FSETP.GT.FTZ.AND P0, PT, R21, R5, PT ;  /* 0x000000051500720b */ /* 0x001fc80003f14000 */
[----:B------:R-:W-:-:S04]  /*12a0*/  FSEL R22, R21, R5, P0 ;  /* 0x0000000515167208 */ /* 0x000fc80000000000 */
[----:B------:R-:W-:-:S04]  /*12b0*/  FSETP.GT.FTZ.AND P1, PT, R22, R7, PT ;  /* 0x000000071600720b */ /* 0x000fc80003f34000 */
[----:B------:R-:W-:Y:S02]  /*12c0*/  FSEL R26, R22, R7, P1 ;  /* 0x00000007161a7208 */ /* 0x000fe40000800000 */
[----:B------:R-:W0:Y:S02]  /*12d0*/  LDS.64 R22, [R25+0x40] ;  /* 0x0000400019167984 */ /* 0x000e240000000a00 */
[----:B-1----:R-:W-:-:S04]  /*12e0*/  FSETP.GT.FTZ.AND P2, PT, R26, R9, PT ;  /* 0x000000091a00720b */ /* 0x002fc80003f54000 */
[----:B------:R-:W-:Y:S02]  /*12f0*/  FSEL R26, R26, R9, P2 ;  /* 0x000000091a1a7208 */ /* 0x000fe40001000000 */
[----:B------:R-:W-:Y:S02]  /*1300*/  @P1 SEL R6, R20, R4, P0 ;  /* 0x0000000414061207 */ /* 0x000fe40000000000 */
[----:B------:R-:W-:-:S04]  /*1310*/  FSETP.GT.FTZ.AND P3, PT, R26, R11, PT ;  /* 0x0000000b1a00720b */ /* 0x000fc80003f74000 */
[----:B------:R-:W-:-:S04]  /*1320*/  FSEL R26, R26, R11, P3 ;  /* 0x0000000b1a1a7208 */ /* 0x000fc80001800000 */
[----:B--2---:R-:W-:-:S04]  /*1330*/  FSETP.GT.FTZ.AND P4, PT, R26, R13, PT ;  /* 0x0000000d1a00720b */ /* 0x004fc80003f94000 */
[----:B------:R-:W-:Y:S02]  /*1340*/  FSEL R26, R26, R13, P4 ;  /* 0x0000000d1a1a7208 */ /* 0x000fe40002000000 */
[----:B------:R-:W-:Y:S02]  /*1350*/  @P3 SEL R10, R6, R8, P2 ;  /* 0x00000008060a3207 */ /* 0x000fe40001000000 */
[----:B------:R-:W-:-:S04]  /*1360*/  FSETP.GT.FTZ.AND P5, PT, R26, R15, PT ;  /* 0x0000000f1a00720b */ /* 0x000fc80003fb4000 */
[----:B------:R-:W-:-:S09]  /*1370*/  FSEL R26, R26, R15, P5 ;  /* 0x0000000f1a1a7208 */ /* 0x000fd20002800000 */
[----:B------:R-:W-:Y:S02]  /*1380*/  @P5 SEL R14, R10, R12, P4 ;  /* 0x0000000c0a0e5207 */ /* 0x000fe40002000000 */
[----:B0-----:R-:W-:-:S04]  /*1390*/  FSETP.GT.FTZ.AND P0, PT, R26, R23, PT ;  /* 0x000000171a00720b */ /* 0x001fc80003f14000 */
[----:B------:R-:W-:Y:S01]  /*13a0*/  SEL R14, R14, R22, P0 ;  /* 0x000000160e0e7207 */ /* 0x000fe20000000000 */
[----:B------:R-:W-:Y:S08]  /*13b0*/  BRA.U !UP0, `(.L_x_12685) ;  /* 0x0000002108587547 */ /* 0x000ff0000b800000 */
[----:B------:R-:W0:Y:S01]  /*13c0*/  LDC.64 R8, c[0x0][0x380] ;  /* 0x0000e000ff087b82 */ /* 0x000e220000000a00 */
[----:B------:R-:W-:Y:S02]  /*13d0*/  VIADD R5, R14, UR18 ;  /* 0x000000120e057c36 */ /* 0x000fe40008000000 */
[----:B------:R-:W-:Y:S02]  /*13e0*/  IMAD.U32 R10, RZ, RZ, UR10 ;  /* 0x0000000aff0a7e24 */ /* 0x000fe4000f8e00ff */
[----:B------:R-:W-:-:S03]  /*13f0*/  IMAD.U32 R11, RZ, RZ, UR11 ;  /* 0x0000000bff0b7e24 */ /* 0x000fc6000f8e00ff */
[----:B------:R-:W1:Y:S02]  /*1400*/  LDC R6, c[0x0][0x428] ;  /* 0x00010a00ff067b82 */ /* 0x000e640000000800 */
[----:B------:R-:W2:Y:S01]  /*1410*/  LDG.E R7, desc[UR16][R10.64] ;  /* 0x000000100a077981 */ /* 0x000ea2000c1e1900 */
[----:B0-----:R-:W-:-:S06]  /*1420*/  IMAD.WIDE R8, R5, 0x4, R8 ;  /* 0x0000000405087825 */ /* 0x001fcc00078e0208 */
        /* <DEDUP_REMOVED lines=11> */
[----:B------:R-:W-:-:S04]  /*14e0*/  IMAD.MOV.U32 R9, RZ, RZ, R10 ;  /* 0x000000ffff097224 */ /* 0x000fc800078e000a */
[----:B------:R-:W-:-:S05]  /*14f0*/  IMAD.HI.U32 R5, R5, R9, RZ ;  /* 0x0000000905057227 */ /* 0x000fca00078e00ff */
[----:B------:R-:W-:-:S05]  /*1500*/  IADD3 R5, PT, PT, -R5, RZ, RZ ;  /* 0x000000ff05057210 */ /* 0x000fca0007ffe1ff */
[----:B------:R-:W-:-:S05]  /*1510*/  IMAD R5, R20, R5, R9 ;  /* 0x0000000514057224 */ /* 0x000fca00078e0209 */
[----:B------:R-:W-:Y:S02]  /*1520*/  ISETP.GT.U32.AND P0, PT, R20, R5, PT ;  /* 0x000000051400720c */ /* 0x000fe40003f04070 */
[----:B------:R-:W-:-:S11]  /*1530*/  ISETP.GE.AND P2, PT, R8, RZ, PT ;  /* 0x000000ff0800720c */ /* 0x000fd60003f46270 */
[----:B------:R-:W-:-:S05]  /*1540*/  @!P0 IMAD.IADD R5, R5, 0x1, -R20 ;  /* 0x0000000105058824 */ /* 0x000fca00078e0a14 */
[----:B------:R-:W-:Y:S02]  /*1550*/  ISETP.GT.U32.AND P1, PT, R20, R5, PT ;  /* 0x000000051400720c */ /* 0x000fe40003f24070 */
[----:B------:R-:W-:-:S11]  /*1560*/  ISETP.NE.AND P0, PT, R6, RZ, PT ;  /* 0x000000ff0600720c */ /* 0x000fd60003f05270 */
[----:B------:R-:W-:-:S04]  /*1570*/  @!P1 IMAD.IADD R5, R5, 0x1, -R20 ;  /* 0x0000000105059824 */ /* 0x000fc800078e0a14 */
        /* <DEDUP_REMOVED lines=12> */
[----:B--2---:R-:W0:Y:S01]  /*1640*/  LDC R7, c[0x0][0x400] ;  /* 0x00010000ff077b82 */ /* 0x004e220000000800 */
[----:B------:R-:W-:Y:S01]  /*1650*/  IMAD.U32 R13, RZ, RZ, UR7 ;  /* 0x00000007ff0d7e24 */ /* 0x000fe2000f8e00ff */
[----:B------:R-:W1:Y:S01]  /*1660*/  LDCU UR4, c[0x0][0x414] ;  /* 0x00008280ff0477ac */ /* 0x000e620008000800 */
[----:B------:R-:W-:-:S03]  /*1670*/  IMAD.MOV.U32 R11, RZ, RZ, 0x4 ;  /* 0x00000004ff0b7424 */ /* 0x000fc600078e00ff */
[----:B------:R-:W2:Y:S01]  /*1680*/  LDG.E R5, desc[UR16][R12.64] ;  /* 0x000000100c057981 */ /* 0x000ea2000c1e1900 */
[----:B------:R-:W-:-:S05]  /*1690*/  IMAD.WIDE R10, R14, R11, UR8 ;  /* 0x000000080e0a7e25 */ /* 0x000fca000f8e020b */
[----:B------:R-:W3:Y:S01]  /*16a0*/  LDG.E R6, desc[UR16][R10.64] ;  /* 0x000000100a067981 */ /* 0x000ee2000c1e1900 */
[----:B-1----:R-:W-:-:S04]  /*16b0*/  FSETP.NEU.FTZ.AND P0, PT, RZ, UR4, PT ;  /* 0x00000004ff007c0b */ /* 0x002fc8000bf1d000 */
[----:B0-----:R-:W-:-:S13]  /*16c0*/  ISETP.EQ.OR P0, PT, R7, 0x1, !P0 ;  /* 0x000000010700780c */ /* 0x001fda0004702670 */
[----:B------:R-:W-:-:S06]  /*16d0*/  @!P0 I2FP.F32.S32 R7, R7 ;  /* 0x0000000700078245 */ /* 0x000fcc0000201400 */
[----:B------:R-:W0:Y:S02]  /*16e0*/  @!P0 MUFU.LG2 R7, R7 ;  /* 0x0000000700078308 */ /* 0x000e240000000c00 */
[----:B0-----:R-:W-:-:S06]  /*16f0*/  @!P0 FMUL.FTZ R9, R7, UR4 ;  /* 0x0000000407098c20 */ /* 0x001fcc0008410000 */
[----:B------:R-:W3:Y:S01]  /*1700*/  @!P0 MUFU.EX2 R9, -R9 ;  /* 0x8000000900098308 */ /* 0x000ee20000000800 */
[----:B--2---:R-:W-:Y:S01]  /*1710*/  ISETP.NE.AND P1, PT, R5, R4, PT ;  /* 0x000000040500720c */ /* 0x004fe20003f25270 */
[----:B---3--:R-:W-:-:S12]  /*1720*/  @!P0 FMUL.FTZ R6, R6, R9 ;  /* 0x0000000906068220 */ /* 0x008fd80000410000 */
        /* <DEDUP_REMOVED lines=18> */
.L_x_12689:
[----:B------:R-:W-:Y:S02]  /*1850*/  VIADD R9, R5, 0x1 ;  /* 0x0000000105097836 */ /* 0x000fe40000000000 */
[----:B0-----:R-:W-:Y:S02]  /*1860*/  IMAD.U32 R4, RZ, RZ, UR5 ;  /* 0x00000005ff047e24 */ /* 0x001fe4000f8e00ff */
[----:B-1----:R-:W-:-:S03]  /*1870*/  IMAD.U32 R5, RZ, RZ, UR4 ;  /* 0x00000004ff057e24 */ /* 0x002fc6000f8e00ff */
[----:B------:R-:W-:-:S13]  /*1880*/  ISETP.NE.AND P0, PT, R9, R4, PT ;  /* 0x000000040900720c */ /* 0x000fda0003f05270 */
[----:B------:R-:W-:Y:S05]  /*1890*/  @!P0 BRA `(.L_x_12686) ;  /* 0x0000000800e48947 */ /* 0x000fea0003800000 */
[----:B------:R-:W-:Y:S01]  /*18a0*/  IMAD.MOV.U32 R5, RZ, RZ, R9 ;  /* 0x000000ffff057224 */ /* 0x000fe200078e0009 */
[----:B--2---:R-:W-:Y:S01]  /*18b0*/  MOV R10, UR20 ;  /* 0x00000014000a7c02 */ /* 0x004fe20008000f00 */
[----:B------:R-:W-:Y:S02]  /*18c0*/  IMAD.U32 R11, RZ, RZ, UR21 ;  /* 0x00000015ff0b7e24 */ /* 0x000fe4000f8e00ff */
[----:B------:R-:W-:-:S04]  /*18d0*/  IMAD.IADD R23, R18, 0x1, R5 ;  /* 0x0000000112177824 */ /* 0x000fc800078e0205 */
[----:B------:R-:W-:-:S05]  /*18e0*/  IMAD.WIDE R22, R23, 0x4, R10 ;  /* 0x0000000417167825 */ /* 0x000fca00078e020a */
[----:B------:R-:W2:Y:S02]  /*18f0*/  LDG.E R12, desc[UR16][R22.64] ;  /* 0x00000010160c7981 */ /* 0x000ea4000c1e1900 */
[----:B--2---:R-:W-:-:S13]  /*1900*/  FSETP.NEU.FTZ.AND P0, PT, R12, R7, PT ;  /* 0x000000070c00720b */ /* 0x004fda0003f1d000 */
[----:B------:R-:W-:Y:S05]  /*1910*/  @P0 BRA `(.L_x_12689) ;  /* 0xfffffffc00cc0947 */ /* 0x000fea000383ffff */
.L_x_12688:
[----:B------:R-:W-:Y:S01]  /*1920*/  VIADD R9, R4, 0xffffffff ;  /* 0xffffffff04097836 */ /* 0x000fe20000000000 */
[----:B------:R-:W-:Y:S01]  /*1930*/  MOV R21, UR13 ;  /* 0x0000000d00157c02 */ /* 0x000fe20008000f00 */
[----:B------:R-:W-:Y:S01]  /*1940*/  IMAD.U32 R12, RZ, RZ, UR6 ;  /* 0x00000006ff0c7e24 */ /* 0x000fe2000f8e00ff */
[----:B------:R-:W-:Y:S01]  /*1950*/  BSSY.RECONVERGENT B0, `(.L_x_12690) ;  /* 0x000004c000007945 */ /* 0x000fe20003800200 */
[----:B------:R-:W-:Y:S01]  /*1960*/  IMAD.U32 R13, RZ, RZ, UR7 ;  /* 0x00000007ff0d7e24 */ /* 0x000fe2000f8e00ff */
[----:B------:R-:W-:Y:S01]  /*1970*/  ISETP.GE.U32.AND P0, PT, R9, 0xf, PT ;  /* 0x0000000f0900780c */ /* 0x000fe20003f06070 */
[----:B------:R-:W-:Y:S02]  /*1980*/  IMAD.MOV.U32 R15, RZ, RZ, 0x7f7fffff ;  /* 0x7f7fffffff0f7424 */ /* 0x000fe400078e00ff */
[----:B------:R-:W-:Y:S01]  /*1990*/  IMAD.U32 R20, RZ, RZ, UR12 ;  /* 0x0000000cff147e24 */ /* 0x000fe2000f8e00ff */
[----:B------:R0:W-:Y:S01]  /*19a0*/  STG.E desc[UR16][R12.64], R9 ;  /* 0x000000090c007986 */ /* 0x0001e2000c101910 */
        /* <DEDUP_REMOVED lines=8> */
.L_x_12692:
[----:B0-----:R-:W-:-:S04]  /*1a30*/  VIADD R13, R18, UR4 ;  /* 0x00000004120d7c36 */ /* 0x001fc80008000000 */
[----:B------:R-:W-:-:S05]  /*1a40*/  IMAD.WIDE R12, R13, 0x4, R10 ;  /* 0x000000040d0c7825 */ /* 0x000fca00078e020a */
[----:B-1----:R-:W2:Y:S01]  /*1a50*/  LDG.E R22, desc[UR16][R12.64] ;  /* 0x000000100c167981 */ /* 0x002ea2000c1e1900 */
[----:B------:R-:W-:Y:S02]  /*1a60*/  IMAD.U32 R20, RZ, RZ, UR12 ;  /* 0x0000000cff147e24 */ /* 0x000fe4000f8e00ff */
[----:B------:R-:W-:Y:S01]  /*1a70*/  IMAD.U32 R21, RZ, RZ, UR13 ;  /* 0x0000000dff157e24 */ /* 0x000fe2000f8e00ff */
[----:B--2--5:R-:W-:-:S05]  /*1a80*/  FMNMX.FTZ R7, R22, R7, PT ;  /* 0x0000000716077209 */ /* 0x024fca0003810000 */
[----:B------:R0:W-:Y:S04]  /*1a90*/  STG.E desc[UR16][R20.64], R7 ;  /* 0x0000000714007986 */ /* 0x0001e8000c101910 */
[----:B------:R-:W2:Y:S01]  /*1aa0*/  LDG.E R24, desc[UR16][R12.64+0x4] ;  /* 0x000004100c187981 */ /* 0x000ea2000c1e1900 */
[----:B------:R-:W-:Y:S01]  /*1ab0*/  IMAD.U32 R22, RZ, RZ, UR12 ;  /* 0x0000000cff167e24 */ /* 0x000fe2000f8e00ff */
[----:B------:R-:W-:Y:S02]  /*1ac0*/  MOV R23, UR13 ;  /* 0x0000000d00177c02 */ /* 0x000fe40008000f00 */
        /* <DEDUP_REMOVED lines=52> */
.L_x_12691:
[----:B------:R-:W-:Y:S05]  /*1e10*/  BSYNC.RECONVERGENT B0 ;  /* 0x0000000000007941 */ /* 0x000fea0003800200 */
.L_x_12690:
[----:B------:R-:W-:-:S13]  /*1e20*/  ISETP.NE.AND P0, PT, R0, RZ, PT ;  /* 0x000000ff0000720c */ /* 0x000fda0003f05270 */
[----:B------:R-:W-:Y:S05]  /*1e30*/  @!P0 BRA `(.L_x_12686) ;  /* 0x00000004007c8947 */ /* 0x000fea0003800000 */
[----:B0-----:R-:W-:Y:S01]  /*1e40*/  VIADD R9, R0, 0xffffffff ;  /* 0xffffffff00097836 */ /* 0x001fe20000000000 */
[----:B------:R-:W-:-:S04]  /*1e50*/  ISETP.NE.AND P1, PT, R2, RZ, PT ;  /* 0x000000ff0200720c */ /* 0x000fc80003f25270 */
[----:B------:R-:W-:-:S13]  /*1e60*/  ISETP.GE.U32.AND P0, PT, R9, 0x7, PT ;  /* 0x000000070900780c */ /* 0x000fda0003f06070 */
[----:B------:R-:W-:Y:S05]  /*1e70*/  @!P0 BRA `(.L_x_12693) ;  /* 0x0000000000948947 */ /* 0x000fea0003800000 */
[----:B------:R-:W-:Y:S01]  /*1e80*/  IMAD.IADD R13, R18, 0x1, R7 ;  /* 0x00000001120d7824 */ /* 0x000fe200078e0207 */
[----:B------:R-:W-:Y:S01]  /*1e90*/  MOV R26, UR12 ;  /* 0x0000000c001a7c02 */ /* 0x000fe20008000f00 */
        /* <DEDUP_REMOVED lines=19> */
[----:B------:R-:W-:Y:S02]  /*1fd0*/  MOV R26, UR12 ;  /* 0x0000000c001a7c02 */ /* 0x000fe40008000f00 */
        /* <DEDUP_REMOVED lines=11> */
[----:B------:R-:W1:Y:S01]  /*2090*/  LDG.E R28, desc[UR16][R12.64+0x1c] ;  /* 0x00001c100c1c7981 */ /* 0x000e62000c1e1900 */
[----:B------:R-:W-:Y:S01]  /*20a0*/  VIADD R7, R7, 0x8 ;  /* 0x0000000807077836 */ /* 0x000fe20000000000 */
[----:B-1----:R-:W-:-:S05]  /*20b0*/  FMNMX.FTZ R15, R9, R28, PT ;  /* 0x0000001c090f7209 */ /* 0x002fca0003810000 */
[----:B------:R2:W-:Y:S02]  /*20c0*/  STG.E desc[UR16][R26.64], R15 ;  /* 0x0000000f1a007986 */ /* 0x0005e4000c101910 */
.L_x_12693:
[----:B------:R-:W-:Y:S05]  /*20d0*/  @!P1 BRA `(.L_x_12686) ;  /* 0x0000000000d49947 */ /* 0x000fea0003800000 */
[----:B--2---:R-:W-:Y:S01]  /*20e0*/  VIADD R9, R2, 0xffffffff ;  /* 0xffffffff02097836 */ /* 0x004fe20000000000 */
[----:B------:R-:W-:-:S04]  /*20f0*/  ISETP.NE.AND P1, PT, R16, RZ, PT ;  /* 0x000000ff1000720c */ /* 0x000fc80003f25270 */
[----:B------:R-:W-:-:S13]  /*2100*/  ISETP.GE.U32.AND P0, PT, R9, 0x3, PT ;  /* 0x000000030900780c */ /* 0x000fda0003f06070 */
[----:B------:R-:W-:Y:S05]  /*2110*/  @!P0 BRA `(.L_x_12694) ;  /* 0x0000000000648947 */ /* 0x000fea0003800000 */
[----:B------:R-:W-:Y:S02]  /*2120*/  IMAD.IADD R13, R18, 0x1, R7 ;  /* 0x00000001120d7824 */ /* 0x000fe400078e0207 */
[----:B------:R-:W-:Y:S02]  /*2130*/  IMAD.U32 R20, RZ, RZ, UR12 ;  /* 0x0000000cff147e24 */ /* 0x000fe4000f8e00ff */
        /* <DEDUP_REMOVED lines=23> */
.L_x_12694:
[----:B------:R-:W-:Y:S05]  /*22b0*/  @!P1 BRA `(.L_x_12686) ;  /* 0x00000000005c9947 */ /* 0x000fea0003800000 */
[----:B------:R-:W-:Y:S01]  /*22c0*/  IMAD.IADD R7, R18, 0x1, R7 ;  /* 0x0000000112077824 */ /* 0x000fe200078e0207 */
[----:B------:R-:W-:Y:S01]  /*22d0*/  MOV R13, UR13 ;  /* 0x0000000d000d7c02 */ /* 0x000fe20008000f00 */
[----:B------:R-:W-:Y:S02]  /*22e0*/  IMAD.U32 R12, RZ, RZ, UR12 ;  /* 0x0000000cff0c7e24 */ /* 0x000fe4000f8e00ff */
[----:B------:R-:W-:-:S04]  /*22f0*/  IMAD.WIDE R10, R7, 0x4, R10 ;  /* 0x00000004070a7825 */ /* 0x000fc800078e020a */
[----:B------:R-:W2:Y:S04]  /*2300*/  LDG.E R12, desc[UR16][R12.64] ;  /* 0x000000100c0c7981 */ /* 0x000ea8000c1e1900 */
[----:B------:R-:W2:Y:S01]  /*2310*/  LDG.E R7, desc[UR16][R10.64] ;  /* 0x000000100a077981 */ /* 0x000ea2000c1e1900 */
[----:B-1----:R-:W-:Y:S01]  /*2320*/  IMAD.U32 R20, RZ, RZ, UR12 ;  /* 0x0000000cff147e24 */ /* 0x002fe2000f8e00ff */
[----:B------:R-:W-:Y:S01]  /*2330*/  ISETP.NE.AND P0, PT, R16, 0x1, PT ;  /* 0x000000011000780c */ /* 0x000fe20003f05270 */
[----:B------:R-:W-:Y:S01]  /*2340*/  IMAD.U32 R21, RZ, RZ, UR13 ;  /* 0x0000000dff157e24 */ /* 0x000fe2000f8e00ff */
[----:B--2---:R-:W-:-:S05]  /*2350*/  FMNMX.FTZ R9, R7, R12, PT ;  /* 0x0000000c07097209 */ /* 0x004fca0003810000 */
[----:B------:R3:W-:Y:S06]  /*2360*/  STG.E desc[UR16][R20.64], R9 ;  /* 0x0000000914007986 */ /* 0x0007ec000c101910 */
[----:B------:R-:W-:Y:S05]  /*2370*/  @!P0 BRA `(.L_x_12686) ;  /* 0x00000000002c8947 */ /* 0x000fea0003800000 */
[----:B------:R-:W3:Y:S01]  /*2380*/  LDG.E R7, desc[UR16][R10.64+0x4] ;  /* 0x000004100a077981 */ /* 0x000ee2000c1e1900 */
[----:B------:R-:W-:Y:S01]  /*2390*/  ISETP.NE.AND P0, PT, R16, 0x2, PT ;  /* 0x000000021000780c */ /* 0x000fe20003f05270 */
[----:B------:R-:W-:Y:S02]  /*23a0*/  IMAD.U32 R12, RZ, RZ, UR12 ;  /* 0x0000000cff0c7e24 */ /* 0x000fe4000f8e00ff */
[----:B------:R-:W-:Y:S01]  /*23b0*/  IMAD.U32 R13, RZ, RZ, UR13 ;  /* 0x0000000dff0d7e24 */ /* 0x000fe2000f8e00ff */
[----:B---3--:R-:W-:-:S05]  /*23c0*/  FMNMX.FTZ R9, R9, R7, PT ;  /* 0x0000000709097209 */ /* 0x008fca0003810000 */
[----:B------:R4:W-:Y:S04]  /*23d0*/  STG.E desc[UR16][R12.64], R9 ;  /* 0x000000090c007986 */ /* 0x0009e8000c101910 */
[----:B------:R-:W2:Y:S01]  /*23e0*/  @P0 LDG.E R7, desc[UR16][R10.64+0x8] ;  /* 0x000008100a070981 */ /* 0x000ea2000c1e1900 */
[----:B------:R-:W-:Y:S02]  /*23f0*/  IMAD.U32 R20, RZ, RZ, UR12 ;  /* 0x0000000cff147e24 */ /* 0x000fe4000f8e00ff */
[----:B------:R-:W-:Y:S01]  /*2400*/  IMAD.U32 R21, RZ, RZ, UR13 ;  /* 0x0000000dff157e24 */ /* 0x000fe2000f8e00ff */
[----:B--2---:R-:W-:-:S05]  /*2410*/  @P0 FMNMX.FTZ R7, R9, R7, PT ;  /* 0x0000000709070209 */ /* 0x004fca0003810000 */
[----:B------:R4:W-:Y:S02]  /*2420*/  @P0 STG.E desc[UR16][R20.64], R7 ;  /* 0x0000000714000986 */ /* 0x0009e4000c101910 */
.L_x_12686:
[----:B0---4-:R-:W-:Y:S01]  /*2430*/  MOV R13, UR11 ;  /* 0x0000000b000d7c02 */ /* 0x011fe20008000f00 */
[----:B------:R-:W-:Y:S01]  /*2440*/  IMAD.U32 R12, RZ, RZ, UR10 ;  /* 0x0000000aff0c7e24 */ /* 0x000fe2000f8e00ff */
[----:B------:R-:W3:Y:S01]  /*2450*/  LDC R7, c[0x0][0x400] ;  /* 0x00010000ff077b82 */ /* 0x000ee20000000800 */
[----:B------:R-:W0:Y:S03]  /*2460*/  LDCU UR4, c[0x0][0x410] ;  /* 0x00008200ff0477ac */ /* 0x000e260008000800 */
[----:B------:R-:W4:Y:S01]  /*2470*/  LDG.E R13, desc[UR16][R12.64] ;  /* 0x000000100c0d7981 */ /* 0x000f22000c1e1900 */
[----:B-12---:R-:W-:-:S03]  /*2480*/  IMAD R26, R4, UR14, R5 ;  /* 0x0000000e041a7c24 */ /* 0x006fc6000f8e0205 */
[----:B------:R-:W1:Y:S01]  /*2490*/  LDC.64 R10, c[0x0][0x398] ;  /* 0x0000e600ff0a7b82 */ /* 0x000e620000000a00 */
[----:B0-----:R-:W-:-:S04]  /*24a0*/  IMAD R26, R26, UR4, RZ ;  /* 0x000000041a1a7c24 */ /* 0x001fc8000f8e02ff */
[----:B---3--:R-:W-:Y:S01]  /*24b0*/  IMAD.IADD R9, R26, 0x1, R7 ;  /* 0x000000011a097824 */ /* 0x008fe200078e0207 */
[----:B------:R-:W-:-:S03]  /*24c0*/  ISETP.GE.AND P0, PT, R7, 0x1, PT ;  /* 0x000000010700780c */ /* 0x000fc60003f06270 */
[----:B-1----:R-:W-:-:S05]  /*24d0*/  IMAD.WIDE R10, R9, 0x4, R10 ;  /* 0x00000004090a7825 */ /* 0x002fca00078e020a */
[----:B----4-:R0:W-:Y:S05]  /*24e0*/  STG.E desc[UR16][R10.64], R13 ;  /* 0x0000000d0a007986 */ /* 0x0101ea000c101910 */
[----:B------:R-:W-:Y:S05]  /*24f0*/  @!P0 BRA `(.L_x_12695) ;  /* 0x0000000c00908947 */ /* 0x000fea0003800000 */
[----:B0-----:R-:W0:Y:S01]  /*2500*/  LDC R13, c[0x0][0x428] ;  /* 0x00010a00ff0d7b82 */ /* 0x001e220000000800 */
[----:B------:R-:W-:Y:S01]  /*2510*/  IABS R21, R4 ;  /* 0x0000000400157213 */ /* 0x000fe20000000000 */
[----:B------:R-:W1:Y:S01]  /*2520*/  LDCU UR4, c[0x0][0x400] ;  /* 0x00008000ff0477ac */ /* 0x000e620008000800 */
[----:B------:R-:W-:Y:S01]  /*2530*/  IABS R20, R8 ;  /* 0x0000000800147213 */ /* 0x000fe20000000000 */
[----:B------:R-:W2:Y:S01]  /*2540*/  LDCU UR22, c[0x0][0x400] ;  /* 0x00008000ff1677ac */ /* 0x000ea20008000800 */
[----:B-1----:R-:W-:Y:S01]  /*2550*/  ULOP3.LUT UR5, UR4, 0x7, URZ, 0xc0, !UPT ;  /* 0x0000000704057892 */ /* 0x002fe2000f8ec0ff */
[----:B0-----:R-:W-:-:S03]  /*2560*/  IABS R9, R13 ;  /* 0x0000000d00097213 */ /* 0x001fc60000000000 */
[----:B------:R-:W-:Y:S01]  /*2570*/  UISETP.NE.AND UP0, UPT, UR5, URZ, UPT ;  /* 0x000000ff0500728c */ /* 0x000fe2000bf05270 */
[----:B------:R-:W-:Y:S01]  /*2580*/  LOP3.LUT R8, R8, R13, RZ, 0x3c, !PT ;  /* 0x0000000d08087212 */ /* 0x000fe200078e3cff */
[----:B------:R-:W0:Y:S03]  /*2590*/  I2F.RP R12, R9 ;  /* 0x00000009000c7306 */ /* 0x000e260000209400 */
[----:B------:R-:W-:Y:S01]  /*25a0*/  ISETP.GE.AND P1, PT, R8, RZ, PT ;  /* 0x000000ff0800720c */ /* 0x000fe20003f26270 */
[----:B------:R-:W-:-:S04]  /*25b0*/  IMAD.MOV.U32 R8, RZ, RZ, RZ ;  /* 0x000000ffff087224 */ /* 0x000fc800078e00ff */
[----:B0-----:R-:W0:Y:S02]  /*25c0*/  MUFU.RCP R12, R12 ;  /* 0x0000000c000c7308 */ /* 0x001e240000001000 */
[----:B0-----:R-:W-:-:S06]  /*25d0*/  VIADD R15, R12, 0xffffffe ;  /* 0x0ffffffe0c0f7836 */ /* 0x001fcc0000000000 */
[----:B------:R-:W0:Y:S02]  /*25e0*/  F2I.FTZ.U32.TRUNC.NTZ R11, R15 ;  /* 0x0000000f000b7305 */ /* 0x000e24000021f000 */
[----:B0-----:R-:W-:-:S04]  /*25f0*/  IMAD.MOV R10, RZ, RZ, -R11 ;  /* 0x000000ffff0a7224 */ /* 0x001fc800078e0a0b */
[----:B------:R-:W-:Y:S02]  /*2600*/  IMAD R19, R10, R9, RZ ;  /* 0x000000090a137224 */ /* 0x000fe400078e02ff */
[----:B------:R-:W-:-:S04]  /*2610*/  IMAD.MOV.U32 R10, RZ, RZ, RZ ;  /* 0x000000ffff0a7224 */ /* 0x000fc800078e00ff */
[----:B------:R-:W-:-:S04]  /*2620*/  IMAD.HI.U32 R19, R11, R19, R10 ;  /* 0x000000130b137227 */ /* 0x000fc800078e000a */
[----:B------:R-:W-:Y:S02]  /*2630*/  IMAD.MOV.U32 R10, RZ, RZ, R21 ;  /* 0x000000ffff0a7224 */ /* 0x000fe400078e0015 */
[----:B------:R-:W-:Y:S02]  /*2640*/  IMAD.HI.U32 R19, R19, R20, RZ ;  /* 0x0000001413137227 */ /* 0x000fe400078e00ff */
[----:B------:R-:W0:Y:S02]  /*2650*/  I2F.RP R11, R10 ;  /* 0x0000000a000b7306 */ /* 0x000e240000209400 */
[----:B------:R-:W-:-:S04]  /*2660*/  IMAD.MOV R12, RZ, RZ, -R19 ;  /* 0x000000ffff0c7224 */ /* 0x000fc800078e0a13 */
[----:B------:R-:W-:-:S05]  /*2670*/  IMAD R20, R9, R12, R20 ;  /* 0x0000000c09147224 */ /* 0x000fca00078e0214 */
[----:B------:R-:W-:Y:S01]  /*2680*/  ISETP.GT.U32.AND P2, PT, R9, R20, PT ;  /* 0x000000140900720c */ /* 0x000fe20003f44070 */
[----:B0-----:R-:W0:-:S12]  /*2690*/  MUFU.RCP R11, R11 ;  /* 0x0000000b000b7308 */ /* 0x001e180000001000 */
[----:B------:R-:W-:Y:S02]  /*26a0*/  @!P2 IMAD.IADD R20, R20, 0x1, -R9 ;  /* 0x000000011414a824 */ /* 0x000fe400078e0a09 */
[----:B------:R-:W-:Y:S01]  /*26b0*/  @!P2 VIADD R19, R19, 0x1 ;  /* 0x000000011313a836 */ /* 0x000fe20000000000 */
[----:B------:R-:W-:Y:S02]  /*26c0*/  ISETP.NE.AND P2, PT, R13, RZ, PT ;  /* 0x000000ff0d00720c */ /* 0x000fe40003f45270 */
[----:B------:R-:W-:Y:S02]  /*26d0*/  ISETP.GE.U32.AND P0, PT, R20, R9, PT ;  /* 0x000000091400720c */ /* 0x000fe40003f06070 */
[----:B0-----:R-:W-:-:S04]  /*26e0*/  IADD3 R12, PT, PT, R11, 0xffffffe, RZ ;  /* 0x0ffffffe0b0c7810 */ /* 0x001fc80007ffe0ff */
[----:B------:R-:W0:Y:S07]  /*26f0*/  F2I.FTZ.U32.TRUNC.NTZ R9, R12 ;  /* 0x0000000c00097305 */ /* 0x000e2e000021f000 */
[----:B------:R-:W-:-:S04]  /*2700*/  @P0 VIADD R19, R19, 0x1 ;  /* 0x0000000113130836 */ /* 0x000fc80000000000 */
[----:B------:R-:W-:Y:S02]  /*2710*/  IMAD.MOV.U32 R11, RZ, RZ, R19 ;  /* 0x000000ffff0b7224 */ /* 0x000fe400078e0013 */
[----:B--2---:R-:W-:Y:S02]  /*2720*/  IMAD.U32 R19, RZ, RZ, UR22 ;  /* 0x00000016ff137e24 */ /* 0x004fe4000f8e00ff */
[----:B------:R-:W-:Y:S01]  /*2730*/  @!P1 IMAD.MOV R11, RZ, RZ, -R11 ;  /* 0x000000ffff0b9224 */ /* 0x000fe200078e0a0b */
[----:B------:R-:W-:Y:S01]  /*2740*/  @!P2 LOP3.LUT R11, RZ, R13, RZ, 0x33, !PT ;  /* 0x0000000dff0ba212 */ /* 0x000fe200078e33ff */
[----:B0-----:R-:W-:-:S03]  /*2750*/  IMAD.MOV R15, RZ, RZ, -R9 ;  /* 0x000000ffff0f7224 */ /* 0x001fc600078e0a09 */
[----:B------:R-:W-:Y:S01]  /*2760*/  IABS R12, R11 ;  /* 0x0000000b000c7213 */ /* 0x000fe20000000000 */
[----:B------:R-:W-:Y:S01]  /*2770*/  IMAD R13, R15, R10, RZ ;  /* 0x0000000a0f0d7224 */ /* 0x000fe200078e02ff */
[----:B------:R-:W-:-:S03]  /*2780*/  ISETP.GE.AND P2, PT, R11, RZ, PT ;  /* 0x000000ff0b00720c */ /* 0x000fc60003f46270 */
[----:B------:R-:W-:-:S04]  /*2790*/  IMAD.HI.U32 R8, R9, R13, R8 ;  /* 0x0000000d09087227 */ /* 0x000fc800078e0008 */
[----:B------:R-:W-:-:S04]  /*27a0*/  IMAD.MOV.U32 R9, RZ, RZ, R12 ;  /* 0x000000ffff097224 */ /* 0x000fc800078e000c */
[----:B------:R-:W-:-:S05]  /*27b0*/  IMAD.HI.U32 R8, R8, R9, RZ ;  /* 0x0000000908087227 */ /* 0x000fca00078e00ff */
[----:B------:R-:W-:-:S05]  /*27c0*/  IADD3 R8, PT, PT, -R8, RZ, RZ ;  /* 0x000000ff08087210 */ /* 0x000fca0007ffe1ff */
[----:B------:R-:W-:-:S05]  /*27d0*/  IMAD R9, R10, R8, R9 ;  /* 0x000000080a097224 */ /* 0x000fca00078e0209 */
[----:B------:R-:W-:-:S13]  /*27e0*/  ISETP.GT.U32.AND P0, PT, R10, R9, PT ;  /* 0x000000090a00720c */ /* 0x000fda0003f04070 */
[----:B------:R-:W-:Y:S01]  /*27f0*/  @!P0 IMAD.IADD R9, R9, 0x1, -R10 ;  /* 0x0000000109098824 */ /* 0x000fe200078e0a0a */
[----:B------:R-:W-:-:S04]  /*2800*/  ISETP.NE.AND P0, PT, R4, RZ, PT ;  /* 0x000000ff0400720c */ /* 0x000fc80003f05270 */
[----:B------:R-:W-:-:S13]  /*2810*/  ISETP.GT.U32.AND P1, PT, R10, R9, PT ;  /* 0x000000090a00720c */ /* 0x000fda0003f24070 */
[----:B------:R-:W-:Y:S01]  /*2820*/  @!P1 IMAD.IADD R9, R9, 0x1, -R10 ;  /* 0x0000000109099824 */ /* 0x000fe200078e0a0a */
[----:B------:R-:W-:-:S03]  /*2830*/  ISETP.GE.U32.AND P1, PT, R7, 0x8, PT ;  /* 0x000000080700780c */ /* 0x000fc60003f26070 */
[----:B------:R-:W-:Y:S01]  /*2840*/  @!P2 IMAD.MOV R9, RZ, RZ, -R9 ;  /* 0x000000ffff09a224 */ /* 0x000fe200078e0a09 */
[----:B------:R-:W-:-:S05]  /*2850*/  @!P0 LOP3.LUT R9, RZ, R4, RZ, 0x33, !PT ;  /* 0x00000004ff098212 */ /* 0x000fca00078e33ff */
[----:B------:R-:W-:-:S04]  /*2860*/  IMAD.MOV.U32 R29, RZ, RZ, R9 ;  /* 0x000000ffff1d7224 */ /* 0x000fc800078e0009 */
[----:B------:R-:W-:Y:S05]  /*2870*/  @!P1 BRA `(.L_x_12696) ;  /* 0x00000004003c9947 */ /* 0x000fea0003800000 */
[----:B------:R-:W-:Y:S01]  /*2880*/  IMAD.U32 R19, RZ, RZ, UR22 ;  /* 0x00000016ff137e24 */ /* 0x000fe2000f8e00ff */
[----:B------:R-:W-:Y:S01]  /*2890*/  SHF.R.S32.HI R28, RZ, 0x1f, R26 ;  /* 0x0000001fff1c7819 */ /* 0x000fe2000001141a */
[----:B------:R-:W0:Y:S01]  /*28a0*/  LDCU.64 UR20, c[0x0][0x398] ;  /* 0x00007300ff1477ac */ /* 0x000e220008000a00 */
[----:B------:R-:W-:Y:S01]  /*28b0*/  LOP3.LUT R15, R7, 0x7ffffff8, RZ, 0xc0, !PT ;  /* 0x7ffffff8070f7812 */ /* 0x000fe200078ec0ff */
[----:B------:R-:W-:-:S06]  /*28c0*/  UMOV UR4, URZ ;  /* 0x000000ff00047c82 */ /* 0x000fcc0008000000 */
.L_x_12697:
        /* <DEDUP_REMOVED lines=15> */
[----:B------:R-:W-:-:S05]  /*29c0*/  IMAD R24, R24, R27, -R27 ;  /* 0x0000001b18187224 */ /* 0x000fca00078e0a1b */
[----:B------:R-:W-:-:S05]  /*29d0*/  IADD3 R29, PT, PT, R24, UR14, RZ ;  /* 0x0000000e181d7c10 */ /* 0x000fca000fffe0ff */
[----:B--2---:R-:W-:-:S04]  /*29e0*/  IMAD R29, R29, R4, R23 ;  /* 0x000000041d1d7224 */ /* 0x004fc800078e0217 */
[----:B------:R-:W-:-:S05]  /*29f0*/  IMAD.WIDE R20, R29, 0x4, R12 ;  /* 0x000000041d147825 */ /* 0x000fca00078e020c */
[----:B------:R1:W2:Y:S02]  /*2a00*/  LDG.E R23, desc[UR16][R20.64] ;  /* 0x0000001014177981 */ /* 0x0002a4000c1e1900 */
[----:B-1----:R-:W-:Y:S02]  /*2a10*/  IMAD.WIDE R20, R29, 0x4, R10 ;  /* 0x000000041d147825 */ /* 0x002fe400078e020a */
[----:B--2---:R1:W-:Y:S04]  /*2a20*/  STG.E desc[UR16][R8.64+-0x8], R23 ;  /* 0xfffff81708007986 */ /* 0x0043e8000c101910 */
[----:B------:R-:W2:Y:S01]  /*2a30*/  LDG.E R21, desc[UR16][R20.64] ;  /* 0x0000001014157981 */ /* 0x000ea2000c1e1900 */
[----:B------:R-:W-:-:S04]  /*2a40*/  IMAD.IADD R29, R24, 0x1, -R27 ;  /* 0x00000001181d7824 */ /* 0x000fc800078e0a1b */
[----:B------:R-:W-:-:S04]  /*2a50*/  VIADD R24, R29, UR14 ;  /* 0x0000000e1d187c36 */ /* 0x000fc80008000000 */
[----:B--2---:R-:W-:-:S04]  /*2a60*/  IMAD R22, R24, R4, R21 ;  /* 0x0000000418167224 */ /* 0x004fc800078e0215 */
[----:B0-----:R-:W-:-:S06]  /*2a70*/  IMAD.WIDE R24, R22, 0x4, R12 ;  /* 0x0000000416187825 */ /* 0x001fcc00078e020c */
        /* <DEDUP_REMOVED lines=47> */
.L_x_12696:
[----:B------:R-:W-:Y:S05]  /*2d70*/  BRA.U !UP0, `(.L_x_12695) ;  /* 0x0000000508707547 */ /* 0x000fea000b800000 */
[----:B------:R-:W-:-:S04]  /*2d80*/  UIADD3 UR4, UPT, UPT, UR5, -0x1, URZ ;  /* 0xffffffff05047890 */ /* 0x000fc8000fffe0ff */
[----:B------:R-:W-:-:S09]  /*2d90*/  UISETP.GE.U32.AND UP0, UPT, UR4, 0x3, UPT ;  /* 0x000000030400788c */ /* 0x000fd2000bf06070 */
[----:B------:R-:W-:Y:S05]  /*2da0*/  BRA.U !UP0, `(.L_x_12698) ;  /* 0x0000000108a47547 */ /* 0x000fea000b800000 */
[----:B------:R-:W0:Y:S01]  /*2db0*/  LDC R15, c[0x0][0x408] ;  /* 0x00010200ff0f7b82 */ /* 0x000e220000000800 */
[----:B------:R-:W-:Y:S01]  /*2dc0*/  VIADD R24, R19, 0xffffffff ;  /* 0xffffffff13187836 */ /* 0x000fe20000000000 */
[----:B------:R-:W2:Y:S06]  /*2dd0*/  LDCU.64 UR4, c[0x0][0x398] ;  /* 0x00007300ff0477ac */ /* 0x000eac0008000a00 */
[----:B-1----:R-:W1:Y:S01]  /*2de0*/  LDC.64 R10, c[0x0][0x3d8] ;  /* 0x0000f600ff0a7b82 */ /* 0x002e620000000a00 */
[----:B0-----:R-:W-:-:S04]  /*2df0*/  IMAD R8, R24, R15, UR14 ;  /* 0x0000000e18087e24 */ /* 0x001fc8000f8e020f */
[----:B-----5:R-:W-:-:S03]  /*2e00*/  IMAD R13, R8, R4, R29 ;  /* 0x00000004080d7224 */ /* 0x020fc600078e021d */
[----:B------:R-:W0:Y:S01]  /*2e10*/  LDC.64 R8, c[0x0][0x3e0] ;  /* 0x0000f800ff087b82 */ /* 0x000e220000000a00 */
[----:B-1----:R-:W-:-:S06]  /*2e20*/  IMAD.WIDE R22, R13, 0x4, R10 ;  /* 0x000000040d167825 */ /* 0x002fcc00078e020a */
[----:B------:R-:W3:Y:S01]  /*2e30*/  LDG.E R23, desc[UR16][R22.64] ;  /* 0x0000001016177981 */ /* 0x000ee2000c1e1900 */
[----:B------:R-:W-:Y:S02]  /*2e40*/  SHF.R.S32.HI R20, RZ, 0x1f, R26 ;  /* 0x0000001fff147819 */ /* 0x000fe4000001141a */
[----:B------:R-:W-:-:S04]  /*2e50*/  IADD3 R12, P0, PT, R26, R19, RZ ;  /* 0x000000131a0c7210 */ /* 0x000fc80007f1e0ff */
[----:B------:R-:W-:Y:S02]  /*2e60*/  LEA.HI.X.SX32 R21, R19, R20, 0x1, P0 ;  /* 0x0000001413157211 */ /* 0x000fe400000f0eff */
[----:B--2---:R-:W-:-:S04]  /*2e70*/  LEA R20, P0, R12, UR4, 0x2 ;  /* 0x000000040c147c11 */ /* 0x004fc8000f8010ff */
[----:B------:R-:W-:Y:S01]  /*2e80*/  LEA.HI.X R21, R12, UR5, R21, 0x2, P0 ;  /* 0x000000050c157c11 */ /* 0x000fe200080f1415 */
[----:B0-----:R-:W-:-:S04]  /*2e90*/  IMAD.WIDE R12, R13, 0x4, R8 ;  /* 0x000000040d0c7825 */ /* 0x001fc800078e0208 */
[----:B---3--:R0:W-:Y:S04]  /*2ea0*/  STG.E desc[UR16][R20.64+-0x4], R23 ;  /* 0xfffffc1714007986 */ /* 0x0081e8000c101910 */
[----:B------:R-:W2:Y:S01]  /*2eb0*/  LDG.E R13, desc[UR16][R12.64] ;  /* 0x000000100c0d7981 */ /* 0x000ea2000c1e1900 */
[----:B------:R-:W-:-:S04]  /*2ec0*/  IMAD R22, R24, R15, -R15 ;  /* 0x0000000f18167224 */ /* 0x000fc800078e0a0f */
[----:B------:R-:W-:-:S04]  /*2ed0*/  VIADD R24, R22, UR14 ;  /* 0x0000000e16187c36 */ /* 0x000fc80008000000 */
[----:B--2---:R-:W-:-:S04]  /*2ee0*/  IMAD R25, R24, R4, R13 ;  /* 0x0000000418197224 */ /* 0x004fc800078e020d */
[----:B------:R-:W-:-:S06]  /*2ef0*/  IMAD.WIDE R28, R25, 0x4, R10 ;  /* 0x00000004191c7825 */ /* 0x000fcc00078e020a */
[----:B------:R-:W2:Y:S01]  /*2f00*/  LDG.E R29, desc[UR16][R28.64] ;  /* 0x000000101c1d7981 */ /* 0x000ea2000c1e1900 */
[----:B------:R-:W-:-:S04]  /*2f10*/  IMAD.WIDE R24, R25, 0x4, R8 ;  /* 0x0000000419187825 */ /* 0x000fc800078e0208 */
[----:B------:R-:W-:Y:S01]  /*2f20*/  IMAD.IADD R27, R22, 0x1, -R15 ;  /* 0x00000001161b7824 */ /* 0x000fe200078e0a0f */
[----:B--2---:R1:W-:Y:S04]  /*2f30*/  STG.E desc[UR16][R20.64+-0x8], R29 ;  /* 0xfffff81d14007986 */ /* 0x0043e8000c101910 */
[----:B------:R-:W2:Y:S01]  /*2f40*/  LDG.E R25, desc[UR16][R24.64] ;  /* 0x0000001018197981 */ /* 0x000ea2000c1e1900 */
[----:B------:R-:W-:-:S04]  /*2f50*/  VIADD R22, R27, UR14 ;  /* 0x0000000e1b167c36 */ /* 0x000fc80008000000 */
[----:B--2---:R-:W-:-:S04]  /*2f60*/  IMAD R13, R22, R4, R25 ;  /* 0x00000004160d7224 */ /* 0x004fc800078e0219 */
[----:B0-----:R-:W-:-:S06]  /*2f70*/  IMAD.WIDE R22, R13, 0x4, R10 ;  /* 0x000000040d167825 */ /* 0x001fcc00078e020a */
        /* <DEDUP_REMOVED lines=9> */
[----:B------:R-:W-:Y:S02]  /*3010*/  IADD3 R19, PT, PT, R19, -0x4, RZ ;  /* 0xfffffffc13137810 */ /* 0x000fe40007ffe0ff */
[----:B--2---:R0:W-:Y:S04]  /*3020*/  STG.E desc[UR16][R20.64+-0x10], R11 ;  /* 0xfffff00b14007986 */ /* 0x0041e8000c101910 */
[----:B-1----:R0:W5:Y:S02]  /*3030*/  LDG.E R29, desc[UR16][R8.64] ;  /* 0x00000010081d7981 */ /* 0x002164000c1e1900 */
.L_x_12698:
        /* <DEDUP_REMOVED lines=9> */
[----:B------:R-:W2:Y:S08]  /*30d0*/  LDC.64 R20, c[0x0][0x3d8] ;  /* 0x0000f600ff147b82 */ /* 0x000eb00000000a00 */
[----:B------:R-:W3:Y:S01]  /*30e0*/  LDC.64 R10, c[0x0][0x3e0] ;  /* 0x0000f800ff0a7b82 */ /* 0x000ee20000000a00 */
[----:B0-----:R-:W-:-:S04]  /*30f0*/  IMAD R8, R15, R24, UR14 ;  /* 0x0000000e0f087e24 */ /* 0x001fc8000f8e0218 */
[----:B-----5:R-:W-:-:S04]  /*3100*/  IMAD R9, R8, R4, R29 ;  /* 0x0000000408097224 */ /* 0x020fc800078e021d */
[----:B--2---:R-:W-:-:S06]  /*3110*/  IMAD.WIDE R22, R9, 0x4, R20 ;  /* 0x0000000409167825 */ /* 0x004fcc00078e0214 */
[----:B------:R-:W2:Y:S01]  /*3120*/  LDG.E R23, desc[UR16][R22.64] ;  /* 0x0000001016177981 */ /* 0x000ea2000c1e1900 */
[----:B------:R-:W-:Y:S02]  /*3130*/  SHF.R.S32.HI R8, RZ, 0x1f, R26 ;  /* 0x0000001fff087819 */ /* 0x000fe4000001141a */
[----:B------:R-:W-:-:S04]  /*3140*/  IADD3 R13, P0, PT, R26, R19, RZ ;  /* 0x000000131a0d7210 */ /* 0x000fc80007f1e0ff */
[----:B------:R-:W-:Y:S02]  /*3150*/  LEA.HI.X.SX32 R8, R19, R8, 0x1, P0 ;  /* 0x0000000813087211 */ /* 0x000fe400000f0eff */
[----:B-1----:R-:W-:-:S04]  /*3160*/  LEA R12, P0, R13, UR4, 0x2 ;  /* 0x000000040d0c7c11 */ /* 0x002fc8000f8010ff */
[----:B------:R-:W-:Y:S01]  /*3170*/  LEA.HI.X R13, R13, UR5, R8, 0x2, P0 ;  /* 0x000000050d0d7c11 */ /* 0x000fe200080f1408 */
[----:B---3--:R-:W-:-:S04]  /*3180*/  IMAD.WIDE R8, R9, 0x4, R10 ;  /* 0x0000000409087825 */ /* 0x008fc800078e020a */
[----:B--2---:R0:W-:Y:S04]  /*3190*/  STG.E desc[UR16][R12.64+-0x4], R23 ;  /* 0xfffffc170c007986 */ /* 0x0041e8000c101910 */
[----:B------:R-:W2:Y:S01]  /*31a0*/  LDG.E R9, desc[UR16][R8.64] ;  /* 0x0000001008097981 */ /* 0x000ea2000c1e1900 */
[----:B------:R-:W-:-:S04]  /*31b0*/  IMAD R15, R15, R24, -R24 ;  /* 0x000000180f0f7224 */ /* 0x000fc800078e0a18 */
[----:B------:R-:W-:-:S04]  /*31c0*/  VIADD R15, R15, UR14 ;  /* 0x0000000e0f0f7c36 */ /* 0x000fc80008000000 */
[----:B--2---:R-:W-:-:S04]  /*31d0*/  IMAD R15, R15, R4, R9 ;  /* 0x000000040f0f7224 */ /* 0x004fc800078e0209 */
[----:B------:R-:W-:-:S06]  /*31e0*/  IMAD.WIDE R20, R15, 0x4, R20 ;  /* 0x000000040f147825 */ /* 0x000fcc00078e0214 */
[----:B------:R-:W2:Y:S01]  /*31f0*/  LDG.E R21, desc[UR16][R20.64] ;  /* 0x0000001014157981 */ /* 0x000ea2000c1e1900 */
[----:B------:R-:W-:-:S03]  /*3200*/  IMAD.WIDE R10, R15, 0x4, R10 ;  /* 0x000000040f0a7825 */ /* 0x000fc600078e020a */
[----:B--2---:R0:W-:Y:S04]  /*3210*/  STG.E desc[UR16][R12.64+-0x8], R21 ;  /* 0xfffff8150c007986 */ /* 0x0041e8000c101910 */
[----:B------:R0:W5:Y:S01]  /*3220*/  LDG.E R29, desc[UR16][R10.64] ;  /* 0x000000100a1d7981 */ /* 0x000162000c1e1900 */
[----:B------:R-:W-:-:S07]  /*3230*/  VIADD R19, R19, 0xfffffffe ;  /* 0xfffffffe13137836 */ /* 0x000fce0000000000 */
.L_x_12699:
        /* <DEDUP_REMOVED lines=9> */
[----:B------:R-:W2:Y:S01]  /*32d0*/  LDG.E R9, desc[UR16][R8.64] ;  /* 0x0000001008097981 */ /* 0x000ea2000c1e1900 */
[----:B------:R-:W-:Y:S02]  /*32e0*/  SHF.R.S32.HI R4, RZ, 0x1f, R26 ;  /* 0x0000001fff047819 */ /* 0x000fe4000001141a */
[----:B------:R-:W-:-:S04]  /*32f0*/  IADD3 R26, P0, PT, R26, R19, RZ ;  /* 0x000000131a1a7210 */ /* 0x000fc80007f1e0ff */
[----:B------:R-:W-:Y:S02]  /*3300*/  LEA.HI.X.SX32 R19, R19, R4, 0x1, P0 ;  /* 0x0000000413137211 */ /* 0x000fe400000f0eff */
[----:B0-----:R-:W-:-:S04]  /*3310*/  LEA R10, P0, R26, UR4, 0x2 ;  /* 0x000000041a0a7c11 */ /* 0x001fc8000f8010ff */
[----:B------:R-:W-:-:S05]  /*3320*/  LEA.HI.X R11, R26, UR5, R19, 0x2, P0 ;  /* 0x000000051a0b7c11 */ /* 0x000fca00080f1413 */
[----:B--2---:R2:W-:Y:S04]  /*3330*/  STG.E desc[UR16][R10.64+-0x4], R9 ;  /* 0xfffffc090a007986 */ /* 0x0045e8000c101910 */
.L_x_12695:
[----:B-12---:R-:W1:Y:S01]  /*3340*/  LDC.64 R8, c[0x0][0x3a0] ;  /* 0x0000e800ff087b82 */ /* 0x006e620000000a00 */
[----:B0-----:R-:W-:-:S07]  /*3350*/  IMAD.IADD R13, R18, 0x1, R5 ;  /* 0x00000001120d7824 */ /* 0x001fce00078e0205 */
[----:B------:R-:W0:Y:S01]  /*3360*/  LDC.64 R10, c[0x0][0x3b0] ;  /* 0x0000ec00ff0a7b82 */ /* 0x000e220000000a00 */
[----:B-1----:R-:W-:-:S05]  /*3370*/  IMAD.WIDE R4, R13, 0x4, R8 ;  /* 0x000000040d047825 */ /* 0x002fca00078e0208 */
[----:B------:R1:W-:Y:S01]  /*3380*/  STG.E desc[UR16][R4.64], R7 ;  /* 0x0000000704007986 */ /* 0x0003e2000c101910 */
[----:B0-----:R-:W-:-:S04]  /*3390*/  IMAD.WIDE R8, R13, 0x4, R10 ;  /* 0x000000040d087825 */ /* 0x001fc800078e020a */
[----:B------:R-:W-:Y:S01]  /*33a0*/  IMAD.U32 R11, RZ, RZ, UR13 ;  /* 0x0000000dff0b7e24 */ /* 0x000fe2000f8e00ff */
[----:B------:R3:W-:Y:S01]  /*33b0*/  STG.E desc[UR16][R8.64], R6 ;  /* 0x0000000608007986 */ /* 0x0007e2000c101910 */
[----:B------:R-:W-:-:S05]  /*33c0*/  IMAD.U32 R10, RZ, RZ, UR12 ;  /* 0x0000000cff0a7e24 */ /* 0x000fca000f8e00ff */
[----:B------:R-:W2:Y:S01]  /*33d0*/  LDG.E R11, desc[UR16][R10.64] ;  /* 0x000000100a0b7981 */ /* 0x000ea2000c1e1900 */
[----:B------:R-:W-:Y:S02]  /*33e0*/  HFMA2 R15, -RZ, RZ, 0, 2.384185791015625e-07 ;  /* 0x00000004ff0f7431 */ /* 0x000fe400000001ff */
[----:B------:R-:W-:Y:S02]  /*33f0*/  IMAD.U32 R12, RZ, RZ, UR12 ;  /* 0x0000000cff0c7e24 */ /* 0x000fe4000f8e00ff */
[----:B------:R-:W-:Y:S02]  /*3400*/  IMAD.U32 R13, RZ, RZ, UR13 ;  /* 0x0000000dff0d7e24 */ /* 0x000fe4000f8e00ff */
[----:B------:R-:W-:Y:S02]  /*3410*/  IMAD.MOV.U32 R23, RZ, RZ, -0x800001 ;  /* 0xff7fffffff177424 */ /* 0x000fe400078e00ff */
[----:B------:R-:W-:Y:S02]  /*3420*/  IMAD.U32 R20, RZ, RZ, UR6 ;  /* 0x00000006ff147e24 */ /* 0x000fe4000f8e00ff */
[----:B------:R-:W-:-:S02]  /*3430*/  IMAD.U32 R21, RZ, RZ, UR7 ;  /* 0x00000007ff157e24 */ /* 0x000fc4000f8e00ff */
[----:B------:R-:W-:Y:S01]  /*3440*/  IMAD.WIDE R14, R14, R15, UR8 ;  /* 0x000000080e0e7e25 */ /* 0x000fe2000f8e020f */
[----:B--2---:R-:W-:-:S05]  /*3450*/  FMNMX.FTZ R19, R11, R6, PT ;  /* 0x000000060b137209 */ /* 0x004fca0003810000 */
[----:B------:R3:W-:Y:S04]  /*3460*/  STG.E desc[UR16][R12.64], R19 ;  /* 0x000000130c007986 */ /* 0x0007e8000c101910 */
[----:B------:R3:W-:Y:S04]  /*3470*/  STG.E desc[UR16][R14.64], R23 ;  /* 0x000000170e007986 */ /* 0x0007e8000c101910 */
[----:B------:R-:W2:Y:S01]  /*3480*/  LDG.E R20, desc[UR16][R20.64] ;  /* 0x0000001014147981 */ /* 0x000ea2000c1e1900 */
[----:B-1----:R-:W-:Y:S02]  /*3490*/  IMAD.U32 R4, RZ, RZ, UR6 ;  /* 0x00000006ff047e24 */ /* 0x002fe4000f8e00ff */
[----:B------:R-:W-:Y:S01]  /*34a0*/  IMAD.U32 R5, RZ, RZ, UR7 ;  /* 0x00000007ff057e24 */ /* 0x000fe2000f8e00ff */
[----:B--2---:R-:W-:-:S05]  /*34b0*/  IADD3 R7, PT, PT, R20, 0x1, RZ ;  /* 0x0000000114077810 */ /* 0x004fca0007ffe0ff */
[----:B------:R3:W-:Y:S01]  /*34c0*/  STG.E desc[UR16][R4.64], R7 ;  /* 0x0000000704007986 */ /* 0x0007e2000c101910 */
[----:B------:R-:W-:Y:S05]  /*34d0*/  BRA `(.L_x_12684) ;  /* 0x0000000000387947 */ /* 0x000fea0003800000 */
.L_x_12687:
[----:B------:R-:W-:Y:S01]  /*34e0*/  IMAD.MOV.U32 R0, RZ, RZ, 0x1 ;  /* 0x00000001ff007424 */ /* 0x000fe200078e00ff */
[----:B------:R2:W-:Y:S04]  /*34f0*/  STS [R25+0x50], R4 ;  /* 0x0000500419007388 */ /* 0x0005e80000000800 */
[----:B------:R2:W-:Y:S01]  /*3500*/  STS.U8 [R25+0x54], R0 ;  /* 0x0000540019007388 */ /* 0x0005e20000000000 */
[----:B------:R-:W-:Y:S05]  /*3510*/  BRA `(.L_x_12673) ;  /* 0x00000000005c7947 */ /* 0x000fea0003800000 */
.L_x_12685:
[----:B------:R-:W0:Y:S01]  /*3520*/  LDS R6, [R25+0x50] ;  /* 0x0000500019067984 */ /* 0x000e220000000800 */
[----:B------:R-:W-:Y:S02]  /*3530*/  VIADD R27, R27, 0x60 ;  /* 0x000000601b1b7836 */ /* 0x000fe40000000000 */
[----:B------:R-:W-:-:S03]  /*3540*/  IMAD.MOV.U32 R5, RZ, RZ, 0x4 ;  /* 0x00000004ff057424 */ /* 0x000fc600078e00ff */
[----:B------:R-:W-:Y:S01]  /*3550*/  LEA R27, R24, R27, 0x18 ;  /* 0x0000001b181b7211 */ /* 0x000fe200078ec0ff */
[----:B------:R-:W-:-:S05]  /*3560*/  IMAD.WIDE R4, R14, R5, UR8 ;  /* 0x000000080e047e25 */ /* 0x000fca000f8e0205 */
[----:B------:R4:W-:Y:S01]  /*3570*/  STG.E desc[UR16][R4.64], R19 ;  /* 0x0000001304007986 */ /* 0x0009e2000c101910 */
[C---:B0-----:R-:W-:Y:S02]  /*3580*/  IMAD R27, R6.reuse, 0x4, R27 ;  /* 0x00000004061b7824 */ /* 0x041fe400078e021b */
[----:B------:R-:W-:-:S03]  /*3590*/  VIADD R6, R6, 0x1 ;  /* 0x0000000106067836 */ /* 0x000fc60000000000 */
[----:B------:R4:W-:Y:S04]  /*35a0*/  STS [R27], R14 ;  /* 0x0000000e1b007388 */ /* 0x0009e80000000800 */
[----:B------:R4:W-:Y:S02]  /*35b0*/  STS [R25+0x50], R6 ;  /* 0x0000500619007388 */ /* 0x0009e40000000800 */
.L_x_12684:
[----:B------:R-:W-:Y:S05]  /*35c0*/  WARPSYNC.ALL ;  /* 0x0000000000007948 */ /* 0x000fea0003800000 */
[----:B------:R-:W0:Y:S08]  /*35d0*/  S2UR UR5, SR_CgaCtaId ;  /* 0x00000000000579c3 */ /* 0x000e300000008800 */
[----:B------:R-:W-:Y:S01]  /*35e0*/  BAR.SYNC.DEFER_BLOCKING 0x0 ;  /* 0x0000000000007b1d */ /* 0x000fe20000010000 */
[----:B------:R-:W-:-:S05]  /*35f0*/  VIADD R17, R17, 0x1 ;  /* 0x0000000111117836 */ /* 0x000fca0000000000 */
[----:B------:R-:W-:Y:S02]  /*3600*/  UMOV UR4, 0x400 ;  /* 0x0000040000047882 */ /* 0x000fe40000000000 */
[----:B0-----:R-:W-:-:S09]  /*3610*/  ULEA UR4, UR5, UR4, 0x18 ;  /* 0x0000000405047291 */ /* 0x001fd2000f8ec0ff */
[----:B---34-:R-:W0:Y:S02]  /*3620*/  LDS R5, [UR4+0x50] ;  /* 0x00005004ff057984 */ /* 0x018e240008000800 */
[----:B------:R-:W3:Y:S02]  /*3630*/  LDCU UR4, c[0x0][0x42c] ;  /* 0x00008580ff0477ac */ /* 0x000ee40008000800 */
[----:B---3--:R-:W-:-:S05]  /*3640*/  IMAD.U32 R4, RZ, RZ, UR4 ;  /* 0x00000004ff047e24 */ /* 0x008fca000f8e00ff */
[----:B--2---:R-:W-:-:S04]  /*3650*/  SHF.L.U32 R6, R4, 0x1, RZ ;  /* 0x0000000104067819 */ /* 0x004fc800000006ff */
[----:B------:R-:W-:Y:S02]  /*3660*/  ISETP.LT.AND P1, PT, R17, R6, PT ;  /* 0x000000061100720c */ /* 0x000fe40003f21270 */
[----:B0-----:R-:W-:-:S13]  /*3670*/  ISETP.GE.AND P0, PT, R5, R4, PT ;  /* 0x000000040500720c */ /* 0x001fda0003f06270 */
[----:B------:R-:W-:Y:S05]  /*3680*/  @!P0 BRA P1, `(.L_x_12700) ;  /* 0xffffffcc00408947 */ /* 0x000fea000083ffff */
.L_x_12673:
        /* <DEDUP_REMOVED lines=8> */
[----:B------:R-:W-:Y:S01]  /*3710*/  VIADD R2, R2, 0x60 ;  /* 0x0000006002027836 */ /* 0x000fe20000000000 */
[----:B------:R-:W0:Y:S04]  /*3720*/  LDC.64 R6, c[0x0][0x390] ;  /* 0x0000e400ff067b82 */ /* 0x000e280000000a00 */
[----:B------:R-:W-:-:S04]  /*3730*/  LEA R0, R3, R2, 0x18 ;  /* 0x0000000203007211 */ /* 0x000fc800078ec0ff */
[----:B------:R-:W1:Y:S01]  /*3740*/  LDC.64 R2, c[0x0][0x380] ;  /* 0x0000e000ff027b82 */ /* 0x000e620000000a00 */
[----:B------:R-:W-:-:S06]  /*3750*/  IMAD R0, R9, 0x4, R0 ;  /* 0x0000000409007824 */ /* 0x000fcc00078e0200 */
[----:B------:R-:W2:Y:S02]  /*3760*/  LDS R0, [R0] ;  /* 0x0000000000007984 */ /* 0x000ea40000000800 */
[----:B--2---:R-:W-:-:S04]  /*3770*/  VIADD R5, R0, UR18 ;  /* 0x0000001200057c36 */ /* 0x004fc80008000000 */
[----:B-1----:R-:W-:-:S06]  /*3780*/  IMAD.WIDE R2, R5, 0x4, R2 ;  /* 0x0000000405027825 */ /* 0x002fcc00078e0202 */
[----:B------:R-:W2:Y:S01]  /*3790*/  LDG.E.CONSTANT R3, desc[UR16][R2.64] ;  /* 0x0000001002037981 */ /* 0x000ea2000c1e9900 */
[----:B------:R-:W-:-:S04]  /*37a0*/  IMAD R5, R4, UR19, R9 ;  /* 0x0000001304057c24 */ /* 0x000fc8000f8e0209 */
[----:B0-----:R-:W-:-:S05]  /*37b0*/  IMAD.WIDE.U32 R4, R5, 0x4, R6 ;  /* 0x0000000405047825 */ /* 0x001fca00078e0006 */
[----:B--2---:R-:W-:Y:S01]  /*37c0*/  STG.E desc[UR16][R4.64], R3 ;  /* 0x0000000304007986 */ /* 0x004fe2000c101910 */
[----:B------:R-:W-:Y:S05]  /*37d0*/  EXIT ;  /* 0x000000000000794d */ /* 0x000fea0003800000 */
.L_x_12683:
[----:B------:R-:W-:Y:S02]  /*37e0*/  IMAD.MOV.U32 R23, RZ, RZ, R10 ;  /* 0x000000ffff177224 */ /* 0x000fe400078e000a */
[----:B------:R-:W-:Y:S02]  /*37f0*/  IMAD.MOV.U32 R20, RZ, RZ, 0x1 ;  /* 0x00000001ff147424 */ /* 0x000fe400078e00ff */
[----:B------:R-:W-:Y:S02]  /*3800*/  IMAD.MOV.U32 R25, RZ, RZ, 0x1f ;  /* 0x0000001fff197424 */ /* 0x000fe400078e00ff */
[----:B------:R-:W-:-:S07]  /*3810*/  IMAD.MOV.U32 R14, RZ, RZ, -0x1 ;  /* 0xffffffffff0e7424 */ /* 0x000fce00078e00ff */
[----:B------:R-:W-:Y:S05]  /*3820*/  WARPSYNC.COLLECTIVE R14, `(.L_x_12701) ;  /* 0x000000000e087348 */ /* 0x000fea0003c00000 */
[----:B------:R0:W1:Y:S02]  /*3830*/  SHFL.DOWN P0, R15, R23, R20, R25 ;  /* 0x08000014170f7389 */ /* 0x0000640000000019 */
[----:B01----:R-:W-:Y:S05]  /*3840*/  ENDCOLLECTIVE ;  /* 0x000000000000791b */ /* 0x003fea0003800000 */
.L_x_12701:
[----:B------:R-:W-:Y:S01]  /*3850*/  IMAD.MOV.U32 R23, RZ, RZ, R21 ;  /* 0x000000ffff177224 */ /* 0x000fe200078e0015 */
[----:B------:R-:W-:-:S07]  /*3860*/  MOV R5, R15 ;  /* 0x0000000f00057202 */ /* 0x000fce0000000f00 */
[----:B------:R-:W-:Y:S05]  /*3870*/  WARPSYNC.COLLECTIVE R14, `(.L_x_12702) ;  /* 0x000000000e087348 */ /* 0x000fea0003c00000 */
[----:B------:R0:W1:Y:S02]  /*3880*/  SHFL.DOWN P0, R15, R23, R20, R25 ;  /* 0x08000014170f7389 */ /* 0x0000640000000019 */
[----:B01----:R-:W-:Y:S05]  /*3890*/  ENDCOLLECTIVE ;  /* 0x000000000000791b */ /* 0x003fea0003800000 */
.L_x_12702:
        /* <DEDUP_REMOVED lines=10> */
.L_x_12703:
[----:B------:R-:W-:Y:S02]  /*3940*/  IMAD.MOV.U32 R23, RZ, RZ, R4 ;  /* 0x000000ffff177224 */ /* 0x000fe400078e0004 */
[----:B------:R-:W-:-:S07]  /*3950*/  IMAD.MOV.U32 R8, RZ, RZ, R15 ;  /* 0x000000ffff087224 */ /* 0x000fce00078e000f */
[----:B------:R-:W-:Y:S05]  /*3960*/  WARPSYNC.COLLECTIVE R14, `(.L_x_12704) ;  /* 0x000000000e087348 */ /* 0x000fea0003c00000 */
[----:B------:R0:W1:Y:S02]  /*3970*/  SHFL.DOWN P0, R15, R23, R20, R25 ;  /* 0x08000014170f7389 */ /* 0x0000640000000019 */
[----:B01----:R-:W-:Y:S05]  /*3980*/  ENDCOLLECTIVE ;  /* 0x000000000000791b */ /* 0x003fea0003800000 */
.L_x_12704:
        /* <DEDUP_REMOVED lines=10> */
.L_x_12705:
[----:B------:R-:W-:Y:S02]  /*3a30*/  IMAD.MOV.U32 R23, RZ, RZ, R7 ;  /* 0x000000ffff177224 */ /* 0x000fe400078e0007 */
[----:B------:R-:W-:-:S07]  /*3a40*/  IMAD.MOV.U32 R9, RZ, RZ, R15 ;  /* 0x000000ffff097224 */ /* 0x000fce00078e000f */
[----:B------:R-:W-:Y:S05]  /*3a50*/  WARPSYNC.COLLECTIVE R14, `(.L_x_12706) ;  /* 0x000000000e087348 */ /* 0x000fea0003c00000 */
[----:B------:R0:W1:Y:S02]  /*3a60*/  SHFL.DOWN P0, R15, R23, R20, R25 ;  /* 0x08000014170f7389 */ /* 0x0000640000000019 */
[----:B01----:R-:W-:Y:S05]  /*3a70*/  ENDCOLLECTIVE ;  /* 0x000000000000791b */ /* 0x003fea0003800000 */
.L_x_12706:
        /* <DEDUP_REMOVED lines=10> */
.L_x_12707:
[----:B------:R-:W-:Y:S01]  /*3b20*/  MOV R23, R12 ;  /* 0x0000000c00177202 */ /* 0x000fe20000000f00 */
[----:B------:R-:W-:-:S07]  /*3b30*/  IMAD.MOV.U32 R4, RZ, RZ, R15 ;  /* 0x000000ffff047224 */ /* 0x000fce00078e000f */
[----:B------:R-:W-:Y:S05]  /*3b40*/  WARPSYNC.COLLECTIVE R14, `(.L_x_12708) ;  /* 0x000000000e087348 */ /* 0x000fea0003c00000 */
[----:B------:R0:W1:Y:S02]  /*3b50*/  SHFL.DOWN P0, R15, R23, R20, R25 ;  /* 0x08000014170f7389 */ /* 0x0000640000000019 */
[----:B01----:R-:W-:Y:S05]  /*3b60*/  ENDCOLLECTIVE ;  /* 0x000000000000791b */ /* 0x003fea0003800000 */
.L_x_12708:
        /* <DEDUP_REMOVED lines=10> */
.L_x_12709:
[----:B------:R-:W-:Y:S02]  /*3c10*/  IMAD.MOV.U32 R23, RZ, RZ, R11 ;  /* 0x000000ffff177224 */ /* 0x000fe400078e000b */
[----:B------:R-:W-:-:S07]  /*3c20*/  IMAD.MOV.U32 R5, RZ, RZ, R15 ;  /* 0x000000ffff057224 */ /* 0x000fce00078e000f */
[----:B------:R-:W-:Y:S05]  /*3c30*/  WARPSYNC.COLLECTIVE R14, `(.L_x_12710) ;  /* 0x000000000e087348 */ /* 0x000fea0003c00000 */
[----:B------:R0:W1:Y:S02]  /*3c40*/  SHFL.DOWN P0, R15, R23, R20, R25 ;  /* 0x08000014170f7389 */ /* 0x0000640000000019 */
[----:B01----:R-:W-:Y:S05]  /*3c50*/  ENDCOLLECTIVE ;  /* 0x000000000000791b */ /* 0x003fea0003800000 */
.L_x_12710:
[----:B------:R-:W-:Y:S01]  /*3c60*/  IMAD.MOV.U32 R8, RZ, RZ, R15 ;  /* 0x000000ffff087224 */ /* 0x000fe200078e000f */
[----:B------:R-:W-:Y:S06]  /*3c70*/  BRA `(.L_x_12711) ;  /* 0xffffffd400247947 */ /* 0x000fec000383ffff */
.L_x_12712:
        /* <DEDUP_REMOVED lines=16> */
.L_x_12939:


//--------------------- .text._ZN17fastertransformer17topk_stage_2_opt3IfLi128ELi1EEEvPKiPT_PiNS_14BeamHypothesesES2_ii --------------------------
	.section	.text._ZN17fastertransformer17topk_stage_2_opt3IfLi128ELi1EEEvPKiPT_PiNS_14BeamHypothesesES2_ii,"ax",@progbits
	.align	128
        .global         _ZN17fastertransformer17topk_stage_2_opt3IfLi128ELi1EEEvPKiPT_PiNS_14BeamHypothesesES2_ii
        .type           _ZN17fastertransformer17topk_stage_2_opt3IfLi128ELi1EEEvPKiPT_PiNS_14BeamHypothesesES2_ii,@function
        .size           _ZN17fastertransformer17topk_stage_2_opt3IfLi128ELi1EEEvPKiPT_PiNS_14BeamHypothesesES2_ii,(.L_x_12940 - _ZN17fastertransformer17topk_stage_2_opt3IfLi128ELi1EEEvPKiPT_PiNS_14BeamHypothesesES2_ii)
        .other          _ZN17fastertransformer17topk_stage_2_opt3IfLi128ELi1EEEvPKiPT_PiNS_14BeamHypothesesES2_ii,@"STO_CUDA_ENTRY STV_DEFAULT"
_ZN17fastertransformer17topk_stage_2_opt3IfLi128ELi1EEEvPKiPT_PiNS_14BeamHypothesesES2_ii:
.text._ZN17fastertransformer17topk_stage_2_opt3IfLi128ELi1EEEvPKiPT_PiNS_14BeamHypothesesES2_ii:
        /* <DEDUP_REMOVED lines=38> */
.L_x_12714:
[----:B------:R-:W-:Y:S05]  /*0260*/  BSYNC.RECONVERGENT B0 ;  /* 0x0000000000007941 */ /* 0x000fea0003800200 */
.L_x_12713:
        /* <DEDUP_REMOVED lines=18> */
.L_x_12742:
        /* <DEDUP_REMOVED lines=24> */
.L_x_12720:
        /* <DEDUP_REMOVED lines=70> */
.L_x_12719:
[----:B------:R-:W-:Y:S05]  /*0970*/  BSYNC.RECONVERGENT B1 ;  /* 0x0000000000017941 */ /* 0x000fea0003800200 */
.L_x_12718:
        /* <DEDUP_REMOVED lines=42> */
.L_x_12722:
[----:B------:R-:W-:Y:S05]  /*0c20*/  BSYNC.RECONVERGENT B1 ;  /* 0x0000000000017941 */ /* 0x000fea0003800200 */
.L_x_12721:
        /* <DEDUP_REMOVED lines=26> */
.L_x_12724:
[----:B------:R-:W-:Y:S05]  /*0dd0*/  BSYNC.RECONVERGENT B1 ;  /* 0x0000000000017941 */ /* 0x000fea0003800200 */
.L_x_12723:
        /* <DEDUP_REMOVED lines=20> */
.L_x_12717:
[----:B------:R-:W-:Y:S05]  /*0f20*/  BSYNC.RECONVERGENT B0 ;  /* 0x0000000000007941 */ /* 0x000fea0003800200 */
.L_x_12716:
        /* <DEDUP_REMOVED lines=30> */
.L_x_12753:
        /* <DEDUP_REMOVED lines=104> */
.L_x_12731:
        /* <DEDUP_REMOVED lines=13> */
.L_x_12730:
        /* <DEDUP_REMOVED lines=17> */
.L_x_12734:
        /* <DEDUP_REMOVED lines=62> */
.L_x_12733:
[----:B------:R-:W-:Y:S05]  /*1d50*/  BSYNC.RECONVERGENT B0 ;  /* 0x0000000000007941 */ /* 0x000fea0003800200 */
.L_x_12732:
        /* <DEDUP_REMOVED lines=43> */
.L_x_12735:
        /* <DEDUP_REMOVED lines=30> */
.L_x_12736:
        /* <DEDUP_REMOVED lines=24> */
.L_x_12728:
        /* <DEDUP_REMOVED lines=74> */
.L_x_12739:
        /* <DEDUP_REMOVED lines=74> */
.L_x_12738:
        /* <DEDUP_REMOVED lines=45> */
.L_x_12740:
        /* <DEDUP_REMOVED lines=32> */
.L_x_12741:
        /* <DEDUP_REMOVED lines=16> */
.L_x_12737:
        /* <DEDUP_REMOVED lines=26> */
.L_x_12729:
[----:B------:R-:W-:Y:S01]  /*3420*/  IMAD.MOV.U32 R0, RZ, RZ, 0x1 ;  /* 0x00000001ff007424 */ /* 0x000fe200078e00ff */
[----:B------:R2:W-:Y:S04]  /*3430*/  STS [R14+0x2c], R7 ;  /* 0x00002c070e007388 */ /* 0x0005e80000000800 */
[----:B------:R2:W-:Y:S01]  /*3440*/  STS.U8 [R14+0x30], R0 ;  /* 0x000030000e007388 */ /* 0x0005e20000000000 */
[----:B------:R-:W-:Y:S05]  /*3450*/  BRA `(.L_x_12715) ;  /* 0x00000000005c7947 */ /* 0x000fea0003800000 */
.L_x_12727:
        /* <DEDUP_REMOVED lines=10> */
.L_x_12726:
        /* <DEDUP_REMOVED lines=13> */
.L_x_12715:
        /* <DEDUP_REMOVED lines=21> */
.L_x_12725:
[----:B------:R-:W-:Y:S01]  /*3720*/  MOV R23, R15 ;  /* 0x0000000f00177202 */ /* 0x000fe20000000f00 */
[----:B------:R-:W-:Y:S02]  /*3730*/  IMAD.MOV.U32 R20, RZ, RZ, 0x1 ;  /* 0x00000001ff147424 */ /* 0x000fe400078e00ff */
[----:B------:R-:W-:Y:S02]  /*3740*/  IMAD.MOV.U32 R25, RZ, RZ, 0x1f ;  /* 0x0000001fff197424 */ /* 0x000fe400078e00ff */
[----:B------:R-:W-:-:S07]  /*3750*/  IMAD.MOV.U32 R18, RZ, RZ, -0x1 ;  /* 0xffffffffff127424 */ /* 0x000fce00078e00ff */
[----:B------:R-:W-:Y:S05]  /*3760*/  WARPSYNC.COLLECTIVE R18, `(.L_x_12743) ;  /* 0x0000000012087348 */ /* 0x000fea0003c00000 */
[----:B------:R0:W1:Y:S02]  /*3770*/  SHFL.DOWN P0, R19, R23, R20, R25 ;  /* 0x0800001417137389 */ /* 0x0000640000000019 */
[----:B01----:R-:W-:Y:S05]  /*3780*/  ENDCOLLECTIVE ;  /* 0x000000000000791b */ /* 0x003fea0003800000 */
.L_x_12743:
[----:B------:R-:W-:Y:S02]  /*3790*/  IMAD.MOV.U32 R23, RZ, RZ, R21 ;  /* 0x000000ffff177224 */ /* 0x000fe400078e0015 */
[----:B------:R-:W-:-:S07]  /*37a0*/  IMAD.MOV.U32 R8, RZ, RZ, R19 ;  /* 0x000000ffff087224 */ /* 0x000fce00078e0013 */
[----:B------:R-:W-:Y:S05]  /*37b0*/  WARPSYNC.COLLECTIVE R18, `(.L_x_12744) ;  /* 0x0000000012087348 */ /* 0x000fea0003c00000 */
[----:B------:R0:W1:Y:S02]  /*37c0*/  SHFL.DOWN P0, R19, R23, R20, R25 ;  /* 0x0800001417137389 */ /* 0x0000640000000019 */
[----:B01----:R-:W-:Y:S05]  /*37d0*/  ENDCOLLECTIVE ;  /* 0x000000000000791b */ /* 0x003fea0003800000 */
.L_x_12744:
        /* <DEDUP_REMOVED lines=10> */
.L_x_12745:
[----:B------:R-:W-:Y:S02]  /*3880*/  IMAD.MOV.U32 R23, RZ, RZ, R10 ;  /* 0x000000ffff177224 */ /* 0x000fe400078e000a */
[----:B------:R-:W-:-:S07]  /*3890*/  IMAD.MOV.U32 R9, RZ, RZ, R19 ;  /* 0x000000ffff097224 */ /* 0x000fce00078e0013 */
[----:B------:R-:W-:Y:S05]  /*38a0*/  WARPSYNC.COLLECTIVE R18, `(.L_x_12746) ;  /* 0x0000000012087348 */ /* 0x000fea0003c00000 */
[----:B------:R0:W1:Y:S02]  /*38b0*/  SHFL.DOWN P0, R19, R23, R20, R25 ;  /* 0x0800001417137389 */ /* 0x0000640000000019 */
[----:B01----:R-:W-:Y:S05]  /*38c0*/  ENDCOLLECTIVE ;  /* 0x000000000000791b */ /* 0x003fea0003800000 */
.L_x_12746:
        /* <DEDUP_REMOVED lines=10> */
.L_x_12747:
[----:B------:R-:W-:Y:S01]  /*3970*/  IMAD.MOV.U32 R23, RZ, RZ, R11 ;  /* 0x000000ffff177224 */ /* 0x000fe200078e000b */
[----:B------:R-:W-:-:S07]  /*3980*/  MOV R12, R19 ;  /* 0x00000013000c7202 */ /* 0x000fce0000000f00 */
[----:B------:R-:W-:Y:S05]  /*3990*/  WARPSYNC.COLLECTIVE R18, `(.L_x_12748) ;  /* 0x0000000012087348 */ /* 0x000fea0003c00000 */
[----:B------:R0:W1:Y:S02]  /*39a0*/  SHFL.DOWN P0, R19, R23, R20, R25 ;  /* 0x0800001417137389 */ /* 0x0000640000000019 */
[----:B01----:R-:W-:Y:S05]  /*39b0*/  ENDCOLLECTIVE ;  /* 0x000000000000791b */ /* 0x003fea0003800000 */
.L_x_12748:
        /* <DEDUP_REMOVED lines=10> */
.L_x_12749:
[----:B------:R-:W-:Y:S02]  /*3a60*/  IMAD.MOV.U32 R23, RZ, RZ, R14 ;  /* 0x000000ffff177224 */ /* 0x000fe400078e000e */
[----:B------:R-:W-:-:S07]  /*3a70*/  IMAD.MOV.U32 R15, RZ, RZ, R19 ;  /* 0x000000ffff0f7224 */ /* 0x000fce00078e0013 */
[----:B------:R-:W-:Y:S05]  /*3a80*/  WARPSYNC.COLLECTIVE R18, `(.L_x_12750) ;  /* 0x0000000012087348 */ /* 0x000fea0003c00000 */
[----:B------:R0:W1:Y:S02]  /*3a90*/  SHFL.DOWN P0, R19, R23, R20, R25 ;  /* 0x0800001417137389 */ /* 0x0000640000000019 */
[----:B01----:R-:W-:Y:S05]  /*3aa0*/  ENDCOLLECTIVE ;  /* 0x000000000000791b */ /* 0x003fea0003800000 */
.L_x_12750:
        /* <DEDUP_REMOVED lines=10> */
.L_x_12751:
[----:B------:R-:W-:Y:S02]  /*3b50*/  IMAD.MOV.U32 R23, RZ, RZ, R17 ;  /* 0x000000ffff177224 */ /* 0x000fe400078e0011 */
[----:B------:R-:W-:-:S07]  /*3b60*/  IMAD.MOV.U32 R8, RZ, RZ, R19 ;  /* 0x000000ffff087224 */ /* 0x000fce00078e0013 */
[----:B------:R-:W-:Y:S05]  /*3b70*/  WARPSYNC.COLLECTIVE R18, `(.L_x_12752) ;  /* 0x0000000012087348 */ /* 0x000fea0003c00000 */
[----:B------:R0:W1:Y:S02]  /*3b80*/  SHFL.DOWN P0, R19, R23, R20, R25 ;  /* 0x0800001417137389 */ /* 0x0000640000000019 */
[----:B01----:R-:W-:Y:S05]  /*3b90*/  ENDCOLLECTIVE ;  /* 0x000000000000791b */ /* 0x003fea0003800000 */
.L_x_12752:
[----:B------:R-:W-:Y:S01]  /*3ba0*/  IMAD.MOV.U32 R10, RZ, RZ, R19 ;  /* 0x000000ffff0a7224 */ /* 0x000fe200078e0013 */
[----:B------:R-:W-:Y:S06]  /*3bb0*/  BRA `(.L_x_12753) ;  /* 0xffffffd400547947 */ /* 0x000fec000383ffff */
.L_x_12754:
        /* <DEDUP_REMOVED lines=12> */
.L_x_12940:


//--------------------- .text._ZN17fastertransformer17topk_stage_1_opt3IfLi256ELi1EEEvPKT_PS1_PiS4_PKbPKiiifS9_ --------------------------
	.section	.text._ZN17fastertransformer17topk_stage_1_opt3IfLi256ELi1EEEvPKT_PS1_PiS4_PKbPKiiifS9_,"ax",@progbits
	.align	128
        .global         _ZN17fastertransformer17topk_stage_1_opt3IfLi256ELi1EEEvPKT_PS1_PiS4_PKbPKiiifS9_
        .type           _ZN17fastertransformer17topk_stage_1_opt3IfLi256ELi1EEEvPKT_PS1_PiS4_PKbPKiiifS9_,@function
        .size           _ZN17fastertransformer17topk_stage_1_opt3IfLi256ELi1EEEvPKT_PS1_PiS4_PKbPKiiifS9_,(.L_x_12941 - _ZN17fastertransformer17topk_stage_1_opt3IfLi256ELi1EEEvPKT_PS1_PiS4_PKbPKiiifS9_)
        .other          _ZN17fastertransformer17topk_stage_1_opt3IfLi256ELi1EEEvPKT_PS1_PiS4_PKbPKiiifS9_,@"STO_CUDA_ENTRY STV_DEFAULT"
_ZN17fastertransformer17topk_stage_1_opt3IfLi256ELi1EEEvPKT_PS1_PiS4_PKbPKiiifS9_:
.text._ZN17fastertransformer17topk_stage_1_opt3IfLi256ELi1EEEvPKT_PS1_PiS4_PKbPKiiifS9_:
[----:B------:R-:W-:Y:S01]  /*0000*/  LDC R1, c[0x0][0x37c] ;  /* 0x0000df00ff017b82 */ /* 0x000fe20000000800 */
[----:B------:R-:W0:Y:S01]  /*0010*/  LDCU.64 UR4, c[0x0][0x3a0] ;  /* 0x00007400ff0477ac */ /* 0x000e220008000a00 */
[----:B------:R-:W1:Y:S06]  /*0020*/  S2R R0, SR_TID.X ;  /* 0x0000000000007919 */ /* 0x000e6c0000002100 */
[----:B------:R-:W2:Y:S01]  /*0030*/  S2UR UR9, SR_CTAID.X ;  /* 0x00000000000979c3 */ /* 0x000ea20000002500 */
[----:B------:R-:W3:Y:S01]  /*0040*/  LDCU.64 UR10, c[0x0][0x358] ;  /* 0x00006b00ff0a77ac */ /* 0x000ee20008000a00 */
[----:B0-----:R-:W-:-:S04]  /*0050*/  UISETP.NE.U32.AND UP0, UPT, UR4, URZ, UPT ;  /* 0x000000ff0400728c */ /* 0x001fc8000bf05070 */
[----:B------:R-:W-:-:S09]  /*0060*/  UISETP.NE.AND.EX UP0, UPT, UR5, URZ, UPT, UP0 ;  /* 0x000000ff0500728c */ /* 0x000fd2000bf05300 */
[----:B--23--:R-:W-:Y:S05]  /*0070*/  BRA.U !UP0, `(.L_x_12755) ;  /* 0x0000000108dc7547 */ /* 0x00cfea000b800000 */
[----:B------:R-:W-:-:S04]  /*0080*/  UIADD3 UR4, UP0, UPT, UR9, UR4, URZ ;  /* 0x0000000409047290 */ /* 0x000fc8000ff1e0ff */
[----:B------:R-:W-:Y:S02]  /*0090*/  UIADD3.X UR5, UPT, UPT, URZ, UR5, URZ, UP0, !UPT ;  /* 0x00000005ff057290 */ /* 0x000fe400087fe4ff */
[----:B------:R-:W-:-:S04]  /*00a0*/  IMAD.U32 R2, RZ, RZ, UR4 ;  /* 0x00000004ff027e24 */ /* 0x000fc8000f8e00ff */
[----:B------:R-:W-:-:S05]  /*00b0*/  IMAD.U32 R3, RZ, RZ, UR5 ;  /* 0x00000005ff037e24 */ /* 0x000fca000f8e00ff */
[----:B------:R-:W2:Y:S02]  /*00c0*/  LDG.E.U8 R2, desc[UR10][R2.64] ;  /* 0x0000000a02027981 */ /* 0x000ea4000c1e1100 */
[----:B--2---:R-:W-:-:S13]  /*00d0*/  ISETP.NE.AND P0, PT, R2, 0x1, PT ;  /* 0x000000010200780c */ /* 0x004fda0003f05270 */
[----:B------:R-:W-:Y:S05]  /*00e0*/  @P0 BRA `(.L_x_12755) ;  /* 0x0000000000c00947 */ /* 0x000fea0003800000 */
[----:B------:R-:W1:Y:S02]  /*00f0*/  LDC R7, c[0x0][0x3b0] ;  /* 0x0000ec00ff077b82 */ /* 0x000e640000000800 */
[----:B-1----:R-:W-:-:S13]  /*0100*/  ISETP.GE.AND P0, PT, R0, R7, PT ;  /* 0x000000070000720c */ /* 0x002fda0003f06270 */
[----:B------:R-:W-:Y:S05]  /*0110*/  @P0 EXIT ;  /* 0x000000000000094d */ /* 0x000fea0003800000 */
[----:B------:R-:W-:Y:S01]  /*0120*/  ISETP.NE.AND P0, PT, R0, RZ, PT ;  /* 0x000000ff0000720c */ /* 0x000fe20003f05270 */
[----:B------:R-:W-:-:S12]  /*0130*/  IMAD R0, R7, UR9, R0 ;  /* 0x0000000907007c24 */ /* 0x000fd8000f8e0200 */
[----:B------:R-:W-:Y:S05]  /*0140*/  @P0 BRA `(.L_x_12756) ;  /* 0x0000000000840947 */ /* 0x000fea0003800000 */
[----:B------:R-:W0:Y:S01]  /*0150*/  I2F.U32.RP R4, R7 ;  /* 0x0000000700047306 */ /* 0x000e220000209000 */
[----:B------:R-:W-:Y:S01]  /*0160*/  ISETP.NE.U32.AND P2, PT, R7, RZ, PT ;  /* 0x000000ff0700720c */ /* 0x000fe20003f45070 */
[----:B------:R-:W1:Y:S08]  /*0170*/  LDC R11, c[0x0][0x3b4] ;  /* 0x0000ed00ff0b7b82 */ /* 0x000e700000000800 */
[----:B------:R-:W2:Y:S01]  /*0180*/  LDC.64 R8, c[0x0][0x398] ;  /* 0x0000e600ff087b82 */ /* 0x000ea20000000a00 */
[----:B0-----:R-:W0:Y:S02]  /*0190*/  MUFU.RCP R4, R4 ;  /* 0x0000000400047308 */ /* 0x001e240000001000 */
[----:B0-----:R-:W-:-:S06]  /*01a0*/  VIADD R2, R4, 0xffffffe ;  /* 0x0ffffffe04027836 */ /* 0x001fcc0000000000 */
[----:B------:R0:W3:Y:S02]  /*01b0*/  F2I.FTZ.U32.TRUNC.NTZ R3, R2 ;  /* 0x0000000200037305 */ /* 0x0000e4000021f000 */
[----:B0-----:R-:W-:Y:S02]  /*01c0*/  IMAD.MOV.U32 R2, RZ, RZ, RZ ;  /* 0x000000ffff027224 */ /* 0x001fe400078e00ff */
[----:B---3--:R-:W-:-:S04]  /*01d0*/  IMAD.MOV R6, RZ, RZ, -R3 ;  /* 0x000000ffff067224 */ /* 0x008fc800078e0a03 */
[----:B------:R-:W-:-:S04]  /*01e0*/  IMAD R5, R6, R7, RZ ;  /* 0x0000000706057224 */ /* 0x000fc800078e02ff */
[----:B------:R-:W-:-:S06]  /*01f0*/  IMAD.HI.U32 R3, R3, R5, R2 ;  /* 0x0000000503037227 */ /* 0x000fcc00078e0002 */
[----:B------:R-:W-:Y:S02]  /*0200*/  IMAD.HI.U32 R5, R3, UR9, RZ ;  /* 0x0000000903057c27 */ /* 0x000fe4000f8e00ff */
[----:B------:R-:W0:Y:S02]  /*0210*/  LDC.64 R2, c[0x0][0x3c0] ;  /* 0x0000f000ff027b82 */ /* 0x000e240000000a00 */
[----:B------:R-:W-:-:S04]  /*0220*/  IMAD.MOV R6, RZ, RZ, -R5 ;  /* 0x000000ffff067224 */ /* 0x000fc800078e0a05 */
[----:B------:R-:W-:-:S05]  /*0230*/  IMAD R6, R7, R6, UR9 ;  /* 0x0000000907067e24 */ /* 0x000fca000f8e0206 */
[----:B------:R-:W-:-:S13]  /*0240*/  ISETP.GE.U32.AND P0, PT, R6, R7, PT ;  /* 0x000000070600720c */ /* 0x000fda0003f06070 */
[----:B------:R-:W-:Y:S02]  /*0250*/  @P0 IMAD.IADD R6, R6, 0x1, -R7 ;  /* 0x0000000106060824 */ /* 0x000fe400078e0a07 */
[----:B------:R-:W-:-:S03]  /*0260*/  @P0 VIADD R5, R5, 0x1 ;  /* 0x0000000105050836 */ /* 0x000fc60000000000 */
[----:B------:R-:W-:-:S13]  /*0270*/  ISETP.GE.U32.AND P1, PT, R6, R7, PT ;  /* 0x000000070600720c */ /* 0x000fda0003f26070 */
[----:B------:R-:W-:Y:S01]  /*0280*/  @P1 VIADD R5, R5, 0x1 ;  /* 0x0000000105051836 */ /* 0x000fe20000000000 */
[----:B------:R-:W-:Y:S02]  /*0290*/  @!P2 LOP3.LUT R5, RZ, R7, RZ, 0x33, !PT ;  /* 0x00000007ff05a212 */ /* 0x000fe400078e33ff */
[----:B------:R-:W3:Y:S03]  /*02a0*/  LDC.64 R6, c[0x0][0x380] ;  /* 0x0000e000ff067b82 */ /* 0x000ee60000000a00 */
[----:B0-----:R-:W-:-:S05]  /*02b0*/  IMAD.WIDE.U32 R2, R5, 0x4, R2 ;  /* 0x0000000405027825 */ /* 0x001fca00078e0002 */
[----:B------:R-:W0:Y:S01]  /*02c0*/  LDC.64 R4, c[0x0][0x390] ;  /* 0x0000e400ff047b82 */ /* 0x000e220000000a00 */
[----:B------:R-:W1:Y:S02]  /*02d0*/  LDG.E R2, desc[UR10][R2.64] ;  /* 0x0000000a02027981 */ /* 0x000e64000c1e1900 */
[----:B-1----:R-:W-:-:S04]  /*02e0*/  IMAD R11, R11, UR9, R2 ;  /* 0x000000090b0b7c24 */ /* 0x002fc8000f8e0202 */
[----:B---3--:R-:W-:-:S06]  /*02f0*/  IMAD.WIDE R6, R11, 0x4, R6 ;  /* 0x000000040b067825 */ /* 0x008fcc00078e0206 */
[----:B------:R-:W3:Y:S01]  /*0300*/  LDG.E.CONSTANT R7, desc[UR10][R6.64] ;  /* 0x0000000a06077981 */ /* 0x000ee2000c1e9900 */
[----:B0-----:R-:W-:-:S04]  /*0310*/  IMAD.WIDE R4, R0, 0x4, R4 ;  /* 0x0000000400047825 */ /* 0x001fc800078e0204 */
[----:B--2---:R-:W-:Y:S01]  /*0320*/  IMAD.WIDE R8, R0, 0x4, R8 ;  /* 0x0000000400087825 */ /* 0x004fe200078e0208 */
[----:B------:R-:W-:Y:S04]  /*0330*/  STG.E desc[UR10][R4.64], R11 ;  /* 0x0000000b04007986 */ /* 0x000fe8000c10190a */
[----:B---3--:R-:W-:Y:S01]  /*0340*/  STG.E desc[UR10][R8.64], R7 ;  /* 0x0000000708007986 */ /* 0x008fe2000c10190a */
[----:B------:R-:W-:Y:S05]  /*0350*/  EXIT ;  /* 0x000000000000794d */ /* 0x000fea0003800000 */
.L_x_12756:
[----:B------:R-:W0:Y:S01]  /*0360*/  LDC.64 R2, c[0x0][0x390] ;  /* 0x0000e400ff027b82 */ /* 0x000e220000000a00 */
[----:B------:R-:W-:Y:S02]  /*0370*/  IMAD.MOV.U32 R7, RZ, RZ, -0x1 ;  /* 0xffffffffff077424 */ /* 0x000fe400078e00ff */
[----:B------:R-:W-:-:S05]  /*0380*/  IMAD.MOV.U32 R9, RZ, RZ, -0x800001 ;  /* 0xff7fffffff097424 */ /* 0x000fca00078e00ff */
[----:B------:R-:W1:Y:S01]  /*0390*/  LDC.64 R4, c[0x0][0x398] ;  /* 0x0000e600ff047b82 */ /* 0x000e620000000a00 */
[----:B0-----:R-:W-:-:S05]  /*03a0*/  IMAD.WIDE R2, R0, 0x4, R2 ;  /* 0x0000000400027825 */ /* 0x001fca00078e0202 */
[----:B------:R-:W-:Y:S01]  /*03b0*/  STG.E desc[UR10][R2.64], R7 ;  /* 0x0000000702007986 */ /* 0x000fe2000c10190a */
[----:B-1----:R-:W-:-:S05]  /*03c0*/  IMAD.WIDE R4, R0, 0x4, R4 ;  /* 0x0000000400047825 */ /* 0x002fca00078e0204 */
[----:B------:R-:W-:Y:S01]  /*03d0*/  STG.E desc[UR10][R4.64], R9 ;  /* 0x0000000904007986 */ /* 0x000fe2000c10190a */
[----:B------:R-:W-:Y:S05]  /*03e0*/  EXIT ;  /* 0x000000000000794d */ /* 0x000fea0003800000 */
.L_x_12755:
[----:B------:R-:W1:Y:S01]  /*03f0*/  LDC R3, c[0x0][0x3b4] ;  /* 0x0000ed00ff037b82 */ /* 0x000e620000000800 */
[----:B------:R-:W-:Y:S01]  /*0400*/  BSSY.RECONVERGENT B0, `(.L_x_12757) ;  /* 0x000002c000007945 */ /* 0x000fe20003800200 */
[----:B-1----:R-:W-:-:S13]  /*0410*/  ISETP.GE.AND P0, PT, R0, R3, PT ;  /* 0x000000030000720c */ /* 0x002fda0003f06270 */
[----:B------:R-:W-:Y:S05]  /*0420*/  @P0 BRA `(.L_x_12758) ;  /* 0x0000000000a40947 */ /* 0x000fea0003800000 */
[----:B------:R-:W-:Y:S01]  /*0430*/  LOP3.LUT R2, RZ, R0, RZ, 0x33, !PT ;  /* 0x00000000ff027212 */ /* 0x000fe200078e33ff */
[----:B------:R-:W-:Y:S04]  /*0440*/  BSSY.RECONVERGENT B1, `(.L_x_12759) ;  /* 0x0000016000017945 */ /* 0x000fe80003800200 */
[----:B------:R-:W-:-:S05]  /*0450*/  IMAD.IADD R4, R2, 0x1, R3 ;  /* 0x0000000102047824 */ /* 0x000fca00078e0203 */
[C---:B------:R-:W-:Y:S02]  /*0460*/  LOP3.LUT R2, R4.reuse, 0x300, RZ, 0xc0, !PT ;  /* 0x0000030004027812 */ /* 0x040fe400078ec0ff */
[----:B------:R-:W-:Y:S02]  /*0470*/  ISETP.GE.U32.AND P1, PT, R4, 0x300, PT ;  /* 0x000003000400780c */ /* 0x000fe40003f26070 */
[----:B------:R-:W-:Y:S01]  /*0480*/  ISETP.NE.AND P0, PT, R2, 0x300, PT ;  /* 0x000003000200780c */ /* 0x000fe20003f05270 */
[----:B------:R-:W-:-:S12]  /*0490*/  IMAD.MOV.U32 R2, RZ, RZ, R0 ;  /* 0x000000ffff027224 */ /* 0x000fd800078e0000 */
[----:B------:R-:W-:Y:S05]  /*04a0*/  @!P0 BRA `(.L_x_12760) ;  /* 0x00000000003c8947 */ /* 0x000fea0003800000 */
[----:B------:R-:W0:Y:S01]  /*04b0*/  LDC.64 R10, c[0x0][0x380] ;  /* 0x0000e000ff0a7b82 */ /* 0x000e220000000a00 */
[----:B------:R-:W-:Y:S01]  /*04c0*/  LEA.HI R4, R4, 0x1, RZ, 0x18 ;  /* 0x0000000104047811 */ /* 0x000fe200078fc0ff */
[----:B------:R-:W-:Y:S02]  /*04d0*/  IMAD.MOV.U32 R13, RZ, RZ, RZ ;  /* 0x000000ffff0d7224 */ /* 0x000fe400078e00ff */
[----:B------:R-:W-:Y:S01]  /*04e0*/  IMAD.MOV.U32 R2, RZ, RZ, R0 ;  /* 0x000000ffff027224 */ /* 0x000fe200078e0000 */
[----:B------:R-:W-:-:S03]  /*04f0*/  LOP3.LUT R12, R4, 0x3, RZ, 0xc0, !PT ;  /* 0x00000003040c7812 */ /* 0x000fc600078ec0ff */
[----:B------:R-:W1:Y:S04]  /*0500*/  LDC.64 R8, c[0x0][0x388] ;  /* 0x0000e200ff087b82 */ /* 0x000e680000000a00 */
.L_x_12761:
        /* <DEDUP_REMOVED lines=9> */
.L_x_12760:
[----:B------:R-:W-:Y:S05]  /*05a0*/  BSYNC.RECONVERGENT B1 ;  /* 0x0000000000017941 */ /* 0x000fea0003800200 */
.L_x_12759:
[----:B------:R-:W-:Y:S05]  /*05b0*/  @!P1 BRA `(.L_x_12758) ;  /* 0x0000000000409947 */ /* 0x000fea0003800000 */
.L_x_12762:
        /* <DEDUP_REMOVED lines=16> */
.L_x_12758:
[----:B------:R-:W-:Y:S05]  /*06c0*/  BSYNC.RECONVERGENT B0 ;  /* 0x0000000000007941 */ /* 0x000fea0003800200 */
.L_x_12757:
        /* <DEDUP_REMOVED lines=8> */
[----:B0-----:R-:W-:Y:S01]  /*0750*/  SHF.R.U32.HI R17, RZ, 0x2, R0 ;  /* 0x00000002ff117819 */ /* 0x001fe20000011600 */
[----:B------:R-:W-:Y:S02]  /*0760*/  UMOV UR4, 0x400 ;  /* 0x0000040000047882 */ /* 0x000fe40000000000 */
[----:B------:R-:W-:Y:S01]  /*0770*/  IMAD.IADD R3, R4, 0x1, R3 ;  /* 0x0000000104037824 */ /* 0x000fe200078e0203 */
[----:B------:R-:W-:-:S04]  /*0780*/  LOP3.LUT R17, R17, 0xf8, RZ, 0xc0, !PT ;  /* 0x000000f811117812 */ /* 0x000fc800078ec0ff */
[----:B------:R-:W-:-:S04]  /*0790*/  LEA.HI R24, R3, 0x1, RZ, 0x18 ;  /* 0x0000000103187811 */ /* 0x000fc800078fc0ff */
        /* <DEDUP_REMOVED lines=8> */
.L_x_12775:
[----:B012---:R-:W0:Y:S01]  /*0820*/  LDC R7, c[0x0][0x3b4] ;  /* 0x0000ed00ff077b82 */ /* 0x007e220000000800 */
[----:B------:R-:W-:Y:S01]  /*0830*/  BSSY.RECONVERGENT B0, `(.L_x_12763) ;  /* 0x00000b9000007945 */ /* 0x000fe20003800200 */
[----:B------:R-:W-:Y:S02]  /*0840*/  IMAD.MOV.U32 R6, RZ, RZ, -0x1 ;  /* 0xffffffffff067424 */ /* 0x000fe400078e00ff */
[----:B------:R-:W-:Y:S02]  /*0850*/  IMAD.MOV.U32 R26, RZ, RZ, -0x800001 ;  /* 0xff7fffffff1a7424 */ /* 0x000fe400078e00ff */
        /* <DEDUP_REMOVED lines=15> */
.L_x_12768:
        /* <DEDUP_REMOVED lines=10> */
[----:B------:R-:W3:Y:S04]  /*09f0*/  LDG.E R12, desc[UR10][R4.64+-0x400] ;  /* 0xfffc000a040c7981 */ /* 0x000ee8000c1e1900 */
[----:B------:R-:W3:Y:S01]  /*0a00*/  LDG.E R14, desc[UR10][R4.64] ;  /* 0x0000000a040e7981 */ /* 0x000ee2000c1e1900 */
[----:B--2---:R-:W-:-:S04]  /*0a10*/  FSETP.GT.FTZ.AND P3, PT, R23, R8, PT ;  /* 0x000000081700720b */ /* 0x004fc80003f74000 */
[----:B------:R-:W-:-:S04]  /*0a20*/  FSEL R8, R23, R8, P3 ;  /* 0x0000000817087208 */ /* 0x000fc80001800000 */
[----:B----4-:R-:W-:-:S04]  /*0a30*/  FSETP.GT.FTZ.AND P4, PT, R27, R8, PT ;  /* 0x000000081b00720b */ /* 0x010fc80003f94000 */
[----:B------:R-:W-:Y:S02]  /*0a40*/  FSEL R28, R27, R8, P4 ;  /* 0x000000081b1c7208 */ /* 0x000fe40002000000 */
[----:B------:R-:W2:Y:S02]  /*0a50*/  LDG.E R8, desc[UR10][R4.64+0x400] ;  /* 0x0004000a04087981 */ /* 0x000ea4000c1e1900 */
[----:B-----5:R-:W-:-:S04]  /*0a60*/  FSETP.GT.FTZ.AND P5, PT, R15, R28, PT ;  /* 0x0000001c0f00720b */ /* 0x020fc80003fb4000 */
[----:B------:R-:W-:Y:S02]  /*0a70*/  FSEL R23, R15, R28, P5 ;  /* 0x0000001c0f177208 */ /* 0x000fe40002800000 */
[----:B------:R-:W4:Y:S02]  /*0a80*/  LDG.E R15, desc[UR10][R4.64+0x800] ;  /* 0x0008000a040f7981 */ /* 0x000f24000c1e1900 */
[----:B---3--:R-:W-:-:S04]  /*0a90*/  FSETP.GT.FTZ.AND P6, PT, R20, R23, PT ;  /* 0x000000171400720b */ /* 0x008fc80003fd4000 */
[----:B------:R-:W-:Y:S02]  /*0aa0*/  FSEL R23, R20, R23, P6 ;  /* 0x0000001714177208 */ /* 0x000fe40003000000 */
[----:B------:R-:W3:Y:S02]  /*0ab0*/  LDG.E R20, desc[UR10][R4.64+0xc00] ;  /* 0x000c000a04147981 */ /* 0x000ee4000c1e1900 */
[----:B------:R-:W-:-:S04]  /*0ac0*/  FSETP.GT.FTZ.AND P0, PT, R22, R23, PT ;  /* 0x000000171600720b */ /* 0x000fc80003f14000 */
[----:B------:R-:W-:Y:S02]  /*0ad0*/  FSEL R28, R22, R23, P0 ;  /* 0x00000017161c7208 */ /* 0x000fe40000000000 */
[----:B------:R-:W5:Y:S02]  /*0ae0*/  LDG.E R22, desc[UR10][R4.64+0x1000] ;  /* 0x0010000a04167981 */ /* 0x000f64000c1e1900 */
[CC--:B------:R-:W-:Y:S02]  /*0af0*/  FSETP.GT.FTZ.AND P1, PT, R21.reuse, R28.reuse, PT ;  /* 0x0000001c1500720b */ /* 0x0c0fe40003f34000 */
[----:B------:R-:W5:Y:S02]  /*0b00*/  LDG.E R23, desc[UR10][R4.64+0x1c00] ;  /* 0x001c000a04177981 */ /* 0x000f64000c1e1900 */
[----:B------:R-:W-:Y:S02]  /*0b10*/  FSEL R28, R21, R28, P1 ;  /* 0x0000001c151c7208 */ /* 0x000fe40000800000 */
[----:B------:R-:W5:Y:S02]  /*0b20*/  LDG.E R21, desc[UR10][R4.64+0x1400] ;  /* 0x0014000a04157981 */ /* 0x000f64000c1e1900 */
[----:B------:R-:W-:-:S04]  /*0b30*/  FSETP.GT.FTZ.AND P2, PT, R13, R28, PT ;  /* 0x0000001c0d00720b */ /* 0x000fc80003f54000 */
[----:B------:R-:W-:Y:S02]  /*0b40*/  FSEL R27, R13, R28, P2 ;  /* 0x0000001c0d1b7208 */ /* 0x000fe40001000000 */
[----:B------:R-:W5:Y:S01]  /*0b50*/  LDG.E R13, desc[UR10][R4.64+0x1800] ;  /* 0x0018000a040d7981 */ /* 0x000f62000c1e1900 */
[C---:B------:R-:W-:Y:S02]  /*0b60*/  SEL R6, R11.reuse, R6, P3 ;  /* 0x000000060b067207 */ /* 0x040fe40001800000 */
[----:B------:R-:W-:Y:S01]  /*0b70*/  FSETP.GT.FTZ.AND P3, PT, R12, R27, PT ;  /* 0x0000001b0c00720b */ /* 0x000fe20003f74000 */
[----:B------:R-:W-:-:S03]  /*0b80*/  @P4 VIADD R6, R11, 0x100 ;  /* 0x000001000b064836 */ /* 0x000fc60000000000 */
[----:B------:R-:W-:-:S04]  /*0b90*/  FSEL R27, R12, R27, P3 ;  /* 0x0000001b0c1b7208 */ /* 0x000fc80001800000 */
[----:B------:R-:W-:Y:S01]  /*0ba0*/  FSETP.GT.FTZ.AND P4, PT, R14, R27, PT ;  /* 0x0000001b0e00720b */ /* 0x000fe20003f94000 */
[----:B------:R-:W-:-:S03]  /*0bb0*/  @P5 VIADD R6, R11, 0x200 ;  /* 0x000002000b065836 */ /* 0x000fc60000000000 */
[----:B------:R-:W-:Y:S01]  /*0bc0*/  FSEL R27, R14, R27, P4 ;  /* 0x0000001b0e1b7208 */ /* 0x000fe20002000000 */
[C---:B------:R-:W-:Y:S02]  /*0bd0*/  @P6 VIADD R6, R11.reuse, 0x300 ;  /* 0x000003000b066836 */ /* 0x040fe40000000000 */
[C---:B------:R-:W-:Y:S02]  /*0be0*/  @P0 VIADD R6, R11.reuse, 0x400 ;  /* 0x000004000b060836 */ /* 0x040fe40000000000 */
[C---:B------:R-:W-:Y:S02]  /*0bf0*/  @P1 VIADD R6, R11.reuse, 0x500 ;  /* 0x000005000b061836 */ /* 0x040fe40000000000 */
[C---:B------:R-:W-:Y:S02]  /*0c00*/  @P2 VIADD R6, R11.reuse, 0x600 ;  /* 0x000006000b062836 */ /* 0x040fe40000000000 */
[C---:B------:R-:W-:Y:S02]  /*0c10*/  @P3 VIADD R6, R11.reuse, 0x700 ;  /* 0x000007000b063836 */ /* 0x040fe40000000000 */
[----:B------:R-:W-:-:S02]  /*0c20*/  @P4 VIADD R6, R11, 0x800 ;  /* 0x000008000b064836 */ /* 0x000fc40000000000 */
[----:B------:R-:W-:Y:S02]  /*0c30*/  VIADD R9, R9, 0x10 ;  /* 0x0000001009097836 */ /* 0x000fe40000000000 */
[----:B------:R-:W-:Y:S01]  /*0c40*/  VIADD R10, R10, 0x1000 ;  /* 0x000010000a0a7836 */ /* 0x000fe20000000000 */
[----:B--2---:R-:W-:-:S04]  /*0c50*/  FSETP.GT.FTZ.AND P5, PT, R8, R27, PT ;  /* 0x0000001b0800720b */ /* 0x004fc80003fb4000 */
[----:B------:R-:W-:-:S04]  /*0c60*/  FSEL R8, R8, R27, P5 ;  /* 0x0000001b08087208 */ /* 0x000fc80002800000 */
[----:B----4-:R-:W-:-:S04]  /*0c70*/  FSETP.GT.FTZ.AND P6, PT, R15, R8, PT ;  /* 0x000000080f00720b */ /* 0x010fc80003fd4000 */
[----:B------:R-:W-:-:S04]  /*0c80*/  FSEL R15, R15, R8, P6 ;  /* 0x000000080f0f7208 */ /* 0x000fc80003000000 */
[----:B---3--:R-:W-:-:S04]  /*0c90*/  FSETP.GT.FTZ.AND P0, PT, R20, R15, PT ;  /* 0x0000000f1400720b */ /* 0x008fc80003f14000 */
[----:B------:R-:W-:-:S04]  /*0ca0*/  FSEL R15, R20, R15, P0 ;  /* 0x0000000f140f7208 */ /* 0x000fc80000000000 */
[----:B-----5:R-:W-:-:S04]  /*0cb0*/  FSETP.GT.FTZ.AND P1, PT, R22, R15, PT ;  /* 0x0000000f1600720b */ /* 0x020fc80003f34000 */
[----:B------:R-:W-:-:S04]  /*0cc0*/  FSEL R22, R22, R15, P1 ;  /* 0x0000000f16167208 */ /* 0x000fc80000800000 */
[----:B------:R-:W-:-:S04]  /*0cd0*/  FSETP.GT.FTZ.AND P2, PT, R21, R22, PT ;  /* 0x000000161500720b */ /* 0x000fc80003f54000 */
[----:B------:R-:W-:Y:S01]  /*0ce0*/  FSEL R22, R21, R22, P2 ;  /* 0x0000001615167208 */ /* 0x000fe20001000000 */
[----:B------:R-:W-:-:S03]  /*0cf0*/  @P5 VIADD R6, R11, 0x900 ;  /* 0x000009000b065836 */ /* 0x000fc60000000000 */
[-C--:B------:R-:W-:Y:S01]  /*0d00*/  FSETP.GT.FTZ.AND P3, PT, R13, R22.reuse, PT ;  /* 0x000000160d00720b */ /* 0x080fe20003f74000 */
[C---:B------:R-:W-:Y:S02]  /*0d10*/  @P6 VIADD R6, R11.reuse, 0xa00 ;  /* 0x00000a000b066836 */ /* 0x040fe40000000000 */
[----:B------:R-:W-:Y:S01]  /*0d20*/  @P0 VIADD R6, R11, 0xb00 ;  /* 0x00000b000b060836 */ /* 0x000fe20000000000 */
[----:B------:R-:W-:Y:S01]  /*0d30*/  FSEL R8, R13, R22, P3 ;  /* 0x000000160d087208 */ /* 0x000fe20001800000 */
[----:B------:R-:W-:Y:S01]  /*0d40*/  @P1 VIADD R6, R11, 0xc00 ;  /* 0x00000c000b061836 */ /* 0x000fe20000000000 */
[----:B------:R-:W-:Y:S02]  /*0d50*/  ISETP.NE.AND P1, PT, R9, RZ, PT ;  /* 0x000000ff0900720c */ /* 0x000fe40003f25270 */
[----:B------:R-:W-:Y:S01]  /*0d60*/  FSETP.GT.FTZ.AND P0, PT, R23, R8, PT ;  /* 0x000000081700720b */ /* 0x000fe20003f14000 */
[----:B------:R-:W-:-:S04]  /*0d70*/  @P2 VIADD R6, R11, 0xd00 ;  /* 0x00000d000b062836 */ /* 0x000fc80000000000 */
[----:B------:R-:W-:Y:S01]  /*0d80*/  @P3 VIADD R6, R11, 0xe00 ;  /* 0x00000e000b063836 */ /* 0x000fe20000000000 */
[----:B------:R-:W-:-:S07]  /*0d90*/  FSEL R8, R23, R8, P0 ;  /* 0x0000000817087208 */ /* 0x000fce0000000000 */
[C---:B------:R-:W-:Y:S02]  /*0da0*/  @P0 VIADD R6, R11.reuse, 0xf00 ;  /* 0x00000f000b060836 */ /* 0x040fe40000000000 */
[----:B------:R-:W-:Y:S01]  /*0db0*/  VIADD R11, R11, 0x1000 ;  /* 0x000010000b0b7836 */ /* 0x000fe20000000000 */
[----:B------:R-:W-:Y:S06]  /*0dc0*/  @P1 BRA `(.L_x_12768) ;  /* 0xfffffff800e01947 */ /* 0x000fec000383ffff */
[----:B------:R-:W-:Y:S05]  /*0dd0*/  BSYNC.RECONVERGENT B2 ;  /* 0x0000000000027941 */ /* 0x000fea0003800200 */
.L_x_12767:
[----:B------:R-:W-:-:S07]  /*0de0*/  VIADD R10, R10, 0xfffff800 ;  /* 0xfffff8000a0a7836 */ /* 0x000fce0000000000 */
.L_x_12766:
[----:B------:R-:W-:Y:S05]  /*0df0*/  BSYNC.RECONVERGENT B1 ;  /* 0x0000000000017941 */ /* 0x000fea0003800200 */
.L_x_12765:
        /* <DEDUP_REMOVED lines=43> */
.L_x_12770:
[----:B------:R-:W-:Y:S05]  /*10b0*/  BSYNC.RECONVERGENT B1 ;  /* 0x0000000000017941 */ /* 0x000fea0003800200 */
.L_x_12769:
        /* <DEDUP_REMOVED lines=26> */
.L_x_12772:
[----:B------:R-:W-:Y:S05]  /*1260*/  BSYNC.RECONVERGENT B1 ;  /* 0x0000000000017941 */ /* 0x000fea0003800200 */
.L_x_12771:
        /* <DEDUP_REMOVED lines=21> */
.L_x_12764:
[----:B------:R-:W-:Y:S05]  /*13c0*/  BSYNC.RECONVERGENT B0 ;  /* 0x0000000000007941 */ /* 0x000fea0003800200 */
.L_x_12763:
[----:B------:R-:W0:Y:S01]  /*13d0*/  SHFL.DOWN PT, R5, R8, 0x1, 0x1f ;  /* 0x08201f0008057f89 */ /* 0x000e2200000e0000 */
[----:B------:R-:W-:Y:S01]  /*13e0*/  BSSY.RECONVERGENT B0, `(.L_x_12773) ;  /* 0x0000047000007945 */ /* 0x000fe20003800200 */
[----:B0-----:R-:W-:-:S04]  /*13f0*/  FSETP.GT.FTZ.AND P0, PT, R8, R5, PT ;  /* 0x000000050800720b */ /* 0x001fc80003f14000 */
[----:B---3--:R-:W-:-:S04]  /*1400*/  ISETP.GT.OR P0, PT, R2, 0x1e, P0 ;  /* 0x0000001e0200780c */ /* 0x008fc80000704670 */
[----:B------:R-:W-:Y:S02]  /*1410*/  FSEL R4, R8, R5, P0 ;  /* 0x0000000508047208 */ /* 0x000fe40000000000 */
[----:B------:R-:W0:Y:S04]  /*1420*/  SHFL.DOWN PT, R5, R6, 0x1, 0x1f ;  /* 0x08201f0006057f89 */ /* 0x000e2800000e0000 */
[----:B------:R-:W1:Y:S01]  /*1430*/  SHFL.DOWN PT, R7, R4, 0x2, 0x1f ;  /* 0x08401f0004077f89 */ /* 0x000e6200000e0000 */
[----:B0-----:R-:W-:Y:S02]  /*1440*/  SEL R5, R6, R5, P0 ;  /* 0x0000000506057207 */ /* 0x001fe40000000000 */
[----:B-1----:R-:W-:-:S03]  /*1450*/  FSETP.GT.FTZ.AND P1, PT, R4, R7, PT ;  /* 0x000000070400720b */ /* 0x002fc60003f34000 */
[----:B------:R-:W0:Y:S01]  /*1460*/  SHFL.DOWN PT, R10, R5, 0x2, 0x1f ;  /* 0x08401f00050a7f89 */ /* 0x000e2200000e0000 */
[----:B------:R-:W-:-:S04]  /*1470*/  ISETP.GT.OR P1, PT, R2, 0x1d, P1 ;  /* 0x0000001d0200780c */ /* 0x000fc80000f24670 */
[----:B------:R-:W-:-:S05]  /*1480*/  FSEL R7, R4, R7, P1 ;  /* 0x0000000704077208 */ /* 0x000fca0000800000 */
[----:B------:R-:W1:Y:S01]  /*1490*/  SHFL.DOWN PT, R8, R7, 0x4, 0x1f ;  /* 0x08801f0007087f89 */ /* 0x000e6200000e0000 */
[----:B0-----:R-:W-:Y:S02]  /*14a0*/  SEL R10, R5, R10, P1 ;  /* 0x0000000a050a7207 */ /* 0x001fe40000800000 */
[----:B------:R-:W-:-:S03]  /*14b0*/  ISETP.NE.AND P1, PT, R2, RZ, PT ;  /* 0x000000ff0200720c */ /* 0x000fc60003f25270 */
[----:B------:R-:W0:Y:S01]  /*14c0*/  SHFL.DOWN PT, R9, R10, 0x4, 0x1f ;  /* 0x08801f000a097f89 */ /* 0x000e2200000e0000 */
[----:B-1----:R-:W-:-:S04]  /*14d0*/  FSETP.GT.FTZ.AND P0, PT, R7, R8, PT ;  /* 0x000000080700720b */ /* 0x002fc80003f14000 */
[----:B------:R-:W-:-:S04]  /*14e0*/  ISETP.GT.OR P0, PT, R2, 0x1b, P0 ;  /* 0x0000001b0200780c */ /* 0x000fc80000704670 */
[----:B------:R-:W-:-:S05]  /*14f0*/  FSEL R8, R7, R8, P0 ;  /* 0x0000000807087208 */ /* 0x000fca0000000000 */
[----:B------:R-:W1:Y:S01]  /*1500*/  SHFL.DOWN PT, R11, R8, 0x8, 0x1f ;  /* 0x09001f00080b7f89 */ /* 0x000e6200000e0000 */
[----:B0-----:R-:W-:-:S05]  /*1510*/  SEL R9, R10, R9, P0 ;  /* 0x000000090a097207 */ /* 0x001fca0000000000 */
[----:B------:R-:W0:Y:S01]  /*1520*/  SHFL.DOWN PT, R4, R9, 0x8, 0x1f ;  /* 0x09001f0009047f89 */ /* 0x000e2200000e0000 */
[----:B-1----:R-:W-:-:S04]  /*1530*/  FSETP.GT.FTZ.AND P0, PT, R8, R11, PT ;  /* 0x0000000b0800720b */ /* 0x002fc80003f14000 */
[----:B------:R-:W-:-:S04]  /*1540*/  ISETP.GT.OR P0, PT, R2, 0x17, P0 ;  /* 0x000000170200780c */ /* 0x000fc80000704670 */
[----:B------:R-:W-:Y:S02]  /*1550*/  FSEL R11, R8, R11, P0 ;  /* 0x0000000b080b7208 */ /* 0x000fe40000000000 */
[----:B0-----:R-:W-:-:S03]  /*1560*/  SEL R4, R9, R4, P0 ;  /* 0x0000000409047207 */ /* 0x001fc60000000000 */
[----:B------:R-:W0:Y:S04]  /*1570*/  SHFL.DOWN PT, R6, R11, 0x10, 0x1f ;  /* 0x0a001f000b067f89 */ /* 0x000e2800000e0000 */
[----:B------:R-:W1:Y:S01]  /*1580*/  SHFL.DOWN PT, R5, R4, 0x10, 0x1f ;  /* 0x0a001f0004057f89 */ /* 0x000e6200000e0000 */
[----:B0-----:R-:W-:-:S04]  /*1590*/  FSETP.GT.FTZ.AND P0, PT, R11, R6, PT ;  /* 0x000000060b00720b */ /* 0x001fc80003f14000 */
[----:B------:R-:W-:-:S04]  /*15a0*/  ISETP.GT.OR P0, PT, R2, 0xf, P0 ;  /* 0x0000000f0200780c */ /* 0x000fc80000704670 */
[----:B------:R-:W-:Y:S02]  /*15b0*/  FSEL R21, R11, R6, P0 ;  /* 0x000000060b157208 */ /* 0x000fe40000000000 */
[----:B-1----:R-:W-:Y:S02]  /*15c0*/  SEL R20, R4, R5, P0 ;  /* 0x0000000504147207 */ /* 0x002fe40000000000 */
[----:B------:R-:W-:-:S03]  /*15d0*/  ISETP.NE.AND P0, PT, R0, RZ, PT ;  /* 0x000000ff0000720c */ /* 0x000fc60003f05270 */
[----:B------:R0:W-:Y:S01]  /*15e0*/  @!P1 STS.64 [R17+UR4+0x8], R20 ;  /* 0x0000081411009988 */ /* 0x0001e20008000a04 */
[----:B------:R-:W-:Y:S09]  /*15f0*/  BAR.SYNC.DEFER_BLOCKING 0x0 ;  /* 0x0000000000007b1d */ /* 0x000ff20000010000 */
[----:B------:R-:W-:Y:S05]  /*1600*/  @P0 BRA `(.L_x_12774) ;  /* 0x0000000000900947 */ /* 0x000fea0003800000 */
[----:B------:R-:W1:Y:S01]  /*1610*/  S2UR UR8, SR_CgaCtaId ;  /* 0x00000000000879c3 */ /* 0x000e620000008800 */
[----:B------:R-:W-:Y:S02]  /*1620*/  UMOV UR5, 0x400 ;  /* 0x0000040000057882 */ /* 0x000fe40000000000 */
[----:B-1----:R-:W-:-:S09]  /*1630*/  ULEA UR5, UR8, UR5, 0x18 ;  /* 0x0000000508057291 */ /* 0x002fd2000f8ec0ff */
[----:B------:R-:W1:Y:S04]  /*1640*/  LDS.128 R4, [UR5+0x10] ;  /* 0x00001005ff047984 */ /* 0x000e680008000c00 */
[----:B------:R-:W2:Y:S04]  /*1650*/  LDS.128 R8, [UR5+0x20] ;  /* 0x00002005ff087984 */ /* 0x000ea80008000c00 */
[----:B------:R-:W3:Y:S01]  /*1660*/  LDS.128 R12, [UR5+0x30] ;  /* 0x00003005ff0c7984 */ /* 0x000ee20008000c00 */
[----:B-1----:R-:W-:-:S04]  /*1670*/  FSETP.GT.FTZ.AND P0, PT, R21, R5, PT ;  /* 0x000000051500720b */ /* 0x002fc80003f14000 */
[----:B------:R-:W-:-:S04]  /*1680*/  FSEL R22, R21, R5, P0 ;  /* 0x0000000515167208 */ /* 0x000fc80000000000 */
[----:B------:R-:W-:-:S04]  /*1690*/  FSETP.GT.FTZ.AND P1, PT, R22, R7, PT ;  /* 0x000000071600720b */ /* 0x000fc80003f34000 */
[----:B------:R-:W-:Y:S02]  /*16a0*/  FSEL R28, R22, R7, P1 ;  /* 0x00000007161c7208 */ /* 0x000fe40000800000 */
[----:B------:R-:W1:Y:S01]  /*16b0*/  LDS.64 R22, [UR5+0x40] ;  /* 0x00004005ff167984 */ /* 0x000e620008000a00 */
[----:B------:R-:W4:Y:S01]  /*16c0*/  LDC R7, c[0x0][0x3b0] ;  /* 0x0000ec00ff077b82 */ /* 0x000f220000000800 */
[----:B--2---:R-:W-:-:S04]  /*16d0*/  FSETP.GT.FTZ.AND P2, PT, R28, R9, PT ;  /* 0x000000091c00720b */ /* 0x004fc80003f54000 */
[----:B------:R-:W-:Y:S02]  /*16e0*/  FSEL R28, R28, R9, P2 ;  /* 0x000000091c1c7208 */ /* 0x000fe40001000000 */
[----:B------:R-:W-:Y:S02]  /*16f0*/  @P1 SEL R6, R20, R4, P0 ;  /* 0x0000000414061207 */ /* 0x000fe40000000000 */
[CC--:B------:R-:W-:Y:S01]  /*1700*/  FSETP.GT.FTZ.AND P3, PT, R28.reuse, R11.reuse, PT ;  /* 0x0000000b1c00720b */ /* 0x0c0fe20003f74000 */
[----:B0-----:R-:W0:Y:S03]  /*1710*/  LDC.64 R20, c[0x0][0x398] ;  /* 0x0000e600ff147b82 */ /* 0x001e260000000a00 */
[----:B------:R-:W-:-:S04]  /*1720*/  FSEL R28, R28, R11, P3 ;  /* 0x0000000b1c1c7208 */ /* 0x000fc80001800000 */
[CC--:B---3--:R-:W-:Y:S01]  /*1730*/  FSETP.GT.FTZ.AND P4, PT, R28.reuse, R13.reuse, PT ;  /* 0x0000000d1c00720b */ /* 0x0c8fe20003f94000 */
[----:B------:R-:W2:Y:S03]  /*1740*/  LDC.64 R4, c[0x0][0x388] ;  /* 0x0000e200ff047b82 */ /* 0x000ea60000000a00 */
[----:B------:R-:W-:Y:S02]  /*1750*/  FSEL R13, R28, R13, P4 ;  /* 0x0000000d1c0d7208 */ /* 0x000fe40002000000 */
[----:B------:R-:W-:Y:S01]  /*1760*/  @P3 SEL R10, R6, R8, P2 ;  /* 0x00000008060a3207 */ /* 0x000fe20001000000 */
[----:B----4-:R-:W-:Y:S01]  /*1770*/  IMAD R9, R7, UR9, R16 ;  /* 0x0000000907097c24 */ /* 0x010fe2000f8e0210 */
[CC--:B------:R-:W-:Y:S01]  /*1780*/  FSETP.GT.FTZ.AND P0, PT, R13.reuse, R15.reuse, PT ;  /* 0x0000000f0d00720b */ /* 0x0c0fe20003f14000 */
[----:B------:R-:W3:Y:S03]  /*1790*/  LDC.64 R28, c[0x0][0x390] ;  /* 0x0000e400ff1c7b82 */ /* 0x000ee60000000a00 */
[----:B------:R-:W-:Y:S01]  /*17a0*/  FSEL R6, R13, R15, P0 ;  /* 0x0000000f0d067208 */ /* 0x000fe20000000000 */
[----:B0-----:R-:W-:-:S08]  /*17b0*/  IMAD.WIDE.U32 R20, R9, 0x4, R20 ;  /* 0x0000000409147825 */ /* 0x001fd000078e0014 */
[----:B------:R-:W-:Y:S02]  /*17c0*/  @P0 SEL R14, R10, R12, P4 ;  /* 0x0000000c0a0e0207 */ /* 0x000fe40002000000 */
[----:B-1----:R-:W-:-:S04]  /*17d0*/  FSETP.GT.FTZ.AND P0, PT, R6, R23, PT ;  /* 0x000000170600720b */ /* 0x002fc80003f14000 */
[----:B------:R-:W-:Y:S02]  /*17e0*/  SEL R7, R14, R22, P0 ;  /* 0x000000160e077207 */ /* 0x000fe40000000000 */
[----:B------:R-:W-:-:S03]  /*17f0*/  FSEL R23, R6, R23, P0 ;  /* 0x0000001706177208 */ /* 0x000fc60000000000 */
[----:B--2---:R-:W-:-:S04]  /*1800*/  IMAD.WIDE R4, R7, 0x4, R4 ;  /* 0x0000000407047825 */ /* 0x004fc800078e0204 */
[----:B---3--:R-:W-:-:S05]  /*1810*/  IMAD.WIDE.U32 R28, R9, 0x4, R28 ;  /* 0x00000004091c7825 */ /* 0x008fca00078e001c */
[----:B------:R1:W-:Y:S04]  /*1820*/  STG.E desc[UR10][R28.64], R7 ;  /* 0x000000071c007986 */ /* 0x0003e8000c10190a */
[----:B------:R1:W-:Y:S04]  /*1830*/  STG.E desc[UR10][R20.64], R23 ;  /* 0x0000001714007986 */ /* 0x0003e8000c10190a */
[----:B------:R1:W-:Y:S02]  /*1840*/  STG.E desc[UR10][R4.64], R26 ;  /* 0x0000001a04007986 */ /* 0x0003e4000c10190a */
.L_x_12774:
[----:B------:R-:W-:Y:S05]  /*1850*/  BSYNC.RECONVERGENT B0 ;  /* 0x0000000000007941 */ /* 0x000fea0003800200 */
.L_x_12773:
[----:B------:R-:W2:Y:S01]  /*1860*/  LDCU UR5, c[0x0][0x3b0] ;  /* 0x00007600ff0577ac */ /* 0x000ea20008000800 */
[----:B------:R-:W-:Y:S01]  /*1870*/  VIADD R16, R16, 0x1 ;  /* 0x0000000110107836 */ /* 0x000fe20000000000 */
[----:B------:R-:W-:Y:S04]  /*1880*/  BAR.SYNC.DEFER_BLOCKING 0x0 ;  /* 0x0000000000007b1d */ /* 0x000fe80000010000 */
[----:B--2---:R-:W-:-:S13]  /*1890*/  ISETP.NE.AND P0, PT, R16, UR5, PT ;  /* 0x0000000510007c0c */ /* 0x004fda000bf05270 */
[----:B------:R-:W-:Y:S05]  /*18a0*/  @P0 BRA `(.L_x_12775) ;  /* 0xffffffec00dc0947 */ /* 0x000fea000383ffff */
[----:B------:R-:W-:Y:S05]  /*18b0*/  EXIT ;  /* 0x000000000000794d */ /* 0x000fea0003800000 */
.L_x_12776:
        /* <DEDUP_REMOVED lines=12> */
.L_x_12941:


//--------------------- .text._ZN17fastertransformer17topk_stage_2_opt3IfLi128ELi5EEEvPKiPT_PiNS_14BeamHypothesesES2_ii --------------------------
	.section	.text._ZN17fastertransformer17topk_stage_2_opt3IfLi128ELi5EEEvPKiPT_PiNS_14BeamHypothesesES2_ii,"ax",@progbits
	.align	128
        .global         _ZN17fastertransformer17topk_stage_2_opt3IfLi128ELi5EEEvPKiPT_PiNS_14BeamHypothesesES2_ii
        .type           _ZN17fastertransformer17topk_stage_2_opt3IfLi128ELi5EEEvPKiPT_PiNS_14BeamHypothesesES2_ii,@function
        .size           _ZN17fastertransformer17topk_stage_2_opt3IfLi128ELi5EEEvPKiPT_PiNS_14BeamHypothesesES2_ii,(.L_x_12942 - _ZN17fastertransformer17topk_stage_2_opt3IfLi128ELi5EEEvPKiPT_PiNS_14BeamHypothesesES2_ii)
        .other          _ZN17fastertransformer17topk_stage_2_opt3IfLi128ELi5EEEvPKiPT_PiNS_14BeamHypothesesES2_ii,@"STO_CUDA_ENTRY STV_DEFAULT"
_ZN17fastertransformer17topk_stage_2_opt3IfLi128ELi5EEEvPKiPT_PiNS_14BeamHypothesesES2_ii:
.text._ZN17fastertransformer17topk_stage_2_opt3IfLi128ELi5EEEvPKiPT_PiNS_14BeamHypothesesES2_ii:
        /* <DEDUP_REMOVED lines=9> */
[----:B------:R-:W-:Y:S01]  /*0090*/  R2UR UR4, R0 ;  /* 0x00000000000472ca */ /* 0x000fe200000e0000 */
[----:B------:R-:W-:Y:S01]  /*00a0*/  UISETP.NE.AND.EX UP0, UPT, UR7, URZ, UPT, UP0 ;  /* 0x000000ff0700728c */ /* 0x000fe2000bf05300 */
[----:B0-----:R-:W-:-:S11]  /*00b0*/  ISETP.NE.AND P0, PT, R9, RZ, PT ;  /* 0x000000ff0900720c */ /* 0x001fd60003f05270 */
[----:B------:R-:W-:Y:S02]  /*00c0*/  UIMAD UR14, UR4, 0x5, URZ ;  /* 0x00000005040e78a4 */ /* 0x000fe4000f8e02ff */
[----:B------:R-:W0:Y:S01]  /*00d0*/  @!P0 S2R R3, SR_CgaCtaId ;  /* 0x0000000000038919 */ /* 0x000e220000008800 */
[----:B------:R-:W-:Y:S01]  /*00e0*/  @!P0 MOV R0, 0x400 ;  /* 0x0000040000008802 */ /* 0x000fe20000000f00 */
[----:B--2---:R-:W-:-:S03]  /*00f0*/  UIMAD UR18, UR14, UR19, URZ ;  /* 0x000000130e1272a4 */ /* 0x004fc6000f8e02ff */
        /* <DEDUP_REMOVED lines=23> */
.L_x_12778:
[----:B------:R-:W-:Y:S05]  /*0270*/  BSYNC.RECONVERGENT B0 ;  /* 0x0000000000007941 */ /* 0x000fea0003800200 */
.L_x_12777:
        /* <DEDUP_REMOVED lines=18> */
.L_x_12806:
        /* <DEDUP_REMOVED lines=24> */
.L_x_12784:
        /* <DEDUP_REMOVED lines=70> */
.L_x_12783:
[----:B------:R-:W-:Y:S05]  /*0980*/  BSYNC.RECONVERGENT B1 ;  /* 0x0000000000017941 */ /* 0x000fea0003800200 */
.L_x_12782:
        /* <DEDUP_REMOVED lines=42> */
.L_x_12786:
[----:B------:R-:W-:Y:S05]  /*0c30*/  BSYNC.RECONVERGENT B1 ;  /* 0x0000000000017941 */ /* 0x000fea0003800200 */
.L_x_12785:
        /* <DEDUP_REMOVED lines=26> */
.L_x_12788:
[----:B------:R-:W-:Y:S05]  /*0de0*/  BSYNC.RECONVERGENT B1 ;  /* 0x0000000000017941 */ /* 0x000fea0003800200 */
.L_x_12787:
        /* <DEDUP_REMOVED lines=20> */
.L_x_12781:
[----:B------:R-:W-:Y:S05]  /*0f30*/  BSYNC.RECONVERGENT B0 ;  /* 0x0000000000007941 */ /* 0x000fea0003800200 */
.L_x_12780:
        /* <DEDUP_REMOVED lines=30> */
.L_x_12817:
        /* <DEDUP_REMOVED lines=104> */
.L_x_12795:
        /* <DEDUP_REMOVED lines=13> */
.L_x_12794:
        /* <DEDUP_REMOVED lines=17> */
.L_x_12798:
        /* <DEDUP_REMOVED lines=62> */
.L_x_12797:
[----:B------:R-:W-:Y:S05]  /*1d60*/  BSYNC.RECONVERGENT B0 ;  /* 0x0000000000007941 */ /* 0x000fea0003800200 */
.L_x_12796:
        /* <DEDUP_REMOVED lines=43> */
.L_x_12799:
        /* <DEDUP_REMOVED lines=30> */
.L_x_12800:
        /* <DEDUP_REMOVED lines=24> */
.L_x_12792:
        /* <DEDUP_REMOVED lines=74> */
.L_x_12803:
        /* <DEDUP_REMOVED lines=74> */
.L_x_12802:
        /* <DEDUP_REMOVED lines=45> */
.L_x_12804:
        /* <DEDUP_REMOVED lines=32> */
.L_x_12805:
        /* <DEDUP_REMOVED lines=16> */
.L_x_12801:
        /* <DEDUP_REMOVED lines=26> */
.L_x_12793:
[----:B------:R-:W-:Y:S01]  /*3430*/  IMAD.MOV.U32 R0, RZ, RZ, 0x1 ;  /* 0x00000001ff007424 */ /* 0x000fe200078e00ff */
[----:B------:R2:W-:Y:S04]  /*3440*/  STS [R14+0x2c], R7 ;  /* 0x00002c070e007388 */ /* 0x0005e80000000800 */
[----:B------:R2:W-:Y:S01]  /*3450*/  STS.U8 [R14+0x30], R0 ;  /* 0x000030000e007388 */ /* 0x0005e20000000000 */
[----:B------:R-:W-:Y:S05]  /*3460*/  BRA `(.L_x_12779) ;  /* 0x00000000005c7947 */ /* 0x000fea0003800000 */
.L_x_12791:
        /* <DEDUP_REMOVED lines=10> */
.L_x_12790:
        /* <DEDUP_REMOVED lines=13> */
.L_x_12779:
        /* <DEDUP_REMOVED lines=21> */
.L_x_12789:
[----:B------:R-:W-:Y:S01]  /*3730*/  MOV R23, R15 ;  /* 0x0000000f00177202 */ /* 0x000fe20000000f00 */
[----:B------:R-:W-:Y:S02]  /*3740*/  IMAD.MOV.U32 R20, RZ, RZ, 0x1 ;  /* 0x00000001ff147424 */ /* 0x000fe400078e00ff */
[----:B------:R-:W-:Y:S02]  /*3750*/  IMAD.MOV.U32 R25, RZ, RZ, 0x1f ;  /* 0x0000001fff197424 */ /* 0x000fe400078e00ff */
[----:B------:R-:W-:-:S07]  /*3760*/  IMAD.MOV.U32 R18, RZ, RZ, -0x1 ;  /* 0xffffffffff127424 */ /* 0x000fce00078e00ff */
[----:B------:R-:W-:Y:S05]  /*3770*/  WARPSYNC.COLLECTIVE R18, `(.L_x_12807) ;  /* 0x0000000012087348 */ /* 0x000fea0003c00000 */
[----:B------:R0:W1:Y:S02]  /*3780*/  SHFL.DOWN P0, R19, R23, R20, R25 ;  /* 0x0800001417137389 */ /* 0x0000640000000019 */
[----:B01----:R-:W-:Y:S05]  /*3790*/  ENDCOLLECTIVE ;  /* 0x000000000000791b */ /* 0x003fea0003800000 */
.L_x_12807:
[----:B------:R-:W-:Y:S02]  /*37a0*/  IMAD.MOV.U32 R23, RZ, RZ, R21 ;  /* 0x000000ffff177224 */ /* 0x000fe400078e0015 */
[----:B------:R-:W-:-:S07]  /*37b0*/  IMAD.MOV.U32 R8, RZ, RZ, R19 ;  /* 0x000000ffff087224 */ /* 0x000fce00078e0013 */
[----:B------:R-:W-:Y:S05]  /*37c0*/  WARPSYNC.COLLECTIVE R18, `(.L_x_12808) ;  /* 0x0000000012087348 */ /* 0x000fea0003c00000 */
[----:B------:R0:W1:Y:S02]  /*37d0*/  SHFL.DOWN P0, R19, R23, R20, R25 ;  /* 0x0800001417137389 */ /* 0x0000640000000019 */
[----:B01----:R-:W-:Y:S05]  /*37e0*/  ENDCOLLECTIVE ;  /* 0x000000000000791b */ /* 0x003fea0003800000 */
.L_x_12808:
        /* <DEDUP_REMOVED lines=10> */
.L_x_12809:
[----:B------:R-:W-:Y:S02]  /*3890*/  IMAD.MOV.U32 R23, RZ, RZ, R10 ;  /* 0x000000ffff177224 */ /* 0x000fe400078e000a */
[----:B------:R-:W-:-:S07]  /*38a0*/  IMAD.MOV.U32 R9, RZ, RZ, R19 ;  /* 0x000000ffff097224 */ /* 0x000fce00078e0013 */
[----:B------:R-:W-:Y:S05]  /*38b0*/  WARPSYNC.COLLECTIVE R18, `(.L_x_12810) ;  /* 0x0000000012087348 */ /* 0x000fea0003c00000 */
[----:B------:R0:W1:Y:S02]  /*38c0*/  SHFL.DOWN P0, R19, R23, R20, R25 ;  /* 0x0800001417137389 */ /* 0x0000640000000019 */
[----:B01----:R-:W-:Y:S05]  /*38d0*/  ENDCOLLECTIVE ;  /* 0x000000000000791b */ /* 0x003fea0003800000 */
.L_x_12810:
        /* <DEDUP_REMOVED lines=10> */
.L_x_12811:
[----:B------:R-:W-:Y:S01]  /*3980*/  IMAD.MOV.U32 R23, RZ, RZ, R11 ;  /* 0x000000ffff177224 */ /* 0x000fe200078e000b */
[----:B------:R-:W-:-:S07]  /*3990*/  MOV R12, R19 ;  /* 0x00000013000c7202 */ /* 0x000fce0000000f00 */
[----:B------:R-:W-:Y:S05]  /*39a0*/  WARPSYNC.COLLECTIVE R18, `(.L_x_12812) ;  /* 0x0000000012087348 */ /* 0x000fea0003c00000 */
[----:B------:R0:W1:Y:S02]  /*39b0*/  SHFL.DOWN P0, R19, R23, R20, R25 ;  /* 0x0800001417137389 */ /* 0x0000640000000019 */
[----:B01----:R-:W-:Y:S05]  /*39c0*/  ENDCOLLECTIVE ;  /* 0x000000000000791b */ /* 0x003fea0003800000 */
.L_x_12812:
        /* <DEDUP_REMOVED lines=10> */
.L_x_12813:
[----:B------:R-:W-:Y:S02]  /*3a70*/  IMAD.MOV.U32 R23, RZ, RZ, R14 ;  /* 0x000000ffff177224 */ /* 0x000fe400078e000e */
[----:B------:R-:W-:-:S07]  /*3a80*/  IMAD.MOV.U32 R15, RZ, RZ, R19 ;  /* 0x000000ffff0f7224 */ /* 0x000fce00078e0013 */
[----:B------:R-:W-:Y:S05]  /*3a90*/  WARPSYNC.COLLECTIVE R18, `(.L_x_12814) ;  /* 0x0000000012087348 */ /* 0x000fea0003c00000 */
[----:B------:R0:W1:Y:S02]  /*3aa0*/  SHFL.DOWN P0, R19, R23, R20, R25 ;  /* 0x0800001417137389 */ /* 0x0000640000000019 */
[----:B01----:R-:W-:Y:S05]  /*3ab0*/  ENDCOLLECTIVE ;  /* 0x000000000000791b */ /* 0x003fea0003800000 */
.L_x_12814:
        /* <DEDUP_REMOVED lines=10> */
.L_x_12815:
[----:B------:R-:W-:Y:S02]  /*3b60*/  IMAD.MOV.U32 R23, RZ, RZ, R17 ;  /* 0x000000ffff177224 */ /* 0x000fe400078e0011 */
[----:B------:R-:W-:-:S07]  /*3b70*/  IMAD.MOV.U32 R8, RZ, RZ, R19 ;  /* 0x000000ffff087224 */ /* 0x000fce00078e0013 */
[----:B------:R-:W-:Y:S05]  /*3b80*/  WARPSYNC.COLLECTIVE R18, `(.L_x_12816) ;  /* 0x0000000012087348 */ /* 0x000fea0003c00000 */
[----:B------:R0:W1:Y:S02]  /*3b90*/  SHFL.DOWN P0, R19, R23, R20, R25 ;  /* 0x0800001417137389 */ /* 0x0000640000000019 */
[----:B01----:R-:W-:Y:S05]  /*3ba0*/  ENDCOLLECTIVE ;  /* 0x000000000000791b */ /* 0x003fea0003800000 */
.L_x_12816:
[----:B------:R-:W-:Y:S01]  /*3bb0*/  IMAD.MOV.U32 R10, RZ, RZ, R19 ;  /* 0x000000ffff0a7224 */ /* 0x000fe200078e0013 */
[----:B------:R-:W-:Y:S06]  /*3bc0*/  BRA `(.L_x_12817) ;  /* 0xffffffd400547947 */ /* 0x000fec000383ffff */
.L_x_12818:
        /* <DEDUP_REMOVED lines=11> */
.L_x_12942:


//--------------------- .text._ZN17fastertransformer17topk_stage_1_opt3IfLi128ELi5EEEvPKT_PS1_PiS4_PKbPKiiifS9_ --------------------------
	.section	.text._ZN17fastertransformer17topk_stage_1_opt3IfLi128ELi5EEEvPKT_PS1_PiS4_PKbPKiiifS9_,"ax",@progbits
	.align	128
        .global         _ZN17fastertransformer17topk_stage_1_opt3IfLi128ELi5EEEvPKT_PS1_PiS4_PKbPKiiifS9_
        .type           _ZN17fastertransformer17topk_stage_1_opt3IfLi128ELi5EEEvPKT_PS1_PiS4_PKbPKiiifS9_,@function
        .size           _ZN17fastertransformer17topk_stage_1_opt3IfLi128ELi5EEEvPKT_PS1_PiS4_PKbPKiiifS9_,(.L_x_12943 - _ZN17fastertransformer17topk_stage_1_opt3IfLi128ELi5EEEvPKT_PS1_PiS4_PKbPKiiifS9_)
        .other          _ZN17fastertransformer17topk_stage_1_opt3IfLi128ELi5EEEvPKT_PS1_PiS4_PKbPKiiifS9_,@"STO_CUDA_ENTRY STV_DEFAULT"
_ZN17fastertransformer17topk_stage_1_opt3IfLi128ELi5EEEvPKT_PS1_PiS4_PKbPKiiifS9_:
.text._ZN17fastertransformer17topk_stage_1_opt3IfLi128ELi5EEEvPKT_PS1_PiS4_PKbPKiiifS9_:
[----:B------:R-:W-:Y:S01]  /*0000*/  LDC R1, c[0x0][0x37c] ;  /* 0x0000df00ff017b82 */ /* 0x000fe20000000800 */
[----:B------:R-:W0:Y:S01]  /*0010*/  S2R R23, SR_CTAID.X ;  /* 0x0000000000177919 */ /* 0x000e220000002500 */
[----:B------:R-:W1:Y:S01]  /*0020*/  LDCU.64 UR4, c[0x0][0x3a0] ;  /* 0x00007400ff0477ac */ /* 0x000e620008000a00 */
[----:B------:R-:W2:Y:S01]  /*0030*/  S2R R22, SR_TID.X ;  /* 0x0000000000167919 */ /* 0x000ea20000002100 */
[----:B------:R-:W3:Y:S01]  /*0040*/  LDCU.64 UR8, c[0x0][0x358] ;  /* 0x00006b00ff0877ac */ /* 0x000ee20008000a00 */
[----:B-1----:R-:W-:-:S04]  /*0050*/  UISETP.NE.U32.AND UP0, UPT, UR4, URZ, UPT ;  /* 0x000000ff0400728c */ /* 0x002fc8000bf05070 */
[----:B------:R-:W-:Y:S01]  /*0060*/  UISETP.NE.AND.EX UP0, UPT, UR5, URZ, UPT, UP0 ;  /* 0x000000ff0500728c */ /* 0x000fe2000bf05300 */
[----:B0-----:R-:W-:-:S05]  /*0070*/  IMAD.HI.U32 R21, R23, 0x66666667, RZ ;  /* 0x6666666717157827 */ /* 0x001fca00078e00ff */
[----:B------:R-:W-:-:S05]  /*0080*/  SHF.R.U32.HI R21, RZ, 0x1, R21 ;  /* 0x00000001ff157819 */ /* 0x000fca0000011615 */
[----:B------:R-:W-:Y:S01]  /*0090*/  IMAD R5, R21, -0x5, R23 ;  /* 0xfffffffb15057824 */ /* 0x000fe200078e0217 */
[----:B--23--:R-:W-:Y:S06]  /*00a0*/  BRA.U !UP0, `(.L_x_12819) ;  /* 0x0000000108d47547 */ /* 0x00cfec000b800000 */
[----:B------:R-:W-:-:S05]  /*00b0*/  IADD3 R2, P0, PT, R21, UR4, RZ ;  /* 0x0000000415027c10 */ /* 0x000fca000ff1e0ff */
[----:B------:R-:W-:-:S05]  /*00c0*/  IMAD.X R3, RZ, RZ, UR5, P0 ;  /* 0x00000005ff037e24 */ /* 0x000fca00080e06ff */
[----:B------:R-:W2:Y:S02]  /*00d0*/  LDG.E.U8 R2, desc[UR8][R2.64] ;  /* 0x0000000802027981 */ /* 0x000ea4000c1e1100 */
[----:B--2---:R-:W-:-:S13]  /*00e0*/  ISETP.NE.AND P0, PT, R2, 0x1, PT ;  /* 0x000000010200780c */ /* 0x004fda0003f05270 */
[----:B------:R-:W-:Y:S05]  /*00f0*/  @P0 BRA `(.L_x_12819) ;  /* 0x0000000000c00947 */ /* 0x000fea0003800000 */
[----:B------:R-:W0:Y:S02]  /*0100*/  LDCU UR4, c[0x0][0x3b0] ;  /* 0x00007600ff0477ac */ /* 0x000e240008000800 */
[----:B0-----:R-:W-:-:S13]  /*0110*/  ISETP.GE.AND P0, PT, R22, UR4, PT ;  /* 0x0000000416007c0c */ /* 0x001fda000bf06270 */
[----:B------:R-:W-:Y:S05]  /*0120*/  @P0 EXIT ;  /* 0x000000000000094d */ /* 0x000fea0003800000 */
[----:B------:R-:W-:Y:S01]  /*0130*/  LOP3.LUT P0, RZ, R5, R22, RZ, 0xfc, !PT ;  /* 0x0000001605ff7212 */ /* 0x000fe2000780fcff */
[----:B------:R-:W-:-:S12]  /*0140*/  IMAD R22, R23, UR4, R22 ;  /* 0x0000000417167c24 */ /* 0x000fd8000f8e0216 */
[----:B------:R-:W-:Y:S05]  /*0150*/  @P0 BRA `(.L_x_12820) ;  /* 0x0000000000840947 */ /* 0x000fea0003800000 */
[----:B------:R-:W0:Y:S01]  /*0160*/  I2F.U32.RP R0, UR4 ;  /* 0x0000000400007d06 */ /* 0x000e220008209000 */
[----:B------:R-:W-:Y:S01]  /*0170*/  ISETP.NE.U32.AND P2, PT, RZ, UR4, PT ;  /* 0x00000004ff007c0c */ /* 0x000fe2000bf45070 */
[----:B------:R-:W1:Y:S01]  /*0180*/  LDC.64 R6, c[0x0][0x380] ;  /* 0x0000e000ff067b82 */ /* 0x000e620000000a00 */
[----:B------:R-:W2:Y:S07]  /*0190*/  LDCU UR5, c[0x0][0x3b4] ;  /* 0x00007680ff0577ac */ /* 0x000eae0008000800 */
[----:B------:R-:W3:Y:S01]  /*01a0*/  LDC.64 R8, c[0x0][0x398] ;  /* 0x0000e600ff087b82 */ /* 0x000ee20000000a00 */
[----:B0-----:R-:W0:Y:S02]  /*01b0*/  MUFU.RCP R0, R0 ;  /* 0x0000000000007308 */ /* 0x001e240000001000 */
[----:B0-----:R-:W-:-:S06]  /*01c0*/  VIADD R2, R0, 0xffffffe ;  /* 0x0ffffffe00027836 */ /* 0x001fcc0000000000 */
[----:B------:R0:W4:Y:S02]  /*01d0*/  F2I.FTZ.U32.TRUNC.NTZ R3, R2 ;  /* 0x0000000200037305 */ /* 0x000124000021f000 */
[----:B0-----:R-:W-:Y:S02]  /*01e0*/  IMAD.MOV.U32 R2, RZ, RZ, RZ ;  /* 0x000000ffff027224 */ /* 0x001fe400078e00ff */
[----:B----4-:R-:W-:-:S04]  /*01f0*/  IMAD.MOV R5, RZ, RZ, -R3 ;  /* 0x000000ffff057224 */ /* 0x010fc800078e0a03 */
[----:B------:R-:W-:-:S04]  /*0200*/  IMAD R5, R5, UR4, RZ ;  /* 0x0000000405057c24 */ /* 0x000fc8000f8e02ff */
[----:B------:R-:W-:Y:S02]  /*0210*/  IMAD.HI.U32 R4, R3, R5, R2 ;  /* 0x0000000503047227 */ /* 0x000fe400078e0002 */
[----:B------:R-:W0:Y:S04]  /*0220*/  LDC.64 R2, c[0x0][0x3c0] ;  /* 0x0000f000ff027b82 */ /* 0x000e280000000a00 */
[----:B------:R-:W-:-:S04]  /*0230*/  IMAD.HI.U32 R5, R4, R21, RZ ;  /* 0x0000001504057227 */ /* 0x000fc800078e00ff */
[----:B------:R-:W-:-:S04]  /*0240*/  IMAD.MOV R4, RZ, RZ, -R5 ;  /* 0x000000ffff047224 */ /* 0x000fc800078e0a05 */
[----:B------:R-:W-:-:S05]  /*0250*/  IMAD R4, R4, UR4, R21 ;  /* 0x0000000404047c24 */ /* 0x000fca000f8e0215 */
[----:B------:R-:W-:-:S13]  /*0260*/  ISETP.GE.U32.AND P0, PT, R4, UR4, PT ;  /* 0x0000000404007c0c */ /* 0x000fda000bf06070 */
[----:B------:R-:W-:Y:S02]  /*0270*/  @P0 VIADD R4, R4, -UR4 ;  /* 0x8000000404040c36 */ /* 0x000fe40008000000 */
[----:B------:R-:W-:-:S03]  /*0280*/  @P0 VIADD R5, R5, 0x1 ;  /* 0x0000000105050836 */ /* 0x000fc60000000000 */
[----:B------:R-:W-:-:S13]  /*0290*/  ISETP.GE.U32.AND P1, PT, R4, UR4, PT ;  /* 0x0000000404007c0c */ /* 0x000fda000bf26070 */
[----:B------:R-:W-:Y:S01]  /*02a0*/  @P1 VIADD R5, R5, 0x1 ;  /* 0x0000000105051836 */ /* 0x000fe20000000000 */
[----:B------:R-:W-:-:S05]  /*02b0*/  @!P2 LOP3.LUT R5, RZ, UR4, RZ, 0x33, !PT ;  /* 0x00000004ff05ac12 */ /* 0x000fca000f8e33ff */
[----:B0-----:R-:W-:Y:S02]  /*02c0*/  IMAD.WIDE.U32 R2, R5, 0x4, R2 ;  /* 0x0000000405027825 */ /* 0x001fe400078e0002 */
[----:B------:R-:W0:Y:S04]  /*02d0*/  LDC.64 R4, c[0x0][0x390] ;  /* 0x0000e400ff047b82 */ /* 0x000e280000000a00 */
[----:B------:R-:W2:Y:S02]  /*02e0*/  LDG.E R2, desc[UR8][R2.64] ;  /* 0x0000000802027981 */ /* 0x000ea4000c1e1900 */
[----:B--2---:R-:W-:-:S04]  /*02f0*/  IMAD R21, R21, UR5, R2 ;  /* 0x0000000515157c24 */ /* 0x004fc8000f8e0202 */
[----:B-1----:R-:W-:-:S06]  /*0300*/  IMAD.WIDE R6, R21, 0x4, R6 ;  /* 0x0000000415067825 */ /* 0x002fcc00078e0206 */
[----:B------:R-:W2:Y:S01]  /*0310*/  LDG.E.CONSTANT R7, desc[UR8][R6.64] ;  /* 0x0000000806077981 */ /* 0x000ea2000c1e9900 */
[----:B0-----:R-:W-:-:S04]  /*0320*/  IMAD.WIDE R4, R22, 0x4, R4 ;  /* 0x0000000416047825 */ /* 0x001fc800078e0204 */
[----:B---3--:R-:W-:Y:S01]  /*0330*/  IMAD.WIDE R22, R22, 0x4, R8 ;  /* 0x0000000416167825 */ /* 0x008fe200078e0208 */
[----:B------:R-:W-:Y:S04]  /*0340*/  STG.E desc[UR8][R4.64], R21 ;  /* 0x0000001504007986 */ /* 0x000fe8000c101908 */
[----:B--2---:R-:W-:Y:S01]  /*0350*/  STG.E desc[UR8][R22.64], R7 ;  /* 0x0000000716007986 */ /* 0x004fe2000c101908 */
[----:B------:R-:W-:Y:S05]  /*0360*/  EXIT ;  /* 0x000000000000794d */ /* 0x000fea0003800000 */
.L_x_12820:
        /* <DEDUP_REMOVED lines=9> */
.L_x_12819:
[----:B------:R-:W0:Y:S01]  /*0400*/  LDC R0, c[0x0][0x3b4] ;  /* 0x0000ed00ff007b82 */ /* 0x000e220000000800 */
[----:B------:R-:W-:Y:S01]  /*0410*/  IMAD R20, R5, 0x80, R22 ;  /* 0x0000008005147824 */ /* 0x000fe200078e0216 */
[----:B------:R-:W-:Y:S04]  /*0420*/  BSSY.RECONVERGENT B0, `(.L_x_12821) ;  /* 0x0000035000007945 */ /* 0x000fe80003800200 */
[----:B0-----:R-:W-:-:S13]  /*0430*/  ISETP.GE.AND P0, PT, R20, R0, PT ;  /* 0x000000001400720c */ /* 0x001fda0003f06270 */
[----:B------:R-:W-:Y:S05]  /*0440*/  @P0 BRA `(.L_x_12822) ;  /* 0x0000000000c80947 */ /* 0x000fea0003800000 */
[----:B------:R-:W-:Y:S01]  /*0450*/  IMAD.SHL.U32 R3, R23, 0x80, RZ ;  /* 0x0000008017037824 */ /* 0x000fe200078e00ff */
[----:B------:R-:W-:Y:S01]  /*0460*/  BSSY.RECONVERGENT B1, `(.L_x_12823) ;  /* 0x000001f000017945 */ /* 0x000fe20003800200 */
[----:B------:R-:W-:Y:S02]  /*0470*/  IMAD.MOV.U32 R7, RZ, RZ, R20 ;  /* 0x000000ffff077224 */ /* 0x000fe400078e0014 */
[----:B------:R-:W-:-:S04]  /*0480*/  IMAD.IADD R2, R3, 0x1, R22 ;  /* 0x0000000103027824 */ /* 0x000fc800078e0216 */
[----:B------:R-:W-:-:S05]  /*0490*/  IMAD R5, R21, -0x280, R2 ;  /* 0xfffffd8015057824 */ /* 0x000fca00078e0202 */
[----:B------:R-:W-:-:S05]  /*04a0*/  VIADDMNMX R2, R5, 0x280, R0, !PT ;  /* 0x0000028005027846 */ /* 0x000fca0007800100 */
[----:B------:R-:W-:-:S05]  /*04b0*/  IMAD R5, R21, 0x280, R2 ;  /* 0x0000028015057824 */ /* 0x000fca00078e0202 */
[----:B------:R-:W-:-:S04]  /*04c0*/  IADD3 R2, PT, PT, R5, -0x280, -R22 ;  /* 0xfffffd8005027810 */ /* 0x000fc80007ffe816 */
[----:B------:R-:W-:-:S04]  /*04d0*/  ISETP.NE.AND P0, PT, R2, R3, PT ;  /* 0x000000030200720c */ /* 0x000fc80003f05270 */
[----:B------:R-:W-:-:S04]  /*04e0*/  SEL R4, RZ, 0x1, !P0 ;  /* 0x00000001ff047807 */ /* 0x000fc80004000000 */
[----:B------:R-:W-:-:S05]  /*04f0*/  IADD3 R2, PT, PT, R2, -R3, -R4 ;  /* 0x8000000302027210 */ /* 0x000fca0007ffe804 */
[----:B------:R-:W-:-:S05]  /*0500*/  IMAD.HI.U32 R3, R2, -0x33333333, RZ ;  /* 0xcccccccd02037827 */ /* 0x000fca00078e00ff */
[----:B------:R-:W-:-:S04]  /*0510*/  LEA.HI R6, R3, R4, RZ, 0x17 ;  /* 0x0000000403067211 */ /* 0x000fc800078fb8ff */
[C---:B------:R-:W-:Y:S02]  /*0520*/  LOP3.LUT R2, R6.reuse, 0x3, RZ, 0xc0, !PT ;  /* 0x0000000306027812 */ /* 0x040fe400078ec0ff */
[----:B------:R-:W-:Y:S02]  /*0530*/  ISETP.GE.U32.AND P1, PT, R6, 0x3, PT ;  /* 0x000000030600780c */ /* 0x000fe40003f26070 */
[----:B------:R-:W-:-:S13]  /*0540*/  ISETP.NE.AND P0, PT, R2, 0x3, PT ;  /* 0x000000030200780c */ /* 0x000fda0003f05270 */
[----:B------:R-:W-:Y:S05]  /*0550*/  @!P0 BRA `(.L_x_12824) ;  /* 0x00000000003c8947 */ /* 0x000fea0003800000 */
[----:B------:R-:W0:Y:S01]  /*0560*/  LDC.64 R2, c[0x0][0x380] ;  /* 0x0000e000ff027b82 */ /* 0x000e220000000a00 */
[----:B------:R-:W-:Y:S02]  /*0570*/  VIADD R6, R6, 0x1 ;  /* 0x0000000106067836 */ /* 0x000fe40000000000 */
[----:B------:R-:W-:Y:S02]  /*0580*/  IMAD.MOV.U32 R13, RZ, RZ, RZ ;  /* 0x000000ffff0d7224 */ /* 0x000fe400078e00ff */
[----:B------:R-:W-:Y:S01]  /*0590*/  IMAD.MOV.U32 R7, RZ, RZ, R20 ;  /* 0x000000ffff077224 */ /* 0x000fe200078e0014 */
[----:B------:R-:W-:Y:S02]  /*05a0*/  LOP3.LUT R6, R6, 0x3, RZ, 0xc0, !PT ;  /* 0x0000000306067812 */ /* 0x000fe400078ec0ff */
[----:B------:R-:W1:Y:S05]  /*05b0*/  LDC.64 R4, c[0x0][0x388] ;  /* 0x0000e200ff047b82 */ /* 0x000e6a0000000a00 */
.L_x_12825:
[----:B--2---:R-:W-:-:S04]  /*05c0*/  IMAD R11, R21, R0, R7 ;  /* 0x00000000150b7224 */ /* 0x004fc800078e0207 */
        /* <DEDUP_REMOVED lines=8> */
.L_x_12824:
[----:B------:R-:W-:Y:S05]  /*0650*/  BSYNC.RECONVERGENT B1 ;  /* 0x0000000000017941 */ /* 0x000fea0003800200 */
.L_x_12823:
[----:B------:R-:W-:Y:S05]  /*0660*/  @!P1 BRA `(.L_x_12822) ;  /* 0x0000000000409947 */ /* 0x000fea0003800000 */
.L_x_12826:
[----:B0-----:R-:W0:Y:S01]  /*0670*/  LDC.64 R2, c[0x0][0x380] ;  /* 0x0000e000ff027b82 */ /* 0x001e220000000a00 */
[----:B------:R-:W-:-:S07]  /*0680*/  IMAD R15, R21, R0, R7 ;  /* 0x00000000150f7224 */ /* 0x000fce00078e0207 */
[----:B------:R-:W1:Y:S01]  /*0690*/  LDC.64 R4, c[0x0][0x388] ;  /* 0x0000e200ff047b82 */ /* 0x000e620000000a00 */
[----:B0-----:R-:W-:-:S05]  /*06a0*/  IMAD.WIDE R2, R15, 0x4, R2 ;  /* 0x000000040f027825 */ /* 0x001fca00078e0202 */
[----:B------:R-:W3:Y:S04]  /*06b0*/  LDG.E.CONSTANT R17, desc[UR8][R2.64] ;  /* 0x0000000802117981 */ /* 0x000ee8000c1e9900 */
[----:B--2---:R-:W2:Y:S04]  /*06c0*/  LDG.E.CONSTANT R9, desc[UR8][R2.64+0xa00] ;  /* 0x000a000802097981 */ /* 0x004ea8000c1e9900 */
[----:B------:R-:W4:Y:S04]  /*06d0*/  LDG.E.CONSTANT R11, desc[UR8][R2.64+0x1400] ;  /* 0x00140008020b7981 */ /* 0x000f28000c1e9900 */
[----:B------:R-:W5:Y:S01]  /*06e0*/  LDG.E.CONSTANT R13, desc[UR8][R2.64+0x1e00] ;  /* 0x001e0008020d7981 */ /* 0x000f62000c1e9900 */
[----:B-1----:R-:W-:-:S04]  /*06f0*/  IMAD.WIDE R4, R15, 0x4, R4 ;  /* 0x000000040f047825 */ /* 0x002fc800078e0204 */
[----:B------:R-:W-:-:S05]  /*0700*/  VIADD R7, R7, 0xa00 ;  /* 0x00000a0007077836 */ /* 0x000fca0000000000 */
[----:B------:R-:W-:Y:S01]  /*0710*/  ISETP.GE.AND P0, PT, R7, R0, PT ;  /* 0x000000000700720c */ /* 0x000fe20003f06270 */
[----:B---3--:R0:W-:Y:S04]  /*0720*/  STG.E desc[UR8][R4.64], R17 ;  /* 0x0000001104007986 */ /* 0x0081e8000c101908 */
[----:B--2---:R0:W-:Y:S04]  /*0730*/  STG.E desc[UR8][R4.64+0xa00], R9 ;  /* 0x000a000904007986 */ /* 0x0041e8000c101908 */
[----:B----4-:R0:W-:Y:S04]  /*0740*/  STG.E desc[UR8][R4.64+0x1400], R11 ;  /* 0x0014000b04007986 */ /* 0x0101e8000c101908 */
[----:B-----5:R0:W-:Y:S01]  /*0750*/  STG.E desc[UR8][R4.64+0x1e00], R13 ;  /* 0x001e000d04007986 */ /* 0x0201e2000c101908 */
[----:B------:R-:W-:Y:S05]  /*0760*/  @!P0 BRA `(.L_x_12826) ;  /* 0xfffffffc00c08947 */ /* 0x000fea000383ffff */
.L_x_12822:
[----:B------:R-:W-:Y:S05]  /*0770*/  BSYNC.RECONVERGENT B0 ;  /* 0x0000000000007941 */ /* 0x000fea0003800200 */
.L_x_12821:
[----:B------:R-:W1:Y:S02]  /*0780*/  LDC R2, c[0x0][0x3b0] ;  /* 0x0000ec00ff027b82 */ /* 0x000e640000000800 */
[----:B-1----:R-:W-:-:S13]  /*0790*/  ISETP.GE.AND P0, PT, R2, 0x1, PT ;  /* 0x000000010200780c */ /* 0x002fda0003f06270 */
[----:B------:R-:W-:Y:S05]  /*07a0*/  @!P0 EXIT ;  /* 0x000000000000894d */ /* 0x000fea0003800000 */
[----:B------:R-:W-:Y:S01]  /*07b0*/  IMAD.SHL.U32 R3, R23, 0x80, RZ ;  /* 0x0000008017037824 */ /* 0x000fe200078e00ff */
[----:B------:R-:W1:Y:S01]  /*07c0*/  S2UR UR5, SR_CgaCtaId ;  /* 0x00000000000579c3 */ /* 0x000e620000008800 */
[----:B------:R-:W3:Y:S01]  /*07d0*/  S2R R19, SR_LANEID ;  /* 0x0000000000137919 */ /* 0x000ee20000000000 */
[--C-:B------:R-:W-:Y:S01]  /*07e0*/  SHF.R.U32.HI R16, RZ, 0x2, R22.reuse ;  /* 0x00000002ff107819 */ /* 0x100fe20000011616 */
[----:B------:R-:W-:Y:S01]  /*07f0*/  IMAD.IADD R2, R3, 0x1, R22 ;  /* 0x0000000103027824 */ /* 0x000fe200078e0216 */
[----:B------:R-:W-:Y:S02]  /*0800*/  UMOV UR4, 0x400 ;  /* 0x0000040000047882 */ /* 0x000fe40000000000 */
[----:B------:R-:W-:Y:S01]  /*0810*/  LOP3.LUT R16, R16, 0xf8, RZ, 0xc0, !PT ;  /* 0x000000f810107812 */ /* 0x000fe200078ec0ff */
[----:B0-----:R-:W-:-:S05]  /*0820*/  IMAD R5, R21, -0x280, R2 ;  /* 0xfffffd8015057824 */ /* 0x001fca00078e0202 */
[----:B------:R-:W-:-:S05]  /*0830*/  VIADDMNMX R0, R5, 0x280, R0, !PT ;  /* 0x0000028005007846 */ /* 0x000fca0007800100 */
[----:B------:R-:W-:-:S05]  /*0840*/  IMAD R5, R21, 0x280, R0 ;  /* 0x0000028015057824 */ /* 0x000fca00078e0200 */
[----:B------:R-:W-:Y:S01]  /*0850*/  IADD3 R0, PT, PT, R5, -0x280, -R22 ;  /* 0xfffffd8005007810 */ /* 0x000fe20007ffe816 */
[----:B-1----:R-:W-:-:S03]  /*0860*/  ULEA UR5, UR5, UR4, 0x18 ;  /* 0x0000000405057291 */ /* 0x002fc6000f8ec0ff */
[----:B------:R-:W-:Y:S01]  /*0870*/  ISETP.NE.AND P0, PT, R0, R3, PT ;  /* 0x000000030000720c */ /* 0x000fe20003f05270 */
[----:B------:R-:W-:-:S03]  /*0880*/  UMOV UR4, URZ ;  /* 0x000000ff00047c82 */ /* 0x000fc60008000000 */
[----:B------:R-:W-:-:S04]  /*0890*/  SEL R18, RZ, 0x1, !P0 ;  /* 0x00000001ff127807 */ /* 0x000fc80004000000 */
[----:B------:R-:W-:-:S05]  /*08a0*/  IADD3 R0, PT, PT, R0, -R3, -R18 ;  /* 0x8000000300007210 */ /* 0x000fca0007ffe812 */
[----:B------:R-:W-:-:S05]  /*08b0*/  IMAD.HI.U32 R3, R0, -0x33333333, RZ ;  /* 0xcccccccd00037827 */ /* 0x000fca00078e00ff */
[----:B------:R-:W-:-:S05]  /*08c0*/  LEA.HI R18, R3, R18, RZ, 0x17 ;  /* 0x0000001203127211 */ /* 0x000fca00078fb8ff */
[----:B------:R-:W-:-:S05]  /*08d0*/  VIADD R12, R18, 0x1 ;  /* 0x00000001120c7836 */ /* 0x000fca0000000000 */
[C---:B------:R-:W-:Y:S02]  /*08e0*/  LOP3.LUT R17, R12.reuse, 0x7, RZ, 0xc0, !PT ;  /* 0x000000070c117812 */ /* 0x040fe400078ec0ff */
[C---:B------:R-:W-:Y:S02]  /*08f0*/  LOP3.LUT R15, R12.reuse, 0xf, RZ, 0xc0, !PT ;  /* 0x0000000f0c0f7812 */ /* 0x040fe400078ec0ff */
[C---:B------:R-:W-:Y:S01]  /*0900*/  LOP3.LUT R14, R12.reuse, 0x1fffff0, RZ, 0xc0, !PT ;  /* 0x01fffff00c0e7812 */ /* 0x040fe200078ec0ff */
[----:B------:R-:W-:Y:S01]  /*0910*/  VIADD R0, R17, 0xffffffff ;  /* 0xffffffff11007836 */ /* 0x000fe20000000000 */
[----:B------:R-:W-:-:S04]  /*0920*/  LOP3.LUT R12, R12, 0x3, RZ, 0xc0, !PT ;  /* 0x000000030c0c7812 */ /* 0x000fc800078ec0ff */
[----:B---3--:R-:W-:-:S13]  /*0930*/  ISETP.GE.U32.AND P2, PT, R0, 0x3, PT ;  /* 0x000000030000780c */ /* 0x008fda0003f46070 */
.L_x_12838:
[----:B0-----:R-:W0:Y:S01]  /*0940*/  LDCU UR6, c[0x0][0x3b4] ;  /* 0x00007680ff0677ac */ /* 0x001e220008000800 */
[----:B------:R-:W-:Y:S01]  /*0950*/  BSSY.RECONVERGENT B0, `(.L_x_12827) ;  /* 0x00000b2000007945 */ /* 0x000fe20003800200 */
[----:B-1----:R-:W-:Y:S02]  /*0960*/  IMAD.MOV.U32 R4, RZ, RZ, -0x1 ;  /* 0xffffffffff047424 */ /* 0x002fe400078e00ff */
[----:B------:R-:W-:Y:S02]  /*0970*/  IMAD.MOV.U32 R13, RZ, RZ, -0x800001 ;  /* 0xff7fffffff0d7424 */ /* 0x000fe400078e00ff */
[----:B------:R-:W-:Y:S01]  /*0980*/  IMAD.MOV.U32 R0, RZ, RZ, -0x800001 ;  /* 0xff7fffffff007424 */ /* 0x000fe200078e00ff */
[----:B0-----:R-:W-:-:S13]  /*0990*/  ISETP.GE.AND P0, PT, R20, UR6, PT ;  /* 0x0000000614007c0c */ /* 0x001fda000bf06270 */
[----:B------:R-:W-:Y:S05]  /*09a0*/  @P0 BRA `(.L_x_12828) ;  /* 0x0000000800b00947 */ /* 0x000fea0003800000 */
[----:B------:R-:W-:Y:S01]  /*09b0*/  ISETP.GE.U32.AND P1, PT, R18, 0xf, PT ;  /* 0x0000000f1200780c */ /* 0x000fe20003f26070 */
[----:B------:R-:W-:Y:S01]  /*09c0*/  BSSY.RECONVERGENT B1, `(.L_x_12829) ;  /* 0x0000051000017945 */ /* 0x000fe20003800200 */
[----:B------:R-:W-:Y:S01]  /*09d0*/  ISETP.NE.AND P0, PT, R15, RZ, PT ;  /* 0x000000ff0f00720c */ /* 0x000fe20003f05270 */
[----:B------:R-:W-:Y:S02]  /*09e0*/  IMAD.MOV.U32 R0, RZ, RZ, -0x800001 ;  /* 0xff7fffffff007424 */ /* 0x000fe400078e00ff */
[----:B------:R-:W-:Y:S02]  /*09f0*/  IMAD.MOV.U32 R4, RZ, RZ, -0x1 ;  /* 0xffffffffff047424 */ /* 0x000fe400078e00ff */
[----:B------:R-:W-:-:S06]  /*0a00*/  IMAD.MOV.U32 R6, RZ, RZ, R20 ;  /* 0x000000ffff067224 */ /* 0x000fcc00078e0014 */
[----:B------:R-:W-:Y:S05]  /*0a10*/  @!P1 BRA `(.L_x_12830) ;  /* 0x00000004002c9947 */ /* 0x000fea0003800000 */
[----:B------:R-:W-:Y:S02]  /*0a20*/  IMAD.MOV.U32 R7, RZ, RZ, RZ ;  /* 0x000000ffff077224 */ /* 0x000fe400078e00ff */
[----:B------:R-:W-:Y:S02]  /*0a30*/  IMAD.MOV.U32 R0, RZ, RZ, -0x800001 ;  /* 0xff7fffffff007424 */ /* 0x000fe400078e00ff */
[----:B------:R-:W-:Y:S02]  /*0a40*/  IMAD.MOV.U32 R4, RZ, RZ, -0x1 ;  /* 0xffffffffff047424 */ /* 0x000fe400078e00ff */
[----:B------:R-:W-:-:S07]  /*0a50*/  IMAD.MOV.U32 R6, RZ, RZ, R20 ;  /* 0x000000ffff067224 */ /* 0x000fce00078e0014 */
.L_x_12831:
[----:B------:R-:W0:Y:S01]  /*0a60*/  LDC.64 R2, c[0x0][0x388] ;  /* 0x0000e200ff027b82 */ /* 0x000e220000000a00 */
[----:B------:R-:W-:-:S04]  /*0a70*/  IMAD R5, R21, UR6, R6 ;  /* 0x0000000615057c24 */ /* 0x000fc8000f8e0206 */
[----:B0-----:R-:W-:-:S05]  /*0a80*/  IMAD.WIDE R2, R5, 0x4, R2 ;  /* 0x0000000405027825 */ /* 0x001fca00078e0202 */
[----:B------:R-:W3:Y:S04]  /*0a90*/  LDG.E R27, desc[UR8][R2.64] ;  /* 0x00000008021b7981 */ /* 0x000ee8000c1e1900 */
[----:B------:R-:W4:Y:S04]  /*0aa0*/  LDG.E R29, desc[UR8][R2.64+0xa00] ;  /* 0x000a0008021d7981 */ /* 0x000f28000c1e1900 */
[----:B--2---:R-:W2:Y:S04]  /*0ab0*/  LDG.E R11, desc[UR8][R2.64+0x1400] ;  /* 0x00140008020b7981 */ /* 0x004ea8000c1e1900 */
[----:B------:R-:W5:Y:S04]  /*0ac0*/  LDG.E R24, desc[UR8][R2.64+0x1e00] ;  /* 0x001e000802187981 */ /* 0x000f68000c1e1900 */
[----:B------:R-:W5:Y:S04]  /*0ad0*/  LDG.E R25, desc[UR8][R2.64+0x2800] ;  /* 0x0028000802197981 */ /* 0x000f68000c1e1900 */
[----:B------:R-:W5:Y:S04]  /*0ae0*/  LDG.E R8, desc[UR8][R2.64+0x3200] ;  /* 0x0032000802087981 */ /* 0x000f68000c1e1900 */
[----:B------:R-:W5:Y:S04]  /*0af0*/  LDG.E R9, desc[UR8][R2.64+0x3c00] ;  /* 0x003c000802097981 */ /* 0x000f68000c1e1900 */
[----:B------:R-:W5:Y:S01]  /*0b00*/  LDG.E R10, desc[UR8][R2.64+0x4600] ;  /* 0x00460008020a7981 */ /* 0x000f62000c1e1900 */
[----:B---3--:R-:W-:-:S04]  /*0b10*/  FSETP.GT.FTZ.AND P6, PT, R27, R0, PT ;  /* 0x000000001b00720b */ /* 0x008fc80003fd4000 */
[----:B------:R-:W-:-:S04]  /*0b20*/  FSEL R0, R27, R0, P6 ;  /* 0x000000001b007208 */ /* 0x000fc80003000000 */
[----:B----4-:R-:W-:-:S04]  /*0b30*/  FSETP.GT.FTZ.AND P5, PT, R29, R0, PT ;  /* 0x000000001d00720b */ /* 0x010fc80003fb4000 */
[----:B------:R-:W-:Y:S02]  /*0b40*/  FSEL R26, R29, R0, P5 ;  /* 0x000000001d1a7208 */ /* 0x000fe40002800000 */
[----:B------:R-:W3:Y:S02]  /*0b50*/  LDG.E R0, desc[UR8][R2.64+0x5000] ;  /* 0x0050000802007981 */ /* 0x000ee4000c1e1900 */
[----:B--2---:R-:W-:-:S04]  /*0b60*/  FSETP.GT.FTZ.AND P4, PT, R11, R26, PT ;  /* 0x0000001a0b00720b */ /* 0x004fc80003f94000 */
[----:B------:R-:W-:Y:S02]  /*0b70*/  FSEL R27, R11, R26, P4 ;  /* 0x0000001a0b1b7208 */ /* 0x000fe40002000000 */
[----:B------:R-:W2:Y:S02]  /*0b80*/  LDG.E R11, desc[UR8][R2.64+0x5a00] ;  /* 0x005a0008020b7981 */ /* 0x000ea4000c1e1900 */
[----:B-----5:R-:W-:-:S04]  /*0b90*/  FSETP.GT.FTZ.AND P1, PT, R24, R27, PT ;  /* 0x0000001b1800720b */ /* 0x020fc80003f34000 */
[----:B------:R-:W-:Y:S02]  /*0ba0*/  FSEL R26, R24, R27, P1 ;  /* 0x0000001b181a7208 */ /* 0x000fe40000800000 */
[----:B------:R-:W4:Y:S02]  /*0bb0*/  LDG.E R24, desc[UR8][R2.64+0x6400] ;  /* 0x0064000802187981 */ /* 0x000f24000c1e1900 */
[----:B------:R-:W-:-:S04]  /*0bc0*/  FSETP.GT.FTZ.AND P3, PT, R25, R26, PT ;  /* 0x0000001a1900720b */ /* 0x000fc80003f74000 */
[----:B------:R-:W-:Y:S02]  /*0bd0*/  FSEL R27, R25, R26, P3 ;  /* 0x0000001a191b7208 */ /* 0x000fe40001800000 */
[----:B------:R-:W5:Y:S01]  /*0be0*/  LDG.E R25, desc[UR8][R2.64+0x6e00] ;  /* 0x006e000802197981 */ /* 0x000f62000c1e1900 */
[C---:B------:R-:W-:Y:S02]  /*0bf0*/  SEL R4, R5.reuse, R4, P6 ;  /* 0x0000000405047207 */ /* 0x040fe40003000000 */
[----:B------:R-:W-:Y:S01]  /*0c00*/  FSETP.GT.FTZ.AND P6, PT, R8, R27, PT ;  /* 0x0000001b0800720b */ /* 0x000fe20003fd4000 */
[----:B------:R-:W-:-:S03]  /*0c10*/  @P5 VIADD R4, R5, 0x280 ;  /* 0x0000028005045836 */ /* 0x000fc60000000000 */
[----:B------:R-:W-:Y:S02]  /*0c20*/  FSEL R26, R8, R27, P6 ;  /* 0x0000001b081a7208 */ /* 0x000fe40003000000 */
[----:B------:R-:W5:Y:S02]  /*0c30*/  LDG.E R8, desc[UR8][R2.64+0x7800] ;  /* 0x0078000802087981 */ /* 0x000f64000c1e1900 */
[----:B------:R-:W-:Y:S01]  /*0c40*/  FSETP.GT.FTZ.AND P5, PT, R9, R26, PT ;  /* 0x0000001a0900720b */ /* 0x000fe20003fb4000 */
[----:B------:R-:W-:-:S03]  /*0c50*/  @P4 VIADD R4, R5, 0x500 ;  /* 0x0000050005044836 */ /* 0x000fc60000000000 */
[----:B------:R-:W-:Y:S02]  /*0c60*/  FSEL R27, R9, R26, P5 ;  /* 0x0000001a091b7208 */ /* 0x000fe40002800000 */
[----:B------:R-:W5:Y:S02]  /*0c70*/  LDG.E R9, desc[UR8][R2.64+0x8200] ;  /* 0x0082000802097981 */ /* 0x000f64000c1e1900 */
[CC--:B------:R-:W-:Y:S02]  /*0c80*/  FSETP.GT.FTZ.AND P4, PT, R10.reuse, R27.reuse, PT ;  /* 0x0000001b0a00720b */ /* 0x0c0fe40003f94000 */
[----:B------:R-:W5:Y:S02]  /*0c90*/  LDG.E R26, desc[UR8][R2.64+0x9600] ;  /* 0x00960008021a7981 */ /* 0x000f64000c1e1900 */
[----:B------:R-:W-:Y:S02]  /*0ca0*/  FSEL R27, R10, R27, P4 ;  /* 0x0000001b0a1b7208 */ /* 0x000fe40002000000 */
[----:B------:R-:W5:Y:S01]  /*0cb0*/  LDG.E R10, desc[UR8][R2.64+0x8c00] ;  /* 0x008c0008020a7981 */ /* 0x000f62000c1e1900 */
[----:B------:R-:W-:-:S02]  /*0cc0*/  @P1 VIADD R4, R5, 0x780 ;  /* 0x0000078005041836 */ /* 0x000fc40000000000 */
[C---:B------:R-:W-:Y:S02]  /*0cd0*/  @P3 VIADD R4, R5.reuse, 0xa00 ;  /* 0x00000a0005043836 */ /* 0x040fe40000000000 */
[C---:B------:R-:W-:Y:S02]  /*0ce0*/  @P6 VIADD R4, R5.reuse, 0xc80 ;  /* 0x00000c8005046836 */ /* 0x040fe40000000000 */
[C---:B------:R-:W-:Y:S02]  /*0cf0*/  @P5 VIADD R4, R5.reuse, 0xf00 ;  /* 0x00000f0005045836 */ /* 0x040fe40000000000 */
[----:B------:R-:W-:Y:S02]  /*0d00*/  @P4 VIADD R4, R5, 0x1180 ;  /* 0x0000118005044836 */ /* 0x000fe40000000000 */
[----:B------:R-:W-:Y:S02]  /*0d10*/  VIADD R7, R7, 0x10 ;  /* 0x0000001007077836 */ /* 0x000fe40000000000 */
[----:B------:R-:W-:Y:S01]  /*0d20*/  VIADD R6, R6, 0x2800 ;  /* 0x0000280006067836 */ /* 0x000fe20000000000 */
[----:B---3--:R-:W-:-:S04]  /*0d30*/  FSETP.GT.FTZ.AND P1, PT, R0, R27, PT ;  /* 0x0000001b0000720b */ /* 0x008fc80003f34000 */
[----:B------:R-:W-:-:S04]  /*0d40*/  FSEL R0, R0, R27, P1 ;  /* 0x0000001b00007208 */ /* 0x000fc80000800000 */
[----:B--2---:R-:W-:-:S04]  /*0d50*/  FSETP.GT.FTZ.AND P3, PT, R11, R0, PT ;  /* 0x000000000b00720b */ /* 0x004fc80003f74000 */
[----:B------:R-:W-:-:S04]  /*0d60*/  FSEL R11, R11, R0, P3 ;  /* 0x000000000b0b7208 */ /* 0x000fc80001800000 */
[----:B----4-:R-:W-:-:S04]  /*0d70*/  FSETP.GT.FTZ.AND P6, PT, R24, R11, PT ;  /* 0x0000000b1800720b */ /* 0x010fc80003fd4000 */
[----:B------:R-:W-:-:S04]  /*0d80*/  FSEL R24, R24, R11, P6 ;  /* 0x0000000b18187208 */ /* 0x000fc80003000000 */
[----:B-----5:R-:W-:-:S04]  /*0d90*/  FSETP.GT.FTZ.AND P5, PT, R25, R24, PT ;  /* 0x000000181900720b */ /* 0x020fc80003fb4000 */
[----:B------:R-:W-:-:S04]  /*0da0*/  FSEL R25, R25, R24, P5 ;  /* 0x0000001819197208 */ /* 0x000fc80002800000 */
[----:B------:R-:W-:Y:S01]  /*0db0*/  FSETP.GT.FTZ.AND P4, PT, R8, R25, PT ;  /* 0x000000190800720b */ /* 0x000fe20003f94000 */
[----:B------:R-:W-:-:S03]  /*0dc0*/  @P1 VIADD R4, R5, 0x1400 ;  /* 0x0000140005041836 */ /* 0x000fc60000000000 */
[----:B------:R-:W-:-:S04]  /*0dd0*/  FSEL R8, R8, R25, P4 ;  /* 0x0000001908087208 */ /* 0x000fc80002000000 */
[----:B------:R-:W-:Y:S01]  /*0de0*/  FSETP.GT.FTZ.AND P1, PT, R9, R8, PT ;  /* 0x000000080900720b */ /* 0x000fe20003f34000 */
[----:B------:R-:W-:-:S03]  /*0df0*/  @P3 VIADD R4, R5, 0x1680 ;  /* 0x0000168005043836 */ /* 0x000fc60000000000 */
[----:B------:R-:W-:Y:S01]  /*0e00*/  FSEL R9, R9, R8, P1 ;  /* 0x0000000809097208 */ /* 0x000fe20000800000 */
[----:B------:R-:W-:-:S03]  /*0e10*/  @P6 VIADD R4, R5, 0x1900 ;  /* 0x0000190005046836 */ /* 0x000fc60000000000 */
[CC--:B------:R-:W-:Y:S01]  /*0e20*/  FSETP.GT.FTZ.AND P3, PT, R10.reuse, R9.reuse, PT ;  /* 0x000000090a00720b */ /* 0x0c0fe20003f74000 */
[C---:B------:R-:W-:Y:S02]  /*0e30*/  @P5 VIADD R4, R5.reuse, 0x1b80 ;  /* 0x00001b8005045836 */ /* 0x040fe40000000000 */
[C---:B------:R-:W-:Y:S01]  /*0e40*/  @P4 VIADD R4, R5.reuse, 0x1e00 ;  /* 0x00001e0005044836 */ /* 0x040fe20000000000 */
[----:B------:R-:W-:Y:S01]  /*0e50*/  FSEL R9, R10, R9, P3 ;  /* 0x000000090a097208 */ /* 0x000fe20001800000 */
[----:B------:R-:W-:Y:S01]  /*0e60*/  @P1 VIADD R4, R5, 0x2080 ;  /* 0x0000208005041836 */ /* 0x000fe20000000000 */
[----:B------:R-:W-:Y:S02]  /*0e70*/  ISETP.NE.AND P1, PT, R7, R14, PT ;  /* 0x0000000e0700720c */ /* 0x000fe40003f25270 */
[----:B------:R-:W-:-:S04]  /*0e80*/  FSETP.GT.FTZ.AND P5, PT, R26, R9, PT ;  /* 0x000000091a00720b */ /* 0x000fc80003fb4000 */
[----:B------:R-:W-:Y:S01]  /*0e90*/  FSEL R0, R26, R9, P5 ;  /* 0x000000091a007208 */ /* 0x000fe20002800000 */
[----:B------:R-:W-:-:S08]  /*0ea0*/  @P3 VIADD R4, R5, 0x2300 ;  /* 0x0000230005043836 */ /* 0x000fd00000000000 */
[----:B------:R-:W-:Y:S01]  /*0eb0*/  @P5 VIADD R4, R5, 0x2580 ;  /* 0x0000258005045836 */ /* 0x000fe20000000000 */
[----:B------:R-:W-:Y:S06]  /*0ec0*/  @P1 BRA `(.L_x_12831) ;  /* 0xfffffff800e41947 */ /* 0x000fec000383ffff */
.L_x_12830:
[----:B------:R-:W-:Y:S05]  /*0ed0*/  BSYNC.RECONVERGENT B1 ;  /* 0x0000000000017941 */ /* 0x000fea0003800200 */
.L_x_12829:
        /* <DEDUP_REMOVED lines=9> */
[----:B--2---:R-:W2:Y:S04]  /*0f70*/  LDG.E R11, desc[UR8][R2.64] ;  /* 0x00000008020b7981 */ /* 0x004ea8000c1e1900 */
[----:B------:R-:W3:Y:S04]  /*0f80*/  LDG.E R25, desc[UR8][R2.64+0xa00] ;  /* 0x000a000802197981 */ /* 0x000ee8000c1e1900 */
[----:B------:R-:W4:Y:S04]  /*0f90*/  LDG.E R27, desc[UR8][R2.64+0x1400] ;  /* 0x00140008021b7981 */ /* 0x000f28000c1e1900 */
[----:B------:R-:W5:Y:S04]  /*0fa0*/  LDG.E R29, desc[UR8][R2.64+0x1e00] ;  /* 0x001e0008021d7981 */ /* 0x000f68000c1e1900 */
[----:B------:R-:W5:Y:S04]  /*0fb0*/  LDG.E R9, desc[UR8][R2.64+0x2800] ;  /* 0x0028000802097981 */ /* 0x000f68000c1e1900 */
[----:B------:R-:W5:Y:S04]  /*0fc0*/  LDG.E R7, desc[UR8][R2.64+0x3200] ;  /* 0x0032000802077981 */ /* 0x000f68000c1e1900 */
[----:B------:R-:W5:Y:S04]  /*0fd0*/  LDG.E R8, desc[UR8][R2.64+0x3c00] ;  /* 0x003c000802087981 */ /* 0x000f68000c1e1900 */
[----:B------:R-:W5:Y:S01]  /*0fe0*/  LDG.E R10, desc[UR8][R2.64+0x4600] ;  /* 0x00460008020a7981 */ /* 0x000f62000c1e1900 */
[----:B------:R-:W-:Y:S01]  /*0ff0*/  VIADD R6, R6, 0x1400 ;  /* 0x0000140006067836 */ /* 0x000fe20000000000 */
        /* <DEDUP_REMOVED lines=24> */
.L_x_12833:
[----:B------:R-:W-:Y:S05]  /*1180*/  BSYNC.RECONVERGENT B1 ;  /* 0x0000000000017941 */ /* 0x000fea0003800200 */
.L_x_12832:
[----:B------:R-:W-:Y:S05]  /*1190*/  @!P0 BRA `(.L_x_12828) ;  /* 0x0000000000b48947 */ /* 0x000fea0003800000 */
[----:B------:R-:W-:Y:S01]  /*11a0*/  BSSY.RECONVERGENT B1, `(.L_x_12834) ;  /* 0x0000017000017945 */ /* 0x000fe20003800200 */
[----:B------:R-:W-:-:S03]  /*11b0*/  ISETP.NE.AND P0, PT, R12, RZ, PT ;  /* 0x000000ff0c00720c */ /* 0x000fc60003f05270 */
[----:B------:R-:W-:Y:S10]  /*11c0*/  @!P2 BRA `(.L_x_12835) ;  /* 0x000000000050a947 */ /* 0x000ff40003800000 */
[----:B------:R-:W0:Y:S01]  /*11d0*/  LDC.64 R2, c[0x0][0x388] ;  /* 0x0000e200ff027b82 */ /* 0x000e220000000a00 */
[----:B------:R-:W-:-:S04]  /*11e0*/  IMAD R5, R21, UR6, R6 ;  /* 0x0000000615057c24 */ /* 0x000fc8000f8e0206 */
[----:B0-----:R-:W-:-:S05]  /*11f0*/  IMAD.WIDE R2, R5, 0x4, R2 ;  /* 0x0000000405027825 */ /* 0x001fca00078e0202 */
[----:B------:R-:W3:Y:S04]  /*1200*/  LDG.E R7, desc[UR8][R2.64] ;  /* 0x0000000802077981 */ /* 0x000ee8000c1e1900 */
[----:B--2---:R-:W2:Y:S04]  /*1210*/  LDG.E R9, desc[UR8][R2.64+0xa00] ;  /* 0x000a000802097981 */ /* 0x004ea8000c1e1900 */
[----:B------:R-:W4:Y:S04]  /*1220*/  LDG.E R11, desc[UR8][R2.64+0x1400] ;  /* 0x00140008020b7981 */ /* 0x000f28000c1e1900 */
[----:B------:R-:W5:Y:S01]  /*1230*/  LDG.E R25, desc[UR8][R2.64+0x1e00] ;  /* 0x001e000802197981 */ /* 0x000f62000c1e1900 */
[----:B------:R-:W-:Y:S01]  /*1240*/  VIADD R6, R6, 0xa00 ;  /* 0x00000a0006067836 */ /* 0x000fe20000000000 */
[----:B---3--:R-:W-:-:S04]  /*1250*/  FSETP.GT.FTZ.AND P1, PT, R7, R0, PT ;  /* 0x000000000700720b */ /* 0x008fc80003f34000 */
[----:B------:R-:W-:Y:S02]  /*1260*/  FSEL R0, R7, R0, P1 ;  /* 0x0000000007007208 */ /* 0x000fe40000800000 */
[----:B------:R-:W-:Y:S02]  /*1270*/  SEL R4, R5, R4, P1 ;  /* 0x0000000405047207 */ /* 0x000fe40000800000 */
[----:B--2---:R-:W-:-:S04]  /*1280*/  FSETP.GT.FTZ.AND P3, PT, R9, R0, PT ;  /* 0x000000000900720b */ /* 0x004fc80003f74000 */
[----:B------:R-:W-:-:S04]  /*1290*/  FSEL R0, R9, R0, P3 ;  /* 0x0000000009007208 */ /* 0x000fc80001800000 */
[----:B----4-:R-:W-:-:S04]  /*12a0*/  FSETP.GT.FTZ.AND P4, PT, R11, R0, PT ;  /* 0x000000000b00720b */ /* 0x010fc80003f94000 */
[----:B------:R-:W-:Y:S01]  /*12b0*/  FSEL R0, R11, R0, P4 ;  /* 0x000000000b007208 */ /* 0x000fe20002000000 */
[----:B------:R-:W-:-:S03]  /*12c0*/  @P3 VIADD R4, R5, 0x280 ;  /* 0x0000028005043836 */ /* 0x000fc60000000000 */
[----:B-----5:R-:W-:-:S04]  /*12d0*/  FSETP.GT.FTZ.AND P5, PT, R25, R0, PT ;  /* 0x000000001900720b */ /* 0x020fc80003fb4000 */
[----:B------:R-:W-:Y:S01]  /*12e0*/  FSEL R0, R25, R0, P5 ;  /* 0x0000000019007208 */ /* 0x000fe20002800000 */
[----:B------:R-:W-:-:S08]  /*12f0*/  @P4 VIADD R4, R5, 0x500 ;  /* 0x0000050005044836 */ /* 0x000fd00000000000 */
[----:B------:R-:W-:-:S07]  /*1300*/  @P5 VIADD R4, R5, 0x780 ;  /* 0x0000078005045836 */ /* 0x000fce0000000000 */
.L_x_12835:
[----:B------:R-:W-:Y:S05]  /*1310*/  BSYNC.RECONVERGENT B1 ;  /* 0x0000000000017941 */ /* 0x000fea0003800200 */
.L_x_12834:
[----:B------:R-:W-:Y:S05]  /*1320*/  @!P0 BRA `(.L_x_12828) ;  /* 0x0000000000508947 */ /* 0x000fea0003800000 */
[----:B------:R-:W0:Y:S01]  /*1330*/  LDC.64 R2, c[0x0][0x388] ;  /* 0x0000e200ff027b82 */ /* 0x000e220000000a00 */
[----:B--2---:R-:W-:-:S04]  /*1340*/  IMAD R9, R21, UR6, R6 ;  /* 0x0000000615097c24 */ /* 0x004fc8000f8e0206 */
        /* <DEDUP_REMOVED lines=18> */
.L_x_12828:
[----:B------:R-:W-:Y:S05]  /*1470*/  BSYNC.RECONVERGENT B0 ;  /* 0x0000000000007941 */ /* 0x000fea0003800200 */
.L_x_12827:
[----:B------:R-:W0:Y:S01]  /*1480*/  SHFL.DOWN PT, R3, R0, 0x1, 0x1f ;  /* 0x08201f0000037f89 */ /* 0x000e2200000e0000 */
[----:B------:R-:W-:Y:S01]  /*1490*/  BSSY.RECONVERGENT B0, `(.L_x_12836) ;  /* 0x000003c000007945 */ /* 0x000fe20003800200 */
[----:B0-----:R-:W-:-:S04]  /*14a0*/  FSETP.GT.FTZ.AND P0, PT, R0, R3, PT ;  /* 0x000000030000720b */ /* 0x001fc80003f14000 */
[----:B------:R-:W-:-:S04]  /*14b0*/  ISETP.GT.OR P0, PT, R19, 0x1e, P0 ;  /* 0x0000001e1300780c */ /* 0x000fc80000704670 */
        /* <DEDUP_REMOVED lines=15> */
[----:B--2---:R-:W1:Y:S01]  /*15b0*/  SHFL.DOWN PT, R9, R0, 0x8, 0x1f ;  /* 0x09001f0000097f89 */ /* 0x004e6200000e0000 */
        /* <DEDUP_REMOVED lines=33> */
[----:B0-----:R-:W-:-:S04]  /*17d0*/  IMAD R25, R23, R4, UR4 ;  /* 0x0000000417197e24 */ /* 0x001fc8000f8e0204 */
[----:B---3--:R-:W-:-:S04]  /*17e0*/  IMAD.WIDE R8, R25, 0x4, R8 ;  /* 0x0000000419087825 */ /* 0x008fc800078e0208 */
[----:B----4-:R-:W-:Y:S01]  /*17f0*/  @P1 SEL R7, R0, R5, P0 ;  /* 0x0000000500071207 */ /* 0x010fe20000000000 */
[----:B--2---:R-:W-:-:S04]  /*1800*/  IMAD.WIDE R4, R25, 0x4, R10 ;  /* 0x0000000419047825 */ /* 0x004fc800078e020a */
[----:B-1----:R-:W-:Y:S01]  /*1810*/  IMAD.WIDE R2, R7, 0x4, R2 ;  /* 0x0000000407027825 */ /* 0x002fe200078e0202 */
[----:B------:R1:W-:Y:S04]  /*1820*/  STG.E desc[UR8][R4.64], R7 ;  /* 0x0000000704007986 */ /* 0x0003e8000c101908 */
[----:B------:R1:W-:Y:S04]  /*1830*/  STG.E desc[UR8][R8.64], R27 ;  /* 0x0000001b08007986 */ /* 0x0003e8000c101908 */
[----:B------:R1:W-:Y:S02]  /*1840*/  STG.E desc[UR8][R2.64], R13 ;  /* 0x0000000d02007986 */ /* 0x0003e4000c101908 */
.L_x_12837:
[----:B------:R-:W-:Y:S05]  /*1850*/  BSYNC.RECONVERGENT B0 ;  /* 0x0000000000007941 */ /* 0x000fea0003800200 */
.L_x_12836:
[----:B------:R-:W2:Y:S01]  /*1860*/  LDCU UR6, c[0x0][0x3b0] ;  /* 0x00007600ff0677ac */ /* 0x000ea20008000800 */
[----:B------:R-:W-:-:S04]  /*1870*/  UIADD3 UR4, UPT, UPT, UR4, 0x1, URZ ;  /* 0x0000000104047890 */ /* 0x000fc8000fffe0ff */
[----:B--2---:R-:W-:Y:S01]  /*1880*/  UISETP.NE.AND UP0, UPT, UR4, UR6, UPT ;  /* 0x000000060400728c */ /* 0x004fe2000bf05270 */
[----:B------:R-:W-:Y:S08]  /*1890*/  BAR.SYNC.DEFER_BLOCKING 0x0 ;  /* 0x0000000000007b1d */ /* 0x000ff00000010000 */
[----:B------:R-:W-:Y:S05]  /*18a0*/  BRA.U UP0, `(.L_x_12838) ;  /* 0xfffffff100247547 */ /* 0x000fea000b83ffff */
[----:B------:R-:W-:Y:S05]  /*18b0*/  EXIT ;  /* 0x000000000000794d */ /* 0x000fea0003800000 */
.L_x_12839:
        /* <DEDUP_REMOVED lines=12> */
.L_x_12943:


//--------------------- .text._ZN17fastertransformer17topk_stage_2_opt3IfLi128ELi8EEEvPKiPT_PiNS_14BeamHypothesesES2_ii --------------------------
	.section	.text._ZN17fastertransformer17topk_stage_2_opt3IfLi128ELi8EEEvPKiPT_PiNS_14BeamHypothesesES2_ii,"ax",@progbits
	.align	128
        .global         _ZN17fastertransformer17topk_stage_2_opt3IfLi128ELi8EEEvPKiPT_PiNS_14BeamHypothesesES2_ii
        .type           _ZN17fastertransformer17topk_stage_2_opt3IfLi128ELi8EEEvPKiPT_PiNS_14BeamHypothesesES2_ii,@function
        .size           _ZN17fastertransformer17topk_stage_2_opt3IfLi128ELi8EEEvPKiPT_PiNS_14BeamHypothesesES2_ii,(.L_x_12944 - _ZN17fastertransformer17topk_stage_2_opt3IfLi128ELi8EEEvPKiPT_PiNS_14BeamHypothesesES2_ii)
        .other          _ZN17fastertransformer17topk_stage_2_opt3IfLi128ELi8EEEvPKiPT_PiNS_14BeamHypothesesES2_ii,@"STO_CUDA_ENTRY STV_DEFAULT"
_ZN17fastertransformer17topk_stage_2_opt3IfLi128ELi8EEEvPKiPT_PiNS_14BeamHypothesesES2_ii:
.text._ZN17fastertransformer17topk_stage_2_opt3IfLi128ELi8EEEvPKiPT_PiNS_14BeamHypothesesES2_ii:
        /* <DEDUP_REMOVED lines=12> */
[----:B------:R-:W-:Y:S02]  /*00c0*/  USHF.L.U32 UR14, UR4, 0x3, URZ ;  /* 0x00000003040e7899 */ /* 0x000fe400080006ff */
        /* <DEDUP_REMOVED lines=26> */
.L_x_12841:
[----:B------:R-:W-:Y:S05]  /*0270*/  BSYNC.RECONVERGENT B0 ;  /* 0x0000000000007941 */ /* 0x000fea0003800200 */
.L_x_12840:
        /* <DEDUP_REMOVED lines=18> */
.L_x_12869:
        /* <DEDUP_REMOVED lines=24> */
.L_x_12847:
        /* <DEDUP_REMOVED lines=70> */
.L_x_12846:
[----:B------:R-:W-:Y:S05]  /*0980*/  BSYNC.RECONVERGENT B1 ;  /* 0x0000000000017941 */ /* 0x000fea0003800200 */
.L_x_12845:
        /* <DEDUP_REMOVED lines=42> */
.L_x_12849:
[----:B------:R-:W-:Y:S05]  /*0c30*/  BSYNC.RECONVERGENT B1 ;  /* 0x0000000000017941 */ /* 0x000fea0003800200 */
.L_x_12848:
        /* <DEDUP_REMOVED lines=26> */
.L_x_12851:
[----:B------:R-:W-:Y:S05]  /*0de0*/  BSYNC.RECONVERGENT B1 ;  /* 0x0000000000017941 */ /* 0x000fea0003800200 */
.L_x_12850:
        /* <DEDUP_REMOVED lines=20> */
.L_x_12844:
[----:B------:R-:W-:Y:S05]  /*0f30*/  BSYNC.RECONVERGENT B0 ;  /* 0x0000000000007941 */ /* 0x000fea0003800200 */
.L_x_12843:
        /* <DEDUP_REMOVED lines=30> */
.L_x_12880:
        /* <DEDUP_REMOVED lines=104> */
.L_x_12858:
        /* <DEDUP_REMOVED lines=13> */
.L_x_12857:
        /* <DEDUP_REMOVED lines=17> */
.L_x_12861:
        /* <DEDUP_REMOVED lines=62> */
.L_x_12860:
[----:B------:R-:W-:Y:S05]  /*1d60*/  BSYNC.RECONVERGENT B0 ;  /* 0x0000000000007941 */ /* 0x000fea0003800200 */
.L_x_12859:
        /* <DEDUP_REMOVED lines=43> */
.L_x_12862:
        /* <DEDUP_REMOVED lines=30> */
.L_x_12863:
        /* <DEDUP_REMOVED lines=24> */
.L_x_12855:
        /* <DEDUP_REMOVED lines=74> */
.L_x_12866:
        /* <DEDUP_REMOVED lines=74> */
.L_x_12865:
        /* <DEDUP_REMOVED lines=45> */
.L_x_12867:
        /* <DEDUP_REMOVED lines=32> */
.L_x_12868:
        /* <DEDUP_REMOVED lines=16> */
.L_x_12864:
        /* <DEDUP_REMOVED lines=26> */
.L_x_12856:
[----:B------:R-:W-:Y:S01]  /*3430*/  IMAD.MOV.U32 R0, RZ, RZ, 0x1 ;  /* 0x00000001ff007424 */ /* 0x000fe200078e00ff */
[----:B------:R2:W-:Y:S04]  /*3440*/  STS [R14+0x2c], R7 ;  /* 0x00002c070e007388 */ /* 0x0005e80000000800 */
[----:B------:R2:W-:Y:S01]  /*3450*/  STS.U8 [R14+0x30], R0 ;  /* 0x000030000e007388 */ /* 0x0005e20000000000 */
[----:B------:R-:W-:Y:S05]  /*3460*/  BRA `(.L_x_12842) ;  /* 0x00000000005c7947 */ /* 0x000fea0003800000 */
.L_x_12854:
        /* <DEDUP_REMOVED lines=10> */
.L_x_12853:
        /* <DEDUP_REMOVED lines=13> */
.L_x_12842:
        /* <DEDUP_REMOVED lines=21> */
.L_x_12852:
[----:B------:R-:W-:Y:S01]  /*3730*/  MOV R23, R15 ;  /* 0x0000000f00177202 */ /* 0x000fe20000000f00 */
[----:B------:R-:W-:Y:S02]  /*3740*/  IMAD.MOV.U32 R20, RZ, RZ, 0x1 ;  /* 0x00000001ff147424 */ /* 0x000fe400078e00ff */
[----:B------:R-:W-:Y:S02]  /*3750*/  IMAD.MOV.U32 R25, RZ, RZ, 0x1f ;  /* 0x0000001fff197424 */ /* 0x000fe400078e00ff */
[----:B------:R-:W-:-:S07]  /*3760*/  IMAD.MOV.U32 R18, RZ, RZ, -0x1 ;  /* 0xffffffffff127424 */ /* 0x000fce00078e00ff */
[----:B------:R-:W-:Y:S05]  /*3770*/  WARPSYNC.COLLECTIVE R18, `(.L_x_12870) ;  /* 0x0000000012087348 */ /* 0x000fea0003c00000 */
[----:B------:R0:W1:Y:S02]  /*3780*/  SHFL.DOWN P0, R19, R23, R20, R25 ;  /* 0x0800001417137389 */ /* 0x0000640000000019 */
[----:B01----:R-:W-:Y:S05]  /*3790*/  ENDCOLLECTIVE ;  /* 0x000000000000791b */ /* 0x003fea0003800000 */
.L_x_12870:
[----:B------:R-:W-:Y:S02]  /*37a0*/  IMAD.MOV.U32 R23, RZ, RZ, R21 ;  /* 0x000000ffff177224 */ /* 0x000fe400078e0015 */
[----:B------:R-:W-:-:S07]  /*37b0*/  IMAD.MOV.U32 R8, RZ, RZ, R19 ;  /* 0x000000ffff087224 */ /* 0x000fce00078e0013 */
[----:B------:R-:W-:Y:S05]  /*37c0*/  WARPSYNC.COLLECTIVE R18, `(.L_x_12871) ;  /* 0x0000000012087348 */ /* 0x000fea0003c00000 */
[----:B------:R0:W1:Y:S02]  /*37d0*/  SHFL.DOWN P0, R19, R23, R20, R25 ;  /* 0x0800001417137389 */ /* 0x0000640000000019 */
[----:B01----:R-:W-:Y:S05]  /*37e0*/  ENDCOLLECTIVE ;  /* 0x000000000000791b */ /* 0x003fea0003800000 */
.L_x_12871:
        /* <DEDUP_REMOVED lines=10> */
.L_x_12872:
[----:B------:R-:W-:Y:S02]  /*3890*/  IMAD.MOV.U32 R23, RZ, RZ, R10 ;  /* 0x000000ffff177224 */ /* 0x000fe400078e000a */
[----:B------:R-:W-:-:S07]  /*38a0*/  IMAD.MOV.U32 R9, RZ, RZ, R19 ;  /* 0x000000ffff097224 */ /* 0x000fce00078e0013 */
[----:B------:R-:W-:Y:S05]  /*38b0*/  WARPSYNC.COLLECTIVE R18, `(.L_x_12873) ;  /* 0x0000000012087348 */ /* 0x000fea0003c00000 */
[----:B------:R0:W1:Y:S02]  /*38c0*/  SHFL.DOWN P0, R19, R23, R20, R25 ;  /* 0x0800001417137389 */ /* 0x0000640000000019 */
[----:B01----:R-:W-:Y:S05]  /*38d0*/  ENDCOLLECTIVE ;  /* 0x000000000000791b */ /* 0x003fea0003800000 */
.L_x_12873:
        /* <DEDUP_REMOVED lines=10> */
.L_x_12874:
[----:B------:R-:W-:Y:S01]  /*3980*/  IMAD.MOV.U32 R23, RZ, RZ, R11 ;  /* 0x000000ffff177224 */ /* 0x000fe200078e000b */
[----:B------:R-:W-:-:S07]  /*3990*/  MOV R12, R19 ;  /* 0x00000013000c7202 */ /* 0x000fce0000000f00 */
[----:B------:R-:W-:Y:S05]  /*39a0*/  WARPSYNC.COLLECTIVE R18, `(.L_x_12875) ;  /* 0x0000000012087348 */ /* 0x000fea0003c00000 */
[----:B------:R0:W1:Y:S02]  /*39b0*/  SHFL.DOWN P0, R19, R23, R20, R25 ;  /* 0x0800001417137389 */ /* 0x0000640000000019 */
[----:B01----:R-:W-:Y:S05]  /*39c0*/  ENDCOLLECTIVE ;  /* 0x000000000000791b */ /* 0x003fea0003800000 */
.L_x_12875:
        /* <DEDUP_REMOVED lines=10> */
.L_x_12876:
[----:B------:R-:W-:Y:S02]  /*3a70*/  IMAD.MOV.U32 R23, RZ, RZ, R14 ;  /* 0x000000ffff177224 */ /* 0x000fe400078e000e */
[----:B------:R-:W-:-:S07]  /*3a80*/  IMAD.MOV.U32 R15, RZ, RZ, R19 ;  /* 0x000000ffff0f7224 */ /* 0x000fce00078e0013 */
[----:B------:R-:W-:Y:S05]  /*3a90*/  WARPSYNC.COLLECTIVE R18, `(.L_x_12877) ;  /* 0x0000000012087348 */ /* 0x000fea0003c00000 */
[----:B------:R0:W1:Y:S02]  /*3aa0*/  SHFL.DOWN P0, R19, R23, R20, R25 ;  /* 0x0800001417137389 */ /* 0x0000640000000019 */
[----:B01----:R-:W-:Y:S05]  /*3ab0*/  ENDCOLLECTIVE ;  /* 0x000000000000791b */ /* 0x003fea0003800000 */
.L_x_12877:
        /* <DEDUP_REMOVED lines=10> */
.L_x_12878:
[----:B------:R-:W-:Y:S02]  /*3b60*/  IMAD.MOV.U32 R23, RZ, RZ, R17 ;  /* 0x000000ffff177224 */ /* 0x000fe400078e0011 */
[----:B------:R-:W-:-:S07]  /*3b70*/  IMAD.MOV.U32 R8, RZ, RZ, R19 ;  /* 0x000000ffff087224 */ /* 0x000fce00078e0013 */
[----:B------:R-:W-:Y:S05]  /*3b80*/  WARPSYNC.COLLECTIVE R18, `(.L_x_12879) ;  /* 0x0000000012087348 */ /* 0x000fea0003c00000 */
[----:B------:R0:W1:Y:S02]  /*3b90*/  SHFL.DOWN P0, R19, R23, R20, R25 ;  /* 0x0800001417137389 */ /* 0x0000640000000019 */
[----:B01----:R-:W-:Y:S05]  /*3ba0*/  ENDCOLLECTIVE ;  /* 0x000000000000791b */ /* 0x003fea0003800000 */
.L_x_12879:
[----:B------:R-:W-:Y:S01]  /*3bb0*/  IMAD.MOV.U32 R10, RZ, RZ, R19 ;  /* 0x000000ffff0a7224 */ /* 0x000fe200078e0013 */
[----:B------:R-:W-:Y:S06]  /*3bc0*/  BRA `(.L_x_12880) ;  /* 0xffffffd400547947 */ /* 0x000fec000383ffff */
.L_x_12881:
        /* <DEDUP_REMOVED lines=11> */
.L_x_12944:


//--------------------- .text._ZN17fastertransformer17topk_stage_1_opt3IfLi128ELi8EEEvPKT_PS1_PiS4_PKbPKiiifS9_ --------------------------
	.section	.text._ZN17fastertransformer17topk_stage_1_opt3IfLi128ELi8EEEvPKT_PS1_PiS4_PKbPKiiifS9_,"ax",@progbits
	.align	128
        .global         _ZN17fastertransformer17topk_stage_1_opt3IfLi128ELi8EEEvPKT_PS1_PiS4_PKbPKiiifS9_
        .type           _ZN17fastertransformer17topk_stage_1_opt3IfLi128ELi8EEEvPKT_PS1_PiS4_PKbPKiiifS9_,@function
        .size           _ZN17fastertransformer17topk_stage_1_opt3IfLi128ELi8EEEvPKT_PS1_PiS4_PKbPKiiifS9_,(.L_x_12945 - _ZN17fastertransformer17topk_stage_1_opt3IfLi128ELi8EEEvPKT_PS1_PiS4_PKbPKiiifS9_)
        .other          _ZN17fastertransformer17topk_stage_1_opt3IfLi128ELi8EEEvPKT_PS1_PiS4_PKbPKiiifS9_,@"STO_CUDA_ENTRY STV_DEFAULT"
_ZN17fastertransformer17topk_stage_1_opt3IfLi128ELi8EEEvPKT_PS1_PiS4_PKbPKiiifS9_:
.text._ZN17fastertransformer17topk_stage_1_opt3IfLi128ELi8EEEvPKT_PS1_PiS4_PKbPKiiifS9_:
[----:B------:R-:W-:Y:S01]  /*0000*/  LDC R1, c[0x0][0x37c] ;  /* 0x0000df00ff017b82 */ /* 0x000fe20000000800 */
[----:B------:R-:W0:Y:S01]  /*0010*/  LDCU.64 UR4, c[0x0][0x3a0] ;  /* 0x00007400ff0477ac */ /* 0x000e220008000a00 */
[----:B------:R-:W1:Y:S01]  /*0020*/  S2R R23, SR_CTAID.X ;  /* 0x0000000000177919 */ /* 0x000e620000002500 */
[----:B------:R-:W2:Y:S01]  /*0030*/  LDCU.64 UR8, c[0x0][0x358] ;  /* 0x00006b00ff0877ac */ /* 0x000ea20008000a00 */
[----:B------:R-:W3:Y:S01]  /*0040*/  S2R R22, SR_TID.X ;  /* 0x0000000000167919 */ /* 0x000ee20000002100 */
[----:B0-----:R-:W-:-:S04]  /*0050*/  UISETP.NE.U32.AND UP0, UPT, UR4, URZ, UPT ;  /* 0x000000ff0400728c */ /* 0x001fc8000bf05070 */
[----:B------:R-:W-:Y:S01]  /*0060*/  UISETP.NE.AND.EX UP0, UPT, UR5, URZ, UPT, UP0 ;  /* 0x000000ff0500728c */ /* 0x000fe2000bf05300 */
[----:B-1----:R-:W-:Y:S02]  /*0070*/  SHF.R.U32.HI R21, RZ, 0x3, R23 ;  /* 0x00000003ff157819 */ /* 0x002fe40000011617 */
[----:B------:R-:W-:-:S06]  /*0080*/  LOP3.LUT R17, R23, 0x7, RZ, 0xc0, !PT ;  /* 0x0000000717117812 */ /* 0x000fcc00078ec0ff */
[----:B--23--:R-:W-:Y:S05]  /*0090*/  BRA.U !UP0, `(.L_x_12882) ;  /* 0x0000000108d47547 */ /* 0x00cfea000b800000 */
        /* <DEDUP_REMOVED lines=8> */
[----:B------:R-:W-:Y:S01]  /*0120*/  LOP3.LUT P0, RZ, R22, 0x7, R23, 0xf8, !PT ;  /* 0x0000000716ff7812 */ /* 0x000fe2000780f817 */
        /* <DEDUP_REMOVED lines=35> */
.L_x_12883:
        /* <DEDUP_REMOVED lines=9> */
.L_x_12882:
[----:B------:R-:W0:Y:S01]  /*03f0*/  LDC R3, c[0x0][0x3b4] ;  /* 0x0000ed00ff037b82 */ /* 0x000e220000000800 */
[----:B------:R-:W-:Y:S01]  /*0400*/  IMAD R20, R17, 0x80, R22 ;  /* 0x0000008011147824 */ /* 0x000fe200078e0216 */
[----:B------:R-:W-:Y:S04]  /*0410*/  BSSY.RECONVERGENT B0, `(.L_x_12884) ;  /* 0x000002e000007945 */ /* 0x000fe80003800200 */
[----:B0-----:R-:W-:-:S13]  /*0420*/  ISETP.GE.AND P0, PT, R20, R3, PT ;  /* 0x000000031400720c */ /* 0x001fda0003f06270 */
[----:B------:R-:W-:Y:S05]  /*0430*/  @P0 BRA `(.L_x_12885) ;  /* 0x0000000000ac0947 */ /* 0x000fea0003800000 */
[----:B------:R-:W-:Y:S01]  /*0440*/  VIADDMNMX.U32 R0, R20, 0x400, R3, !PT ;  /* 0x0000040014007846 */ /* 0x000fe20007800003 */
[----:B------:R-:W-:Y:S01]  /*0450*/  BSSY.RECONVERGENT B1, `(.L_x_12886) ;  /* 0x0000018000017945 */ /* 0x000fe20003800200 */
[----:B------:R-:W-:-:S05]  /*0460*/  LOP3.LUT R5, RZ, R22, RZ, 0x33, !PT ;  /* 0x00000016ff057212 */ /* 0x000fca00078e33ff */
[----:B------:R-:W-:-:S04]  /*0470*/  IMAD.IADD R0, R0, 0x1, R5 ;  /* 0x0000000100007824 */ /* 0x000fc800078e0205 */
[----:B------:R-:W-:-:S05]  /*0480*/  IMAD R2, R17, -0x80, R0 ;  /* 0xffffff8011027824 */ /* 0x000fca00078e0200 */
        /* <DEDUP_REMOVED lines=11> */
.L_x_12888:
        /* <DEDUP_REMOVED lines=9> */
.L_x_12887:
[----:B------:R-:W-:Y:S05]  /*05d0*/  BSYNC.RECONVERGENT B1 ;  /* 0x0000000000017941 */ /* 0x000fea0003800200 */
.L_x_12886:
[----:B------:R-:W-:Y:S05]  /*05e0*/  @!P1 BRA `(.L_x_12885) ;  /* 0x0000000000409947 */ /* 0x000fea0003800000 */
.L_x_12889:
        /* <DEDUP_REMOVED lines=16> */
.L_x_12885:
[----:B------:R-:W-:Y:S05]  /*06f0*/  BSYNC.RECONVERGENT B0 ;  /* 0x0000000000007941 */ /* 0x000fea0003800200 */
.L_x_12884:
[----:B------:R-:W1:Y:S02]  /*0700*/  LDC R0, c[0x0][0x3b0] ;  /* 0x0000ec00ff007b82 */ /* 0x000e640000000800 */
[----:B-1----:R-:W-:-:S13]  /*0710*/  ISETP.GE.AND P0, PT, R0, 0x1, PT ;  /* 0x000000010000780c */ /* 0x002fda0003f06270 */
[----:B------:R-:W-:Y:S05]  /*0720*/  @!P0 EXIT ;  /* 0x000000000000894d */ /* 0x000fea0003800000 */
[----:B------:R-:W-:Y:S01]  /*0730*/  VIADDMNMX R0, R20, 0x400, R3, !PT ;  /* 0x0000040014007846 */ /* 0x000fe20007800103 */
[----:B------:R-:W1:Y:S01]  /*0740*/  S2UR UR5, SR_CgaCtaId ;  /* 0x00000000000579c3 */ /* 0x000e620000008800 */
[----:B------:R-:W-:Y:S01]  /*0750*/  LOP3.LUT R5, RZ, R22, RZ, 0x33, !PT ;  /* 0x00000016ff057212 */ /* 0x000fe200078e33ff */
[----:B0-----:R-:W0:Y:S01]  /*0760*/  S2R R19, SR_LANEID ;  /* 0x0000000000137919 */ /* 0x001e220000000000 */
[----:B------:R-:W-:Y:S01]  /*0770*/  SHF.R.U32.HI R16, RZ, 0x2, R22 ;  /* 0x00000002ff107819 */ /* 0x000fe20000011616 */
[----:B------:R-:W-:Y:S02]  /*0780*/  UMOV UR4, 0x400 ;  /* 0x0000040000047882 */ /* 0x000fe40000000000 */
[----:B------:R-:W-:Y:S01]  /*0790*/  IMAD.IADD R0, R5, 0x1, R0 ;  /* 0x0000000105007824 */ /* 0x000fe200078e0200 */
[----:B------:R-:W-:-:S03]  /*07a0*/  LOP3.LUT R16, R16, 0xf8, RZ, 0xc0, !PT ;  /* 0x000000f810107812 */ /* 0x000fc600078ec0ff */
[----:B------:R-:W-:Y:S02]  /*07b0*/  IMAD R18, R17, -0x80, R0 ;  /* 0xffffff8011127824 */ /* 0x000fe400078e0200 */
[----:B------:R-:W-:-:S03]  /*07c0*/  IMAD R0, R21, R3, R22 ;  /* 0x0000000315007224 */ /* 0x000fc600078e0216 */
[----:B------:R-:W-:Y:S01]  /*07d0*/  LEA.HI R12, R18, 0x1, RZ, 0x16 ;  /* 0x00000001120c7811 */ /* 0x000fe200078fb0ff */
[----:B------:R-:W-:-:S03]  /*07e0*/  IMAD R17, R17, 0x80, R0 ;  /* 0x0000008011117824 */ /* 0x000fc600078e0200 */
[C---:B------:R-:W-:Y:S02]  /*07f0*/  LOP3.LUT R0, R12.reuse, 0x7ffff0, RZ, 0xc0, !PT ;  /* 0x007ffff00c007812 */ /* 0x040fe400078ec0ff */
[C---:B------:R-:W-:Y:S02]  /*0800*/  LOP3.LUT R15, R12.reuse, 0xf, RZ, 0xc0, !PT ;  /* 0x0000000f0c0f7812 */ /* 0x040fe400078ec0ff */
[C---:B------:R-:W-:Y:S01]  /*0810*/  LOP3.LUT R14, R12.reuse, 0x7, RZ, 0xc0, !PT ;  /* 0x000000070c0e7812 */ /* 0x040fe200078ec0ff */
[----:B------:R-:W-:Y:S01]  /*0820*/  IMAD.MOV R0, RZ, RZ, -R0 ;  /* 0x000000ffff007224 */ /* 0x000fe200078e0a00 */
[----:B------:R-:W-:Y:S01]  /*0830*/  LOP3.LUT R12, R12, 0x3, RZ, 0xc0, !PT ;  /* 0x000000030c0c7812 */ /* 0x000fe200078ec0ff */
[----:B-1----:R-:W-:-:S03]  /*0840*/  ULEA UR5, UR5, UR4, 0x18 ;  /* 0x0000000405057291 */ /* 0x002fc6000f8ec0ff */
[----:B------:R-:W-:-:S09]  /*0850*/  UMOV UR4, URZ ;  /* 0x000000ff00047c82 */ /* 0x000fd20008000000 */
.L_x_12902:
[----:B-1----:R-:W1:Y:S01]  /*0860*/  LDCU UR6, c[0x0][0x3b4] ;  /* 0x00007680ff0677ac */ /* 0x002e620008000800 */
[----:B------:R-:W-:Y:S01]  /*0870*/  BSSY.RECONVERGENT B0, `(.L_x_12890) ;  /* 0x00000ba000007945 */ /* 0x000fe20003800200 */
[----:B------:R-:W-:Y:S02]  /*0880*/  IMAD.MOV.U32 R4, RZ, RZ, -0x1 ;  /* 0xffffffffff047424 */ /* 0x000fe400078e00ff */
[----:B------:R-:W-:Y:S02]  /*0890*/  IMAD.MOV.U32 R13, RZ, RZ, -0x800001 ;  /* 0xff7fffffff0d7424 */ /* 0x000fe400078e00ff */
[----:B------:R-:W-:Y:S01]  /*08a0*/  IMAD.MOV.U32 R5, RZ, RZ, -0x800001 ;  /* 0xff7fffffff057424 */ /* 0x000fe200078e00ff */
[----:B-1----:R-:W-:-:S13]  /*08b0*/  ISETP.GE.AND P0, PT, R20, UR6, PT ;  /* 0x0000000614007c0c */ /* 0x002fda000bf06270 */
[----:B0-----:R-:W-:Y:S05]  /*08c0*/  @P0 BRA `(.L_x_12891) ;  /* 0x0000000800d00947 */ /* 0x001fea0003800000 */
        /* <DEDUP_REMOVED lines=8> */
[----:B------:R-:W-:Y:S02]  /*0950*/  IMAD.MOV.U32 R5, RZ, RZ, -0x800001 ;  /* 0xff7fffffff057424 */ /* 0x000fe400078e00ff */
[----:B------:R-:W-:Y:S02]  /*0960*/  IMAD.MOV.U32 R4, RZ, RZ, -0x1 ;  /* 0xffffffffff047424 */ /* 0x000fe400078e00ff */
[----:B------:R-:W-:Y:S02]  /*0970*/  IMAD.MOV.U32 R8, RZ, RZ, R0 ;  /* 0x000000ffff087224 */ /* 0x000fe400078e0000 */
[----:B------:R-:W-:-:S07]  /*0980*/  IMAD.MOV.U32 R7, RZ, RZ, R17 ;  /* 0x000000ffff077224 */ /* 0x000fce00078e0011 */
.L_x_12895:
[----:B------:R-:W1:Y:S02]  /*0990*/  LDC.64 R2, c[0x0][0x388] ;  /* 0x0000e200ff027b82 */ /* 0x000e640000000a00 */
[----:B-1----:R-:W-:-:S05]  /*09a0*/  IMAD.WIDE R2, R7, 0x4, R2 ;  /* 0x0000000407027825 */ /* 0x002fca00078e0202 */
[----:B------:R-:W3:Y:S04]  /*09b0*/  LDG.E R26, desc[UR8][R2.64] ;  /* 0x00000008021a7981 */ /* 0x000ee8000c1e1900 */
[----:B------:R-:W4:Y:S04]  /*09c0*/  LDG.E R28, desc[UR8][R2.64+0x1000] ;  /* 0x00100008021c7981 */ /* 0x000f28000c1e1900 */
[----:B--2---:R-:W2:Y:S04]  /*09d0*/  LDG.E R9, desc[UR8][R2.64+0x2000] ;  /* 0x0020000802097981 */ /* 0x004ea8000c1e1900 */
        /* <DEDUP_REMOVED lines=17> */
[----:B------:R-:W5:Y:S02]  /*0af0*/  LDG.E R11, desc[UR8][R2.64+0xa000] ;  /* 0x00a00008020b7981 */ /* 0x000f64000c1e1900 */
[----:B------:R-:W-:-:S04]  /*0b00*/  FSETP.GT.FTZ.AND P1, PT, R24, R27, PT ;  /* 0x0000001b1800720b */ /* 0x000fc80003f34000 */
[----:B------:R-:W-:Y:S02]  /*0b10*/  FSEL R26, R24, R27, P1 ;  /* 0x0000001b181a7208 */ /* 0x000fe40000800000 */
[----:B------:R-:W5:Y:S02]  /*0b20*/  LDG.E R24, desc[UR8][R2.64+0xb000] ;  /* 0x00b0000802187981 */ /* 0x000f64000c1e1900 */
[----:B------:R-:W-:-:S04]  /*0b30*/  FSETP.GT.FTZ.AND P2, PT, R25, R26, PT ;  /* 0x0000001a1900720b */ /* 0x000fc80003f54000 */
[----:B------:R-:W-:Y:S02]  /*0b40*/  FSEL R26, R25, R26, P2 ;  /* 0x0000001a191a7208 */ /* 0x000fe40001000000 */
[----:B------:R-:W5:Y:S01]  /*0b50*/  LDG.E R25, desc[UR8][R2.64+0xc000] ;  /* 0x00c0000802197981 */ /* 0x000f62000c1e1900 */
[C---:B------:R-:W-:Y:S01]  /*0b60*/  SEL R4, R7.reuse, R4, P3 ;  /* 0x0000000407047207 */ /* 0x040fe20001800000 */
[----:B------:R-:W-:Y:S01]  /*0b70*/  @P4 VIADD R4, R7, 0x400 ;  /* 0x0000040007044836 */ /* 0x000fe20000000000 */
[----:B---3--:R-:W-:-:S04]  /*0b80*/  FSETP.GT.FTZ.AND P3, PT, R5, R26, PT ;  /* 0x0000001a0500720b */ /* 0x008fc80003f74000 */
[----:B------:R-:W-:Y:S02]  /*0b90*/  FSEL R26, R5, R26, P3 ;  /* 0x0000001a051a7208 */ /* 0x000fe40001800000 */
[----:B------:R-:W3:Y:S02]  /*0ba0*/  LDG.E R5, desc[UR8][R2.64+0xd000] ;  /* 0x00d0000802057981 */ /* 0x000ee4000c1e1900 */
[----:B--2---:R-:W-:-:S04]  /*0bb0*/  FSETP.GT.FTZ.AND P4, PT, R9, R26, PT ;  /* 0x0000001a0900720b */ /* 0x004fc80003f94000 */
[----:B------:R-:W-:Y:S02]  /*0bc0*/  FSEL R27, R9, R26, P4 ;  /* 0x0000001a091b7208 */ /* 0x000fe40002000000 */
[----:B------:R-:W2:Y:S04]  /*0bd0*/  LDG.E R9, desc[UR8][R2.64+0xe000] ;  /* 0x00e0000802097981 */ /* 0x000ea8000c1e1900 */
[----:B------:R-:W2:Y:S01]  /*0be0*/  LDG.E R26, desc[UR8][R2.64+0xf000] ;  /* 0x00f00008021a7981 */ /* 0x000ea2000c1e1900 */
[C---:B------:R-:W-:Y:S01]  /*0bf0*/  @P5 VIADD R4, R7.reuse, 0x800 ;  /* 0x0000080007045836 */ /* 0x040fe20000000000 */
[----:B----4-:R-:W-:Y:S01]  /*0c00*/  FSETP.GT.FTZ.AND P5, PT, R10, R27, PT ;  /* 0x0000001b0a00720b */ /* 0x010fe20003fb4000 */
[----:B------:R-:W-:-:S03]  /*0c10*/  @P6 VIADD R4, R7, 0xc00 ;  /* 0x00000c0007046836 */ /* 0x000fc60000000000 */
[----:B------:R-:W-:Y:S01]  /*0c20*/  FSEL R10, R10, R27, P5 ;  /* 0x0000001b0a0a7208 */ /* 0x000fe20002800000 */
[----:B------:R-:W-:-:S03]  /*0c30*/  IMAD.MOV.U32 R28, RZ, RZ, 0x1000 ;  /* 0x00001000ff1c7424 */ /* 0x000fc600078e00ff */
[----:B-----5:R-:W-:Y:S01]  /*0c40*/  FSETP.GT.FTZ.AND P6, PT, R11, R10, PT ;  /* 0x0000000a0b00720b */ /* 0x020fe20003fd4000 */
[----:B------:R-:W-:-:S03]  /*0c50*/  @P0 IMAD.IADD.U32 R4, R7, 0x1, R28 ;  /* 0x0000000107040824 */ /* 0x000fc600078e001c */
[----:B------:R-:W-:-:S04]  /*0c60*/  FSEL R11, R11, R10, P6 ;  /* 0x0000000a0b0b7208 */ /* 0x000fc80003000000 */
        /* <DEDUP_REMOVED lines=8> */
[----:B------:R-:W-:Y:S02]  /*0cf0*/  VIADD R8, R8, 0x10 ;  /* 0x0000001008087836 */ /* 0x000fe40000000000 */
[C---:B------:R-:W-:Y:S02]  /*0d00*/  @P5 VIADD R4, R7.reuse, 0x2400 ;  /* 0x0000240007045836 */ /* 0x040fe40000000000 */
[C---:B------:R-:W-:Y:S02]  /*0d10*/  @P6 VIADD R4, R7.reuse, 0x2800 ;  /* 0x0000280007046836 */ /* 0x040fe40000000000 */
[----:B------:R-:W-:-:S02]  /*0d20*/  @P0 VIADD R4, R7, 0x2c00 ;  /* 0x00002c0007040836 */ /* 0x000fc40000000000 */
[----:B------:R-:W-:Y:S01]  /*0d30*/  @P1 VIADD R4, R7, 0x3000 ;  /* 0x0000300007041836 */ /* 0x000fe20000000000 */
[----:B------:R-:W-:Y:S01]  /*0d40*/  ISETP.NE.AND P1, PT, R8, RZ, PT ;  /* 0x000000ff0800720c */ /* 0x000fe20003f25270 */
[----:B------:R-:W-:Y:S01]  /*0d50*/  VIADD R6, R6, 0x4000 ;  /* 0x0000400006067836 */ /* 0x000fe20000000000 */
[----:B---3--:R-:W-:-:S04]  /*0d60*/  FSETP.GT.FTZ.AND P2, PT, R5, R24, PT ;  /* 0x000000180500720b */ /* 0x008fc80003f54000 */
[----:B------:R-:W-:-:S04]  /*0d70*/  FSEL R24, R5, R24, P2 ;  /* 0x0000001805187208 */ /* 0x000fc80001000000 */
[----:B--2---:R-:W-:-:S04]  /*0d80*/  FSETP.GT.FTZ.AND P3, PT, R9, R24, PT ;  /* 0x000000180900720b */ /* 0x004fc80003f74000 */
[----:B------:R-:W-:-:S04]  /*0d90*/  FSEL R5, R9, R24, P3 ;  /* 0x0000001809057208 */ /* 0x000fc80001800000 */
        /* <DEDUP_REMOVED lines=8> */
.L_x_12894:
[----:B------:R-:W-:-:S07]  /*0e20*/  VIADD R6, R6, 0xffffe000 ;  /* 0xffffe00006067836 */ /* 0x000fce0000000000 */
.L_x_12893:
[----:B------:R-:W-:Y:S05]  /*0e30*/  BSYNC.RECONVERGENT B1 ;  /* 0x0000000000017941 */ /* 0x000fea0003800200 */
.L_x_12892:
[----:B------:R-:W-:-:S13]  /*0e40*/  ISETP.NE.AND P0, PT, R15, RZ, PT ;  /* 0x000000ff0f00720c */ /* 0x000fda0003f05270 */
[----:B------:R-:W-:Y:S05]  /*0e50*/  @!P0 BRA `(.L_x_12891) ;  /* 0x00000004006c8947 */ /* 0x000fea0003800000 */
[----:B------:R-:W-:Y:S01]  /*0e60*/  VIADD R2, R15, 0xffffffff ;  /* 0xffffffff0f027836 */ /* 0x000fe20000000000 */
[----:B------:R-:W-:Y:S01]  /*0e70*/  BSSY.RECONVERGENT B1, `(.L_x_12896) ;  /* 0x0000029000017945 */ /* 0x000fe20003800200 */
[----:B------:R-:W-:-:S03]  /*0e80*/  ISETP.NE.AND P0, PT, R14, RZ, PT ;  /* 0x000000ff0e00720c */ /* 0x000fc60003f05270 */
[----:B------:R-:W-:-:S13]  /*0e90*/  ISETP.GE.U32.AND P1, PT, R2, 0x7, PT ;  /* 0x000000070200780c */ /* 0x000fda0003f26070 */
[----:B------:R-:W-:Y:S05]  /*0ea0*/  @!P1 BRA `(.L_x_12897) ;  /* 0x0000000000949947 */ /* 0x000fea0003800000 */
[----:B------:R-:W1:Y:S01]  /*0eb0*/  LDC.64 R2, c[0x0][0x388] ;  /* 0x0000e200ff027b82 */ /* 0x000e620000000a00 */
[----:B------:R-:W-:-:S04]  /*0ec0*/  IMAD R7, R21, UR6, R6 ;  /* 0x0000000615077c24 */ /* 0x000fc8000f8e0206 */
[----:B-1----:R-:W-:-:S05]  /*0ed0*/  IMAD.WIDE R2, R7, 0x4, R2 ;  /* 0x0000000407027825 */ /* 0x002fca00078e0202 */
[----:B------:R-:W3:Y:S04]  /*0ee0*/  LDG.E R26, desc[UR8][R2.64] ;  /* 0x00000008021a7981 */ /* 0x000ee8000c1e1900 */
[----:B------:R-:W4:Y:S04]  /*0ef0*/  LDG.E R28, desc[UR8][R2.64+0x1000] ;  /* 0x00100008021c7981 */ /* 0x000f28000c1e1900 */
[----:B------:R-:W5:Y:S04]  /*0f00*/  LDG.E R25, desc[UR8][R2.64+0x2000] ;  /* 0x0020000802197981 */ /* 0x000f68000c1e1900 */
[----:B--2---:R-:W2:Y:S04]  /*0f10*/  LDG.E R11, desc[UR8][R2.64+0x3000] ;  /* 0x00300008020b7981 */ /* 0x004ea8000c1e1900 */
[----:B------:R-:W2:Y:S04]  /*0f20*/  LDG.E R10, desc[UR8][R2.64+0x4000] ;  /* 0x00400008020a7981 */ /* 0x000ea8000c1e1900 */
[----:B------:R-:W2:Y:S04]  /*0f30*/  LDG.E R8, desc[UR8][R2.64+0x5000] ;  /* 0x0050000802087981 */ /* 0x000ea8000c1e1900 */
[----:B------:R-:W2:Y:S04]  /*0f40*/  LDG.E R9, desc[UR8][R2.64+0x6000] ;  /* 0x0060000802097981 */ /* 0x000ea8000c1e1900 */
[----:B------:R1:W2:Y:S01]  /*0f50*/  LDG.E R24, desc[UR8][R2.64+0x7000] ;  /* 0x0070000802187981 */ /* 0x0002a2000c1e1900 */
[----:B------:R-:W-:-:S02]  /*0f60*/  VIADD R6, R6, 0x2000 ;  /* 0x0000200006067836 */ /* 0x000fc40000000000 */
[----:B-1----:R-:W-:Y:S01]  /*0f70*/  IMAD.MOV.U32 R2, RZ, RZ, 0x1000 ;  /* 0x00001000ff027424 */ /* 0x002fe200078e00ff */
[----:B---3--:R-:W-:-:S04]  /*0f80*/  FSETP.GT.FTZ.AND P3, PT, R26, R5, PT ;  /* 0x000000051a00720b */ /* 0x008fc80003f74000 */
[----:B------:R-:W-:Y:S02]  /*0f90*/  FSEL R5, R26, R5, P3 ;  /* 0x000000051a057208 */ /* 0x000fe40001800000 */
[----:B------:R-:W-:Y:S02]  /*0fa0*/  SEL R4, R7, R4, P3 ;  /* 0x0000000407047207 */ /* 0x000fe40001800000 */
[----:B----4-:R-:W-:-:S04]  /*0fb0*/  FSETP.GT.FTZ.AND P4, PT, R28, R5, PT ;  /* 0x000000051c00720b */ /* 0x010fc80003f94000 */
[----:B------:R-:W-:-:S04]  /*0fc0*/  FSEL R5, R28, R5, P4 ;  /* 0x000000051c057208 */ /* 0x000fc80002000000 */
[----:B-----5:R-:W-:-:S04]  /*0fd0*/  FSETP.GT.FTZ.AND P5, PT, R25, R5, PT ;  /* 0x000000051900720b */ /* 0x020fc80003fb4000 */
[----:B------:R-:W-:Y:S01]  /*0fe0*/  FSEL R26, R25, R5, P5 ;  /* 0x00000005191a7208 */ /* 0x000fe20002800000 */
[----:B------:R-:W-:-:S03]  /*0ff0*/  @P4 VIADD R4, R7, 0x400 ;  /* 0x0000040007044836 */ /* 0x000fc60000000000 */
[----:B--2---:R-:W-:-:S04]  /*1000*/  FSETP.GT.FTZ.AND P2, PT, R11, R26, PT ;  /* 0x0000001a0b00720b */ /* 0x004fc80003f54000 */
[----:B------:R-:W-:Y:S01]  /*1010*/  FSEL R11, R11, R26, P2 ;  /* 0x0000001a0b0b7208 */ /* 0x000fe20001000000 */
[----:B------:R-:W-:-:S03]  /*1020*/  @P5 VIADD R4, R7, 0x800 ;  /* 0x0000080007045836 */ /* 0x000fc60000000000 */
[----:B------:R-:W-:-:S04]  /*1030*/  FSETP.GT.FTZ.AND P1, PT, R10, R11, PT ;  /* 0x0000000b0a00720b */ /* 0x000fc80003f34000 */
[----:B------:R-:W-:Y:S01]  /*1040*/  FSEL R11, R10, R11, P1 ;  /* 0x0000000b0a0b7208 */ /* 0x000fe20000800000 */
[----:B------:R-:W-:-:S03]  /*1050*/  @P2 VIADD R4, R7, 0xc00 ;  /* 0x00000c0007042836 */ /* 0x000fc60000000000 */
[----:B------:R-:W-:-:S04]  /*1060*/  FSETP.GT.FTZ.AND P3, PT, R8, R11, PT ;  /* 0x0000000b0800720b */ /* 0x000fc80003f74000 */
[----:B------:R-:W-:Y:S01]  /*1070*/  FSEL R8, R8, R11, P3 ;  /* 0x0000000b08087208 */ /* 0x000fe20001800000 */
[----:B------:R-:W-:-:S03]  /*1080*/  @P1 IMAD.IADD.U32 R4, R7, 0x1, R2 ;  /* 0x0000000107041824 */ /* 0x000fc600078e0002 */
[----:B------:R-:W-:-:S04]  /*1090*/  FSETP.GT.FTZ.AND P4, PT, R9, R8, PT ;  /* 0x000000080900720b */ /* 0x000fc80003f94000 */
[----:B------:R-:W-:Y:S01]  /*10a0*/  FSEL R5, R9, R8, P4 ;  /* 0x0000000809057208 */ /* 0x000fe20002000000 */
[----:B------:R-:W-:-:S03]  /*10b0*/  @P3 VIADD R4, R7, 0x1400 ;  /* 0x0000140007043836 */ /* 0x000fc60000000000 */
[----:B------:R-:W-:-:S04]  /*10c0*/  FSETP.GT.FTZ.AND P1, PT, R24, R5, PT ;  /* 0x000000051800720b */ /* 0x000fc80003f34000 */
[----:B------:R-:W-:Y:S01]  /*10d0*/  FSEL R5, R24, R5, P1 ;  /* 0x0000000518057208 */ /* 0x000fe20000800000 */
[----:B------:R-:W-:-:S08]  /*10e0*/  @P4 VIADD R4, R7, 0x1800 ;  /* 0x0000180007044836 */ /* 0x000fd00000000000 */
[----:B------:R-:W-:-:S07]  /*10f0*/  @P1 VIADD R4, R7, 0x1c00 ;  /* 0x00001c0007041836 */ /* 0x000fce0000000000 */
.L_x_12897:
[----:B------:R-:W-:Y:S05]  /*1100*/  BSYNC.RECONVERGENT B1 ;  /* 0x0000000000017941 */ /* 0x000fea0003800200 */
.L_x_12896:
        /* <DEDUP_REMOVED lines=26> */
.L_x_12899:
[----:B------:R-:W-:Y:S05]  /*12b0*/  BSYNC.RECONVERGENT B1 ;  /* 0x0000000000017941 */ /* 0x000fea0003800200 */
.L_x_12898:
[----:B------:R-:W-:Y:S05]  /*12c0*/  @!P1 BRA `(.L_x_12891) ;  /* 0x0000000000509947 */ /* 0x000fea0003800000 */
[----:B------:R-:W1:Y:S01]  /*12d0*/  LDC.64 R2, c[0x0][0x388] ;  /* 0x0000e200ff027b82 */ /* 0x000e620000000a00 */
[----:B------:R-:W-:-:S04]  /*12e0*/  IMAD R7, R21, UR6, R6 ;  /* 0x0000000615077c24 */ /* 0x000fc8000f8e0206 */
[----:B-1----:R-:W-:-:S05]  /*12f0*/  IMAD.WIDE R2, R7, 0x4, R2 ;  /* 0x0000000407027825 */ /* 0x002fca00078e0202 */
[----:B------:R-:W3:Y:S01]  /*1300*/  LDG.E R6, desc[UR8][R2.64] ;  /* 0x0000000802067981 */ /* 0x000ee2000c1e1900 */
[----:B------:R-:W-:Y:S02]  /*1310*/  ISETP.NE.AND P1, PT, R12, 0x1, PT ;  /* 0x000000010c00780c */ /* 0x000fe40003f25270 */
[----:B---3--:R-:W-:-:S04]  /*1320*/  FSETP.GT.FTZ.AND P0, PT, R6, R5, PT ;  /* 0x000000050600720b */ /* 0x008fc80003f14000 */
[----:B------:R-:W-:Y:S02]  /*1330*/  FSEL R5, R6, R5, P0 ;  /* 0x0000000506057208 */ /* 0x000fe40000000000 */
[----:B------:R-:W-:-:S05]  /*1340*/  SEL R4, R7, R4, P0 ;  /* 0x0000000407047207 */ /* 0x000fca0000000000 */
[----:B------:R-:W-:Y:S05]  /*1350*/  @!P1 BRA `(.L_x_12891) ;  /* 0x00000000002c9947 */ /* 0x000fea0003800000 */
[----:B------:R-:W-:Y:S01]  /*1360*/  ISETP.NE.AND P2, PT, R12, 0x2, PT ;  /* 0x000000020c00780c */ /* 0x000fe20003f45270 */
[----:B------:R-:W3:-:S12]  /*1370*/  LDG.E R6, desc[UR8][R2.64+0x1000] ;  /* 0x0010000802067981 */ /* 0x000ed8000c1e1900 */
[----:B------:R-:W4:Y:S01]  /*1380*/  @P2 LDG.E R8, desc[UR8][R2.64+0x2000] ;  /* 0x0020000802082981 */ /* 0x000f22000c1e1900 */
[----:B------:R-:W-:Y:S02]  /*1390*/  PLOP3.LUT P3, PT, PT, PT, PT, 0x8, 0x80 ;  /* 0x000000000080781c */ /* 0x000fe40003f6e170 */
[----:B---3--:R-:W-:-:S04]  /*13a0*/  FSETP.GT.FTZ.AND P0, PT, R6, R5, PT ;  /* 0x000000050600720b */ /* 0x008fc80003f14000 */
[----:B------:R-:W-:-:S04]  /*13b0*/  FSEL R5, R6, R5, P0 ;  /* 0x0000000506057208 */ /* 0x000fc80000000000 */
[----:B----4-:R-:W-:-:S05]  /*13c0*/  @P2 FSETP.GT.FTZ.AND P1, PT, R8, R5, PT ;  /* 0x000000050800220b */ /* 0x010fca0003f34000 */
[----:B------:R-:W-:Y:S01]  /*13d0*/  @P0 VIADD R4, R7, 0x400 ;  /* 0x0000040007040836 */ /* 0x000fe20000000000 */
[----:B------:R-:W-:Y:S02]  /*13e0*/  @P2 PLOP3.LUT P3, PT, P1, PT, PT, 0x80, 0x8 ;  /* 0x000000000008281c */ /* 0x000fe40000f6f070 */
[----:B------:R-:W-:-:S11]  /*13f0*/  @P2 FSEL R5, R8, R5, P1 ;  /* 0x0000000508052208 */ /* 0x000fd60000800000 */
[----:B------:R-:W-:-:S07]  /*1400*/  @P3 VIADD R4, R7, 0x800 ;  /* 0x0000080007043836 */ /* 0x000fce0000000000 */
.L_x_12891:
[----:B------:R-:W-:Y:S05]  /*1410*/  BSYNC.RECONVERGENT B0 ;  /* 0x0000000000007941 */ /* 0x000fea0003800200 */
.L_x_12890:
[----:B------:R-:W1:Y:S01]  /*1420*/  SHFL.DOWN PT, R2, R5, 0x1, 0x1f ;  /* 0x08201f0005027f89 */ /* 0x000e6200000e0000 */
[----:B------:R-:W-:Y:S03]  /*1430*/  BSSY.RECONVERGENT B0, `(.L_x_12900) ;  /* 0x000003c000007945 */ /* 0x000fe60003800200 */
[----:B------:R-:W3:Y:S01]  /*1440*/  SHFL.DOWN PT, R3, R4, 0x1, 0x1f ;  /* 0x08201f0004037f89 */ /* 0x000ee200000e0000 */
[----:B-1----:R-:W-:-:S04]  /*1450*/  FSETP.GT.FTZ.AND P0, PT, R5, R2, PT ;  /* 0x000000020500720b */ /* 0x002fc80003f14000 */
[----:B0-----:R-:W-:-:S04]  /*1460*/  ISETP.GT.OR P0, PT, R19, 0x1e, P0 ;  /* 0x0000001e1300780c */ /* 0x001fc80000704670 */
[----:B------:R-:W-:Y:S02]  /*1470*/  FSEL R2, R5, R2, P0 ;  /* 0x0000000205027208 */ /* 0x000fe40000000000 */
[----:B---3--:R-:W-:-:S03]  /*1480*/  SEL R3, R4, R3, P0 ;  /* 0x0000000304037207 */ /* 0x008fc60000000000 */
        /* <DEDUP_REMOVED lines=13> */
[----:B--2---:R-:W0:Y:S04]  /*1560*/  SHFL.DOWN PT, R9, R8, 0x8, 0x1f ;  /* 0x09001f0008097f89 */ /* 0x004e2800000e0000 */
        /* <DEDUP_REMOVED lines=20> */
[----:B-1----:R-:W-:-:S09]  /*16b0*/  ULEA UR6, UR7, UR6, 0x18 ;  /* 0x0000000607067291 */ /* 0x002fd2000f8ec0ff */
[----:B------:R-:W1:Y:S04]  /*16c0*/  LDS.128 R4, [UR6+0x10] ;  /* 0x00001006ff047984 */ /* 0x000e680008000c00 */
[----:B------:R-:W4:Y:S01]  /*16d0*/  LDS R25, [UR6+0x20] ;  /* 0x00002006ff197984 */ /* 0x000f220008000800 */
[----:B-1----:R-:W-:-:S04]  /*16e0*/  FSETP.GT.FTZ.AND P0, PT, R3, R4, PT ;  /* 0x000000040300720b */ /* 0x002fc80003f14000 */
[----:B0-----:R-:W-:Y:S02]  /*16f0*/  FSEL R3, R3, R4, P0 ;  /* 0x0000000403037208 */ /* 0x001fe40000000000 */
[----:B------:R-:W0:Y:S07]  /*1700*/  LDC R4, c[0x0][0x3b0] ;  /* 0x0000ec00ff047b82 */ /* 0x000e2e0000000800 */
[----:B------:R-:W1:Y:S01]  /*1710*/  @!P0 LDS R24, [UR6+0xc] ;  /* 0x00000c06ff188984 */ /* 0x000e620008000800 */
[----:B------:R-:W-:-:S04]  /*1720*/  FSETP.GT.FTZ.AND P0, PT, R3, R6, PT ;  /* 0x000000060300720b */ /* 0x000fc80003f14000 */
[----:B------:R-:W-:Y:S02]  /*1730*/  FSEL R6, R3, R6, P0 ;  /* 0x0000000603067208 */ /* 0x000fe40000000000 */
[----:B------:R-:W5:Y:S02]  /*1740*/  LDC.64 R2, c[0x0][0x388] ;  /* 0x0000e200ff027b82 */ /* 0x000f640000000a00 */
[----:B----4-:R-:W-:-:S04]  /*1750*/  FSETP.GT.FTZ.AND P1, PT, R6, R25, PT ;  /* 0x000000190600720b */ /* 0x010fc80003f34000 */
[----:B------:R-:W-:Y:S01]  /*1760*/  FSEL R25, R6, R25, P1 ;  /* 0x0000001906197208 */ /* 0x000fe20000800000 */
[----:B0-----:R-:W-:-:S04]  /*1770*/  IMAD R27, R23, R4, UR4 ;  /* 0x00000004171b7e24 */ /* 0x001fc8000f8e0204 */
[----:B---3--:R-:W-:-:S04]  /*1780*/  IMAD.WIDE R8, R27, 0x4, R8 ;  /* 0x000000041b087825 */ /* 0x008fc800078e0208 */
[----:B-1----:R-:W-:Y:S01]  /*1790*/  @P1 SEL R7, R24, R5, P0 ;  /* 0x0000000518071207 */ /* 0x002fe20000000000 */
[----:B--2---:R-:W-:-:S04]  /*17a0*/  IMAD.WIDE R4, R27, 0x4, R10 ;  /* 0x000000041b047825 */ /* 0x004fc800078e020a */
[----:B-----5:R-:W-:Y:S01]  /*17b0*/  IMAD.WIDE R2, R7, 0x4, R2 ;  /* 0x0000000407027825 */ /* 0x020fe200078e0202 */
[----:B------:R1:W-:Y:S04]  /*17c0*/  STG.E desc[UR8][R4.64], R7 ;  /* 0x0000000704007986 */ /* 0x0003e8000c101908 */
[----:B------:R1:W-:Y:S04]  /*17d0*/  STG.E desc[UR8][R8.64], R25 ;  /* 0x0000001908007986 */ /* 0x0003e8000c101908 */
[----:B------:R1:W-:Y:S02]  /*17e0*/  STG.E desc[UR8][R2.64], R13 ;  /* 0x0000000d02007986 */ /* 0x0003e4000c101908 */
.L_x_12901:
[----:B------:R-:W-:Y:S05]  /*17f0*/  BSYNC.RECONVERGENT B0 ;  /* 0x0000000000007941 */ /* 0x000fea0003800200 */
.L_x_12900:
[----:B------:R-:W2:Y:S01]  /*1800*/  LDCU UR6, c[0x0][0x3b0] ;  /* 0x00007600ff0677ac */ /* 0x000ea20008000800 */
[----:B------:R-:W-:-:S04]  /*1810*/  UIADD3 UR4, UPT, UPT, UR4, 0x1, URZ ;  /* 0x0000000104047890 */ /* 0x000fc8000fffe0ff */
[----:B--2---:R-:W-:Y:S01]  /*1820*/  UISETP.NE.AND UP0, UPT, UR4, UR6, UPT ;  /* 0x000000060400728c */ /* 0x004fe2000bf05270 */
[----:B------:R-:W-:Y:S08]  /*1830*/  BAR.SYNC.DEFER_BLOCKING 0x0 ;  /* 0x0000000000007b1d */ /* 0x000ff00000010000 */
[----:B------:R-:W-:Y:S05]  /*1840*/  BRA.U UP0, `(.L_x_12902) ;  /* 0xfffffff100047547 */ /* 0x000fea000b83ffff */
[----:B------:R-:W-:Y:S05]  /*1850*/  EXIT ;  /* 0x000000000000794d */ /* 0x000fea0003800000 */
.L_x_12903:
        /* <DEDUP_REMOVED lines=10> */
.L_x_12945:


//--------------------- .text._ZN17fastertransformer20insertUnfinishedPathENS_14BeamHypothesesEPKbPKfii --------------------------
	.section	.text._ZN17fastertransformer20insertUnfinishedPathENS_14BeamHypothesesEPKbPKfii,"ax",@progbits
	.align	128
        .global         _ZN17fastertransformer20insertUnfinishedPathENS_14BeamHypothesesEPKbPKfii
        .type           _ZN17fastertransformer20insertUnfinishedPathENS_14BeamHypothesesEPKbPKfii,@function
        .size           _ZN17fastertransformer20insertUnfinishedPathENS_14BeamHypothesesEPKbPKfii,(.L_x_12946 - _ZN17fastertransformer20insertUnfinishedPathENS_14BeamHypothesesEPKbPKfii)
        .other          _ZN17fastertransformer20insertUnfinishedPathENS_14BeamHypothesesEPKbPKfii,@"STO_CUDA_ENTRY STV_DEFAULT"
_ZN17fastertransformer20insertUnfinishedPathENS_14BeamHypothesesEPKbPKfii:
.text._ZN17fastertransformer20insertUnfinishedPathENS_14BeamHypothesesEPKbPKfii:
[----:B------:R-:W-:Y:S08]  /*0000*/  LDC R1, c[0x0][0x37c] ;  /* 0x0000df00ff017b82 */ /* 0x000ff00000000800 */
[----:B------:R-:W0:Y:S01]  /*0010*/  S2UR UR10, SR_CTAID.X ;  /* 0x00000000000a79c3 */ /* 0x000e220000002500 */
[----:B------:R-:W0:Y:S01]  /*0020*/  LDCU.64 UR4, c[0x0][0x3b8] ;  /* 0x00007700ff0477ac */ /* 0x000e220008000a00 */
[----:B------:R-:W1:Y:S06]  /*0030*/  LDCU.64 UR16, c[0x0][0x358] ;  /* 0x00006b00ff1077ac */ /* 0x000e6c0008000a00 */
[----:B------:R-:W2:Y:S01]  /*0040*/  LDC R0, c[0x0][0x41c] ;  /* 0x00010700ff007b82 */ /* 0x000ea20000000800 */
[----:B0-----:R-:W-:-:S04]  /*0050*/  UIADD3 UR4, UP0, UPT, UR10, UR4, URZ ;  /* 0x000000040a047290 */ /* 0x001fc8000ff1e0ff */
[----:B------:R-:W-:Y:S02]  /*0060*/  UIADD3.X UR5, UPT, UPT, URZ, UR5, URZ, UP0, !UPT ;  /* 0x00000005ff057290 */ /* 0x000fe400087fe4ff */
[----:B------:R-:W-:-:S04]  /*0070*/  MOV R2, UR4 ;  /* 0x0000000400027c02 */ /* 0x000fc80008000f00 */
[----:B------:R-:W-:-:S05]  /*0080*/  IMAD.U32 R3, RZ, RZ, UR5 ;  /* 0x00000005ff037e24 */ /* 0x000fca000f8e00ff */
[----:B-1----:R-:W3:Y:S01]  /*0090*/  LDG.E.U8 R2, desc[UR16][R2.64] ;  /* 0x0000001002027981 */ /* 0x002ee2000c1e1100 */
[----:B--2---:R-:W-:-:S04]  /*00a0*/  ISETP.GE.AND P0, PT, R0, 0x1, PT ;  /* 0x000000010000780c */ /* 0x004fc80003f06270 */
[----:B---3--:R-:W-:-:S13]  /*00b0*/  ISETP.NE.OR P0, PT, R2, RZ, !P0 ;  /* 0x000000ff0200720c */ /* 0x008fda0004705670 */
[----:B------:R-:W-:Y:S05]  /*00c0*/  @P0 EXIT ;  /* 0x000000000000094d */ /* 0x000fea0003800000 */
[----:B------:R-:W0:Y:S01]  /*00d0*/  LDCU.64 UR6, c[0x0][0x3b0] ;  /* 0x00007600ff0677ac */ /* 0x000e220008000a00 */
[----:B------:R-:W1:Y:S01]  /*00e0*/  LDC R4, c[0x0][0x3f8] ;  /* 0x0000fe00ff047b82 */ /* 0x000e620000000800 */
[----:B------:R-:W2:Y:S01]  /*00f0*/  LDCU.64 UR12, c[0x0][0x3e0] ;  /* 0x00007c00ff0c77ac */ /* 0x000ea20008000a00 */
[----:B------:R-:W3:Y:S01]  /*0100*/  LDCU.64 UR14, c[0x0][0x3a0] ;  /* 0x00007400ff0e77ac */ /* 0x000ee20008000a00 */
[----:B------:R-:W-:Y:S01]  /*0110*/  IMAD R5, R0, UR10, RZ ;  /* 0x0000000a00057c24 */ /* 0x000fe2000f8e02ff */
[----:B------:R-:W4:Y:S01]  /*0120*/  LDCU UR8, c[0x0][0x418] ;  /* 0x00008300ff0877ac */ /* 0x000f220008000800 */
[----:B0-----:R-:W-:-:S04]  /*0130*/  ULEA UR6, UP0, UR10, UR6, 0x2 ;  /* 0x000000060a067291 */ /* 0x001fc8000f8010ff */
[----:B------:R-:W-:Y:S02]  /*0140*/  ULEA.HI.X UR7, UR10, UR7, URZ, 0x2, UP0 ;  /* 0x000000070a077291 */ /* 0x000fe400080f14ff */
[----:B------:R-:W-:-:S04]  /*0150*/  MOV R2, UR6 ;  /* 0x0000000600027c02 */ /* 0x000fc80008000f00 */
[----:B------:R-:W-:-:S05]  /*0160*/  IMAD.U32 R3, RZ, RZ, UR7 ;  /* 0x00000007ff037e24 */ /* 0x000fca000f8e00ff */
[----:B------:R-:W5:Y:S01]  /*0170*/  LDG.E R2, desc[UR16][R2.64] ;  /* 0x0000001002027981 */ /* 0x000f62000c1e1900 */
[----:B--2---:R-:W-:Y:S01]  /*0180*/  UISETP.NE.U32.AND UP0, UPT, UR12, URZ, UPT ;  /* 0x000000ff0c00728c */ /* 0x004fe2000bf05070 */
[----:B------:R-:W-:Y:S01]  /*0190*/  R2UR UR11, R5 ;  /* 0x00000000050b72ca */ /* 0x000fe200000e0000 */
[----:B---3--:R-:W-:Y:S01]  /*01a0*/  UISETP.EQ.U32.AND UP1, UPT, UR14, URZ, UPT ;  /* 0x000000ff0e00728c */ /* 0x008fe2000bf22070 */
[----:B----4-:R-:W-:Y:S01]  /*01b0*/  IMAD R0, R0, UR8, RZ ;  /* 0x0000000800007c24 */ /* 0x010fe2000f8e02ff */
[----:B------:R-:W-:-:S04]  /*01c0*/  UISETP.NE.AND.EX UP0, UPT, UR13, URZ, UPT, UP0 ;  /* 0x000000ff0d00728c */ /* 0x000fc8000bf05300 */
[----:B------:R-:W-:Y:S01]  /*01d0*/  UISETP.EQ.OR.EX UP0, UPT, UR15, URZ, !UP0, UP1 ;  /* 0x000000ff0f00728c */ /* 0x000fe2000c702710 */
[----:B-----5:R-:W-:Y:S02]  /*01e0*/  R2UR UR4, R2 ;  /* 0x00000000020472ca */ /* 0x020fe400000e0000 */
[----:B-1----:R-:W-:-:S11]  /*01f0*/  IADD3 R2, PT, PT, R4, 0x1, RZ ;  /* 0x0000000104027810 */ /* 0x002fd60007ffe0ff */
[----:B------:R-:W-:Y:S01]  /*0200*/  ULEA UR5, UR11, UR4, 0x1 ;  /* 0x000000040b057291 */ /* 0x000fe2000f8e08ff */
[----:B------:R-:W-:Y:S11]  /*0210*/  BRA.U UP0, `(.L_x_12904) ;  /* 0x0000000d004c7547 */ /* 0x000ff6000b800000 */
[----:B------:R-:W-:-:S05]  /*0220*/  UMOV UR4, URZ ;  /* 0x000000ff00047c82 */ /* 0x000fca0008000000 */
.L_x_12910:
[----:B------:R-:W0:Y:S01]  /*0230*/  S2R R3, SR_TID.X ;  /* 0x0000000000037919 */ /* 0x000e220000002100 */
[----:B------:R-:W-:Y:S01]  /*0240*/  BSSY.RECONVERGENT B0, `(.L_x_12905) ;  /* 0x00000ca000007945 */ /* 0x000fe20003800200 */
[----:B0-----:R-:W-:-:S13]  /*0250*/  ISETP.NE.AND P0, PT, R3, RZ, PT ;  /* 0x000000ff0300720c */ /* 0x001fda0003f05270 */
[----:B-----5:R-:W-:Y:S05]  /*0260*/  @P0 BRA `(.L_x_12906) ;  /* 0x0000000c001c0947 */ /* 0x020fea0003800000 */
[----:B------:R-:W0:Y:S01]  /*0270*/  LDC.64 R8, c[0x0][0x3d0] ;  /* 0x0000f400ff087b82 */ /* 0x000e220000000a00 */
[----:B------:R-:W-:-:S05]  /*0280*/  IMAD.U32 R5, RZ, RZ, UR4 ;  /* 0x00000004ff057e24 */ /* 0x000fca000f8e00ff */
[----:B------:R-:W-:Y:S02]  /*0290*/  IADD3 R5, PT, PT, R5, UR11, RZ ;  /* 0x0000000b05057c10 */ /* 0x000fe4000fffe0ff */
[----:B------:R-:W1:Y:S08]  /*02a0*/  LDC.64 R12, c[0x0][0x3c0] ;  /* 0x0000f000ff0c7b82 */ /* 0x000e700000000a00 */
[----:B------:R-:W2:Y:S01]  /*02b0*/  LDC.64 R16, c[0x0][0x380] ;  /* 0x0000e000ff107b82 */ /* 0x000ea20000000a00 */
[----:B0-----:R-:W-:-:S07]  /*02c0*/  IMAD.WIDE.U32 R8, R5, 0x4, R8 ;  /* 0x0000000405087825 */ /* 0x001fce00078e0008 */
[----:B------:R-:W0:Y:S01]  /*02d0*/  LDC.64 R14, c[0x0][0x3e0] ;  /* 0x0000f800ff0e7b82 */ /* 0x000e220000000a00 */
[----:B------:R-:W3:Y:S01]  /*02e0*/  LDG.E R3, desc[UR16][R8.64] ;  /* 0x0000001008037981 */ /* 0x000ee2000c1e1900 */
[----:B------:R-:W-:-:S06]  /*02f0*/  UIADD3 UR12, UPT, UPT, UR5, UR4, URZ ;  /* 0x00000004050c7290 */ /* 0x000fcc000fffe0ff */
[----:B------:R-:W4:Y:S01]  /*0300*/  LDC.64 R18, c[0x0][0x3a0] ;  /* 0x0000e800ff127b82 */ /* 0x000f220000000a00 */
[----:B---3--:R-:W-:-:S04]  /*0310*/  IMAD R7, R0, R3, RZ ;  /* 0x0000000300077224 */ /* 0x008fc800078e02ff */
[----:B------:R-:W-:-:S04]  /*0320*/  IMAD.IADD R5, R5, 0x1, R7 ;  /* 0x0000000105057824 */ /* 0x000fc800078e0207 */
[----:B-1----:R-:W-:-:S05]  /*0330*/  IMAD.WIDE R10, R5, 0x4, R12 ;  /* 0x00000004050a7825 */ /* 0x002fca00078e020c */
[----:B------:R-:W3:Y:S01]  /*0340*/  LDG.E R21, desc[UR16][R10.64] ;  /* 0x000000100a157981 */ /* 0x000ee2000c1e1900 */
[----:B------:R-:W-:-:S05]  /*0350*/  IMAD R4, R2, UR12, RZ ;  /* 0x0000000c02047c24 */ /* 0x000fca000f8e02ff */
[----:B------:R-:W-:-:S05]  /*0360*/  IADD3 R23, PT, PT, R3, R4, RZ ;  /* 0x0000000403177210 */ /* 0x000fca0007ffe0ff */
[----:B--2---:R-:W-:-:S04]  /*0370*/  IMAD.WIDE R8, R23, 0x4, R16 ;  /* 0x0000000417087825 */ /* 0x004fc800078e0210 */
[----:B0-----:R-:W-:Y:S01]  /*0380*/  IMAD.WIDE R16, R5, 0x4, R14 ;  /* 0x0000000405107825 */ /* 0x001fe200078e020e */
[----:B---3--:R0:W-:Y:S05]  /*0390*/  STG.E desc[UR16][R8.64], R21 ;  /* 0x0000001508007986 */ /* 0x0081ea000c101910 */
[----:B------:R-:W2:Y:S01]  /*03a0*/  LDG.E R17, desc[UR16][R16.64] ;  /* 0x0000001010117981 */ /* 0x000ea2000c1e1900 */
[----:B----4-:R-:W-:Y:S01]  /*03b0*/  IMAD.WIDE R10, R23, 0x4, R18 ;  /* 0x00000004170a7825 */ /* 0x010fe200078e0212 */
[----:B------:R-:W-:-:S04]  /*03c0*/  ISETP.GE.AND P0, PT, R3, 0x1, PT ;  /* 0x000000010300780c */ /* 0x000fc80003f06270 */
[----:B--2---:R0:W-:Y:S09]  /*03d0*/  STG.E desc[UR16][R10.64], R17 ;  /* 0x000000110a007986 */ /* 0x0041f2000c101910 */
[----:B------:R-:W-:Y:S05]  /*03e0*/  @!P0 BRA `(.L_x_12907) ;  /* 0x0000000800148947 */ /* 0x000fea0003800000 */
[----:B0-----:R-:W0:Y:S01]  /*03f0*/  LDC.64 R8, c[0x0][0x3c8] ;  /* 0x0000f200ff087b82 */ /* 0x001e220000000a00 */
[----:B------:R-:W-:Y:S02]  /*0400*/  SHF.R.S32.HI R6, RZ, 0x1f, R5 ;  /* 0x0000001fff067819 */ /* 0x000fe40000011405 */
[----:B0-----:R-:W-:-:S04]  /*0410*/  LEA R8, P0, R5, R8, 0x2 ;  /* 0x0000000805087211 */ /* 0x001fc800078010ff */
[----:B------:R-:W-:-:S05]  /*0420*/  LEA.HI.X R9, R5, R9, R6, 0x2, P0 ;  /* 0x0000000905097211 */ /* 0x000fca00000f1406 */
[----:B------:R0:W5:Y:S01]  /*0430*/  LDG.E R23, desc[UR16][R8.64] ;  /* 0x0000001008177981 */ /* 0x000162000c1e1900 */
[----:B------:R-:W-:Y:S01]  /*0440*/  LOP3.LUT P0, R16, R3, 0x3, RZ, 0xc0, !PT ;  /* 0x0000000303107812 */ /* 0x000fe2000780c0ff */
[----:B------:R-:W-:-:S12]  /*0450*/  IMAD.MOV.U32 R5, RZ, RZ, R3 ;  /* 0x000000ffff057224 */ /* 0x000fd800078e0003 */
[----:B0-----:R-:W-:Y:S05]  /*0460*/  @!P0 BRA `(.L_x_12908) ;  /* 0x0000000000cc8947 */ /* 0x001fea0003800000 */
[----:B------:R-:W-:Y:S01]  /*0470*/  IADD3 R17, PT, PT, -R0, R7, RZ ;  /* 0x0000000700117210 */ /* 0x000fe20007ffe1ff */
[----:B------:R-:W0:Y:S03]  /*0480*/  LDC.64 R10, c[0x0][0x380] ;  /* 0x0000e000ff0a7b82 */ /* 0x000e260000000a00 */
[----:B-----5:R-:W-:-:S05]  /*0490*/  IADD3 R23, PT, PT, R17, UR11, R23 ;  /* 0x0000000b11177c10 */ /* 0x020fca000fffe017 */
[----:B------:R-:W-:Y:S01]  /*04a0*/  IMAD.WIDE R8, R23, 0x4, R12 ;  /* 0x0000000417087825 */ /* 0x000fe200078e020c */
[----:B------:R-:W-:Y:S01]  /*04b0*/  IADD3 R6, P0, PT, R3, R4, RZ ;  /* 0x0000000403067210 */ /* 0x000fe20007f1e0ff */
[----:B------:R-:W1:Y:S03]  /*04c0*/  LDC R20, c[0x0][0x3f8] ;  /* 0x0000fe00ff147b82 */ /* 0x000e660000000800 */
[----:B------:R2:W3:Y:S01]  /*04d0*/  LDG.E R5, desc[UR16][R8.64] ;  /* 0x0000001008057981 */ /* 0x0004e2000c1e1900 */
[----:B------:R-:W-:Y:S01]  /*04e0*/  LEA.HI.X.SX32 R7, R4, RZ, 0x1, P0 ;  /* 0x000000ff04077211 */ /* 0x000fe200000f0eff */
[----:B------:R-:W-:-:S03]  /*04f0*/  IMAD.WIDE R18, R23, 0x4, R14 ;  /* 0x0000000417127825 */ /* 0x000fc600078e020e */
[----:B--2---:R-:W2:Y:S01]  /*0500*/  LDC.64 R8, c[0x0][0x3c8] ;  /* 0x0000f200ff087b82 */ /* 0x004ea20000000a00 */
[----:B0-----:R-:W-:-:S04]  /*0510*/  LEA R10, P0, R6, R10, 0x2 ;  /* 0x0000000a060a7211 */ /* 0x001fc800078010ff */
[----:B------:R-:W-:-:S03]  /*0520*/  LEA.HI.X R11, R6, R11, R7, 0x2, P0 ;  /* 0x0000000b060b7211 */ /* 0x000fc600000f1407 */
[----:B------:R-:W0:Y:S01]  /*0530*/  LDC.64 R6, c[0x0][0x3a0] ;  /* 0x0000e800ff067b82 */ /* 0x000e220000000a00 */
[----:B------:R-:W-:Y:S01]  /*0540*/  IMAD.U32 R21, RZ, RZ, UR12 ;  /* 0x0000000cff157e24 */ /* 0x000fe2000f8e00ff */
[----:B---3--:R3:W-:Y:S04]  /*0550*/  STG.E desc[UR16][R10.64+-0x4], R5 ;  /* 0xfffffc050a007986 */ /* 0x0087e8000c101910 */
[----:B------:R-:W4:Y:S01]  /*0560*/  LDG.E R19, desc[UR16][R18.64] ;  /* 0x0000001012137981 */ /* 0x000f22000c1e1900 */
[----:B-1----:R-:W-:-:S05]  /*0570*/  IMAD R20, R20, R21, UR12 ;  /* 0x0000000c14147e24 */ /* 0x002fca000f8e0215 */
[----:B------:R-:W-:-:S04]  /*0580*/  IADD3 R21, P0, PT, R3, R20, RZ ;  /* 0x0000001403157210 */ /* 0x000fc80007f1e0ff */
[----:B------:R-:W-:Y:S02]  /*0590*/  LEA.HI.X.SX32 R20, R20, RZ, 0x1, P0 ;  /* 0x000000ff14147211 */ /* 0x000fe400000f0eff */
[----:B0-----:R-:W-:-:S04]  /*05a0*/  LEA R6, P0, R21, R6, 0x2 ;  /* 0x0000000615067211 */ /* 0x001fc800078010ff */
[----:B------:R-:W-:Y:S01]  /*05b0*/  LEA.HI.X R7, R21, R7, R20, 0x2, P0 ;  /* 0x0000000715077211 */ /* 0x000fe200000f1414 */
[----:B--2---:R-:W-:Y:S01]  /*05c0*/  IMAD.WIDE R20, R23, 0x4, R8 ;  /* 0x0000000417147825 */ /* 0x004fe200078e0208 */
[----:B------:R-:W-:-:S03]  /*05d0*/  ISETP.NE.AND P0, PT, R16, 0x1, PT ;  /* 0x000000011000780c */ /* 0x000fc60003f05270 */
[----:B----4-:R0:W-:Y:S04]  /*05e0*/  STG.E desc[UR16][R6.64+-0x4], R19 ;  /* 0xfffffc1306007986 */ /* 0x0101e8000c101910 */
[----:B------:R0:W5:Y:S01]  /*05f0*/  LDG.E R23, desc[UR16][R20.64] ;  /* 0x0000001014177981 */ /* 0x000162000c1e1900 */
[----:B---3--:R-:W-:-:S05]  /*0600*/  IADD3 R5, PT, PT, R3, -0x1, RZ ;  /* 0xffffffff03057810 */ /* 0x008fca0007ffe0ff */
[----:B------:R-:W-:Y:S05]  /*0610*/  @!P0 BRA `(.L_x_12908) ;  /* 0x0000000000608947 */ /* 0x000fea0003800000 */
[----:B------:R-:W-:-:S05]  /*0620*/  IMAD.IADD R17, R17, 0x1, -R0 ;  /* 0x0000000111117824 */ /* 0x000fca00078e0a00 */
[----:B-----5:R-:W-:-:S05]  /*0630*/  IADD3 R23, PT, PT, R17, UR11, R23 ;  /* 0x0000000b11177c10 */ /* 0x020fca000fffe017 */
[----:B0-----:R-:W-:-:S06]  /*0640*/  IMAD.WIDE R18, R23, 0x4, R12 ;  /* 0x0000000417127825 */ /* 0x001fcc00078e020c */
[----:B------:R-:W2:Y:S01]  /*0650*/  LDG.E R19, desc[UR16][R18.64] ;  /* 0x0000001012137981 */ /* 0x000ea2000c1e1900 */
[----:B------:R-:W-:-:S03]  /*0660*/  IMAD.WIDE R20, R23, 0x4, R14 ;  /* 0x0000000417147825 */ /* 0x000fc600078e020e */
[----:B--2---:R1:W-:Y:S04]  /*0670*/  STG.E desc[UR16][R10.64+-0x8], R19 ;  /* 0xfffff8130a007986 */ /* 0x0043e8000c101910 */
[----:B------:R-:W2:Y:S01]  /*0680*/  LDG.E R21, desc[UR16][R20.64] ;  /* 0x0000001014157981 */ /* 0x000ea2000c1e1900 */
[----:B------:R-:W-:Y:S01]  /*0690*/  IMAD.WIDE R22, R23, 0x4, R8 ;  /* 0x0000000417167825 */ /* 0x000fe200078e0208 */
[----:B------:R-:W-:Y:S02]  /*06a0*/  ISETP.NE.AND P0, PT, R16, 0x2, PT ;  /* 0x000000021000780c */ /* 0x000fe40003f05270 */
[----:B--2---:R1:W-:Y:S04]  /*06b0*/  STG.E desc[UR16][R6.64+-0x8], R21 ;  /* 0xfffff81506007986 */ /* 0x0043e8000c101910 */
[----:B------:R1:W5:Y:S01]  /*06c0*/  LDG.E R23, desc[UR16][R22.64] ;  /* 0x0000001016177981 */ /* 0x000362000c1e1900 */
[----:B------:R-:W-:-:S06]  /*06d0*/  IADD3 R5, PT, PT, R3, -0x2, RZ ;  /* 0xfffffffe03057810 */ /* 0x000fcc0007ffe0ff */
[----:B------:R-:W-:Y:S05]  /*06e0*/  @!P0 BRA `(.L_x_12908) ;  /* 0x00000000002c8947 */ /* 0x000fea0003800000 */
[----:B------:R-:W-:-:S05]  /*06f0*/  IMAD.IADD R16, R17, 0x1, -R0 ;  /* 0x0000000111107824 */ /* 0x000fca00078e0a00 */
[----:B-----5:R-:W-:-:S05]  /*0700*/  IADD3 R23, PT, PT, R16, UR11, R23 ;  /* 0x0000000b10177c10 */ /* 0x020fca000fffe017 */
[----:B------:R-:W-:-:S06]  /*0710*/  IMAD.WIDE R16, R23, 0x4, R12 ;  /* 0x0000000417107825 */ /* 0x000fcc00078e020c */
[----:B------:R-:W2:Y:S01]  /*0720*/  LDG.E R17, desc[UR16][R16.64] ;  /* 0x0000001010117981 */ /* 0x000ea2000c1e1900 */
[----:B-1----:R-:W-:-:S03]  /*0730*/  IMAD.WIDE R18, R23, 0x4, R14 ;  /* 0x0000000417127825 */ /* 0x002fc600078e020e */
[----:B--2---:R2:W-:Y:S04]  /*0740*/  STG.E desc[UR16][R10.64+-0xc], R17 ;  /* 0xfffff4110a007986 */ /* 0x0045e8000c101910 */
[----:B------:R-:W3:Y:S01]  /*0750*/  LDG.E R19, desc[UR16][R18.64] ;  /* 0x0000001012137981 */ /* 0x000ee2000c1e1900 */
[----:B------:R-:W-:Y:S01]  /*0760*/  IMAD.WIDE R8, R23, 0x4, R8 ;  /* 0x0000000417087825 */ /* 0x000fe200078e0208 */
[----:B------:R-:W-:Y:S02]  /*0770*/  IADD3 R5, PT, PT, R3, -0x3, RZ ;  /* 0xfffffffd03057810 */ /* 0x000fe40007ffe0ff */
[----:B---3--:R2:W-:Y:S04]  /*0780*/  STG.E desc[UR16][R6.64+-0xc], R19 ;  /* 0xfffff41306007986 */ /* 0x0085e8000c101910 */
[----:B------:R2:W5:Y:S02]  /*0790*/  LDG.E R23, desc[UR16][R8.64] ;  /* 0x0000001008177981 */ /* 0x000564000c1e1900 */
.L_x_12908:
[----:B------:R-:W-:-:S13]  /*07a0*/  ISETP.GE.U32.AND P0, PT, R3, 0x4, PT ;  /* 0x000000040300780c */ /* 0x000fda0003f06070 */
[----:B------:R-:W-:Y:S05]  /*07b0*/  @!P0 BRA `(.L_x_12907) ;  /* 0x0000000400208947 */ /* 0x000fea0003800000 */
[----:B012---:R-:W0:Y:S01]  /*07c0*/  LDC R7, c[0x0][0x418] ;  /* 0x00010600ff077b82 */ /* 0x007e220000000800 */
[C---:B------:R-:W-:Y:S01]  /*07d0*/  IADD3 R8, PT, PT, R5.reuse, -0x4, RZ ;  /* 0xfffffffc05087810 */ /* 0x040fe20007ffe0ff */
[C---:B------:R-:W-:Y:S01]  /*07e0*/  VIADD R6, R5.reuse, 0xffffffff ;  /* 0xffffffff05067836 */ /* 0x040fe20000000000 */
[C---:B------:R-:W-:Y:S01]  /*07f0*/  IADD3 R24, PT, PT, R5.reuse, -0x2, RZ ;  /* 0xfffffffe05187810 */ /* 0x040fe20007ffe0ff */
[----:B------:R-:W-:Y:S02]  /*0800*/  VIADD R22, R5, 0xfffffffd ;  /* 0xfffffffd05167836 */ /* 0x000fe40000000000 */
[----:B------:R-:W-:Y:S02]  /*0810*/  IMAD.U32 R9, RZ, RZ, UR12 ;  /* 0x0000000cff097e24 */ /* 0x000fe4000f8e00ff */
[----:B------:R-:W1:Y:S08]  /*0820*/  LDC R26, c[0x0][0x3f8] ;  /* 0x0000fe00ff1a7b82 */ /* 0x000e700000000800 */
[----:B------:R-:W2:Y:S01]  /*0830*/  LDC.64 R16, c[0x0][0x3c8] ;  /* 0x0000f200ff107b82 */ /* 0x000ea20000000a00 */
[----:B0-----:R-:W-:-:S02]  /*0840*/  IMAD R6, R6, R7, UR10 ;  /* 0x0000000a06067e24 */ /* 0x001fc4000f8e0207 */
[-C--:B------:R-:W-:Y:S02]  /*0850*/  IMAD R8, R8, R7.reuse, UR10 ;  /* 0x0000000a08087e24 */ /* 0x080fe4000f8e0207 */
[-C--:B------:R-:W-:Y:S02]  /*0860*/  IMAD R22, R22, R7.reuse, UR10 ;  /* 0x0000000a16167e24 */ /* 0x080fe4000f8e0207 */
[----:B------:R-:W-:Y:S02]  /*0870*/  IMAD R24, R24, R7, UR10 ;  /* 0x0000000a18187e24 */ /* 0x000fe4000f8e0207 */
[----:B------:R-:W-:Y:S02]  /*0880*/  HFMA2 R7, -RZ, RZ, 0, 0 ;  /* 0x00000000ff077431 */ /* 0x000fe400000001ff */
[----:B-1----:R-:W-:-:S07]  /*0890*/  IMAD R26, R26, R9, UR12 ;  /* 0x0000000c1a1a7e24 */ /* 0x002fce000f8e0209 */
.L_x_12909:
[----:B---3--:R-:W0:Y:S01]  /*08a0*/  LDC.64 R10, c[0x0][0x3a0] ;  /* 0x0000e800ff0a7b82 */ /* 0x008e220000000a00 */
[----:B------:R-:W-:Y:S02]  /*08b0*/  SHF.R.S32.HI R25, RZ, 0x1f, R26 ;  /* 0x0000001fff197819 */ /* 0x000fe4000001141a */
[----:B------:R-:W-:Y:S02]  /*08c0*/  SHF.R.S32.HI R20, RZ, 0x1f, R5 ;  /* 0x0000001fff147819 */ /* 0x000fe40000011405 */
[----:B------:R-:W-:-:S03]  /*08d0*/  IADD3 R21, P0, PT, R26, R5, RZ ;  /* 0x000000051a157210 */ /* 0x000fc60007f1e0ff */
[----:B------:R-:W1:Y:S02]  /*08e0*/  LDC R9, c[0x0][0x41c] ;  /* 0x00010700ff097b82 */ /* 0x000e640000000800 */
[----:B------:R-:W-:-:S06]  /*08f0*/  IMAD.X R28, R25, 0x1, R20, P0 ;  /* 0x00000001191c7824 */ /* 0x000fcc00000e0614 */
[----:B------:R-:W3:Y:S01]  /*0900*/  LDC.64 R18, c[0x0][0x380] ;  /* 0x0000e000ff127b82 */ /* 0x000ee20000000a00 */
[----:B0-----:R-:W-:-:S04]  /*0910*/  LEA R10, P0, R21, R10, 0x2 ;  /* 0x0000000a150a7211 */ /* 0x001fc800078010ff */
[----:B------:R-:W-:Y:S02]  /*0920*/  LEA.HI.X R11, R21, R11, R28, 0x2, P0 ;  /* 0x0000000b150b7211 */ /* 0x000fe400000f141c */
[----:B------:R-:W-:Y:S01]  /*0930*/  IADD3 R21, P0, PT, R4, R5, RZ ;  /* 0x0000000504157210 */ /* 0x000fe20007f1e0ff */
[----:B-1---5:R-:W-:Y:S01]  /*0940*/  IMAD R28, R6, R9, R23 ;  /* 0x00000009061c7224 */ /* 0x022fe200078e0217 */
[----:B------:R-:W-:-:S04]  /*0950*/  SHF.R.S32.HI R23, RZ, 0x1f, R4 ;  /* 0x0000001fff177819 */ /* 0x000fc80000011404 */
[----:B------:R-:W-:Y:S01]  /*0960*/  IADD3.X R20, PT, PT, R23, R20, RZ, P0, !PT ;  /* 0x0000001417147210 */ /* 0x000fe200007fe4ff */
[----:B------:R-:W-:Y:S01]  /*0970*/  IMAD.IADD R23, R28, 0x1, R7 ;  /* 0x000000011c177824 */ /* 0x000fe200078e0207 */
[----:B---3--:R-:W-:-:S04]  /*0980*/  LEA R18, P0, R21, R18, 0x2 ;  /* 0x0000001215127211 */ /* 0x008fc800078010ff */
[----:B------:R-:W-:Y:S01]  /*0990*/  LEA.HI.X R19, R21, R19, R20, 0x2, P0 ;  /* 0x0000001315137211 */ /* 0x000fe200000f1414 */
[----:B------:R-:W-:-:S05]  /*09a0*/  IMAD.WIDE R20, R23, 0x4, R12 ;  /* 0x0000000417147825 */ /* 0x000fca00078e020c */
[----:B------:R-:W3:Y:S01]  /*09b0*/  LDG.E R25, desc[UR16][R20.64] ;  /* 0x0000001014197981 */ /* 0x000ee2000c1e1900 */
[----:B------:R-:W-:-:S03]  /*09c0*/  IMAD.WIDE R28, R23, 0x4, R14 ;  /* 0x00000004171c7825 */ /* 0x000fc600078e020e */
[----:B---3--:R0:W-:Y:S04]  /*09d0*/  STG.E desc[UR16][R18.64+-0x4], R25 ;  /* 0xfffffc1912007986 */ /* 0x0081e8000c101910 */
[----:B------:R-:W3:Y:S01]  /*09e0*/  LDG.E R27, desc[UR16][R28.64] ;  /* 0x000000101c1b7981 */ /* 0x000ee2000c1e1900 */
[----:B--2---:R-:W-:-:S03]  /*09f0*/  IMAD.WIDE R20, R23, 0x4, R16 ;  /* 0x0000000417147825 */ /* 0x004fc600078e0210 */
[----:B---3--:R-:W-:Y:S04]  /*0a00*/  STG.E desc[UR16][R10.64+-0x4], R27 ;  /* 0xfffffc1b0a007986 */ /* 0x008fe8000c101910 */
[----:B------:R-:W2:Y:S01]  /*0a10*/  LDG.E R23, desc[UR16][R20.64] ;  /* 0x0000001014177981 */ /* 0x000ea2000c1e1900 */
[----:B------:R-:W-:-:S05]  /*0a20*/  IMAD R28, R24, R9, R7 ;  /* 0x00000009181c7224 */ /* 0x000fca00078e0207 */
[----:B--2---:R-:W-:-:S05]  /*0a30*/  IADD3 R23, PT, PT, R23, R28, RZ ;  /* 0x0000001c17177210 */ /* 0x004fca0007ffe0ff */
[----:B------:R-:W-:-:S05]  /*0a40*/  IMAD.WIDE R28, R23, 0x4, R12 ;  /* 0x00000004171c7825 */ /* 0x000fca00078e020c */
[----:B0-----:R-:W2:Y:S01]  /*0a50*/  LDG.E R25, desc[UR16][R28.64] ;  /* 0x000000101c197981 */ /* 0x001ea2000c1e1900 */
[----:B------:R-:W-:-:S03]  /*0a60*/  IMAD.WIDE R20, R23, 0x4, R14 ;  /* 0x0000000417147825 */ /* 0x000fc600078e020e */
[----:B--2---:R0:W-:Y:S04]  /*0a70*/  STG.E desc[UR16][R18.64+-0x8], R25 ;  /* 0xfffff81912007986 */ /* 0x0041e8000c101910 */
[----:B0-----:R-:W2:Y:S01]  /*0a80*/  LDG.E R25, desc[UR16][R20.64] ;  /* 0x0000001014197981 */ /* 0x001ea2000c1e1900 */
[----:B------:R-:W-:-:S03]  /*0a90*/  IMAD.WIDE R28, R23, 0x4, R16 ;  /* 0x00000004171c7825 */ /* 0x000fc600078e0210 */
[----:B--2---:R0:W-:Y:S04]  /*0aa0*/  STG.E desc[UR16][R10.64+-0x8], R25 ;  /* 0xfffff8190a007986 */ /* 0x0041e8000c101910 */
[----:B------:R-:W2:Y:S01]  /*0ab0*/  LDG.E R23, desc[UR16][R28.64] ;  /* 0x000000101c177981 */ /* 0x000ea2000c1e1900 */
[----:B------:R-:W-:-:S04]  /*0ac0*/  IMAD R27, R22, R9, R7 ;  /* 0x00000009161b7224 */ /* 0x000fc800078e0207 */
[----:B--2---:R-:W-:-:S04]  /*0ad0*/  IMAD.IADD R23, R23, 0x1, R27 ;  /* 0x0000000117177824 */ /* 0x004fc800078e021b */
[----:B------:R-:W-:-:S05]  /*0ae0*/  IMAD.WIDE R20, R23, 0x4, R12 ;  /* 0x0000000417147825 */ /* 0x000fca00078e020c */
[----:B------:R-:W2:Y:S01]  /*0af0*/  LDG.E R27, desc[UR16][R20.64] ;  /* 0x00000010141b7981 */ /* 0x000ea2000c1e1900 */
[----:B------:R-:W-:-:S03]  /*0b00*/  IMAD.WIDE R28, R23, 0x4, R14 ;  /* 0x00000004171c7825 */ /* 0x000fc600078e020e */
[----:B--2---:R1:W-:Y:S04]  /*0b10*/  STG.E desc[UR16][R18.64+-0xc], R27 ;  /* 0xfffff41b12007986 */ /* 0x0043e8000c101910 */
[----:B0-----:R-:W2:Y:S01]  /*0b20*/  LDG.E R25, desc[UR16][R28.64] ;  /* 0x000000101c197981 */ /* 0x001ea2000c1e1900 */
[----:B------:R-:W-:-:S03]  /*0b30*/  IMAD.WIDE R20, R23, 0x4, R16 ;  /* 0x0000000417147825 */ /* 0x000fc600078e0210 */
[----:B--2---:R-:W-:Y:S04]  /*0b40*/  STG.E desc[UR16][R10.64+-0xc], R25 ;  /* 0xfffff4190a007986 */ /* 0x004fe8000c101910 */
[----:B------:R-:W2:Y:S01]  /*0b50*/  LDG.E R23, desc[UR16][R20.64] ;  /* 0x0000001014177981 */ /* 0x000ea2000c1e1900 */
[----:B------:R-:W-:-:S05]  /*0b60*/  IMAD R9, R8, R9, R7 ;  /* 0x0000000908097224 */ /* 0x000fca00078e0207 */
[----:B--2---:R-:W-:-:S05]  /*0b70*/  IADD3 R9, PT, PT, R23, R9, RZ ;  /* 0x0000000917097210 */ /* 0x004fca0007ffe0ff */
[----:B------:R-:W-:-:S05]  /*0b80*/  IMAD.WIDE R28, R9, 0x4, R12 ;  /* 0x00000004091c7825 */ /* 0x000fca00078e020c */
[----:B------:R-:W2:Y:S01]  /*0b90*/  LDG.E R23, desc[UR16][R28.64] ;  /* 0x000000101c177981 */ /* 0x000ea2000c1e1900 */
[----:B------:R-:W-:-:S03]  /*0ba0*/  IMAD.WIDE R20, R9, 0x4, R14 ;  /* 0x0000000409147825 */ /* 0x000fc600078e020e */
[----:B--2---:R0:W-:Y:S04]  /*0bb0*/  STG.E desc[UR16][R18.64+-0x10], R23 ;  /* 0xfffff01712007986 */ /* 0x0041e8000c101910 */
[----:B-1----:R-:W2:Y:S01]  /*0bc0*/  LDG.E R27, desc[UR16][R20.64] ;  /* 0x00000010141b7981 */ /* 0x002ea2000c1e1900 */
[----:B------:R-:W-:Y:S01]  /*0bd0*/  IMAD.WIDE R28, R9, 0x4, R16 ;  /* 0x00000004091c7825 */ /* 0x000fe200078e0210 */
[C---:B------:R-:W-:Y:S02]  /*0be0*/  ISETP.GT.U32.AND P0, PT, R5.reuse, 0x4, PT ;  /* 0x000000040500780c */ /* 0x040fe40003f04070 */
[----:B--2---:R3:W-:Y:S04]  /*0bf0*/  STG.E desc[UR16][R10.64+-0x10], R27 ;  /* 0xfffff01b0a007986 */ /* 0x0047e8000c101910 */
[----:B0-----:R3:W5:Y:S01]  /*0c00*/  LDG.E R23, desc[UR16][R28.64] ;  /* 0x000000101c177981 */ /* 0x001762000c1e1900 */
[----:B------:R-:W-:-:S02]  /*0c10*/  VIADD R5, R5, 0xfffffffc ;  /* 0xfffffffc05057836 */ /* 0x000fc40000000000 */
[----:B------:R-:W-:-:S04]  /*0c20*/  IMAD R7, R0, -0x4, R7 ;  /* 0xfffffffc00077824 */ /* 0x000fc800078e0207 */
[----:B------:R-:W-:Y:S05]  /*0c30*/  @P0 BRA `(.L_x_12909) ;  /* 0xfffffffc00180947 */ /* 0x000fea000383ffff */
.L_x_12907:
[----:B------:R-:W4:Y:S01]  /*0c40*/  LDCU.64 UR8, c[0x0][0x408] ;  /* 0x00008100ff0877ac */ /* 0x000f220008000a00 */
[----:B------:R-:W3:Y:S01]  /*0c50*/  LDC.64 R4, c[0x0][0x388] ;  /* 0x0000e200ff047b82 */ /* 0x000ee20000000a00 */
[----:B012---:R-:W-:Y:S01]  /*0c60*/  MOV R7, UR12 ;  /* 0x0000000c00077c02 */ /* 0x007fe20008000f00 */
[----:B------:R-:W-:-:S04]  /*0c70*/  UIADD3 UR13, UPT, UPT, UR11, UR4, URZ ;  /* 0x000000040b0d7290 */ /* 0x000fc8000fffe0ff */
[----:B----4-:R-:W-:-:S04]  /*0c80*/  UIADD3 UR8, UP0, UPT, UR13, UR8, URZ ;  /* 0x000000080d087290 */ /* 0x010fc8000ff1e0ff */
[----:B------:R-:W-:Y:S02]  /*0c90*/  UIADD3.X UR9, UPT, UPT, URZ, UR9, URZ, UP0, !UPT ;  /* 0x00000009ff097290 */ /* 0x000fe400087fe4ff */
[----:B---3--:R-:W-:Y:S02]  /*0ca0*/  IMAD.U32 R10, RZ, RZ, UR8 ;  /* 0x00000008ff0a7e24 */ /* 0x008fe4000f8e00ff */
[----:B------:R-:W-:Y:S02]  /*0cb0*/  IMAD.WIDE R4, R7, 0x4, R4 ;  /* 0x0000000407047825 */ /* 0x000fe400078e0204 */
[----:B------:R-:W-:Y:S01]  /*0cc0*/  MOV R11, UR9 ;  /* 0x00000009000b7c02 */ /* 0x000fe20008000f00 */
[----:B------:R-:W0:Y:S01]  /*0cd0*/  LDC.64 R6, c[0x0][0x410] ;  /* 0x00010400ff067b82 */ /* 0x000e220000000a00 */
[----:B------:R-:W-:Y:S01]  /*0ce0*/  IMAD.U32 R9, RZ, RZ, UR13 ;  /* 0x0000000dff097e24 */ /* 0x000fe2000f8e00ff */
[----:B------:R1:W-:Y:S01]  /*0cf0*/  STG.E desc[UR16][R4.64], R3 ;  /* 0x0000000304007986 */ /* 0x0003e2000c101910 */
[----:B------:R-:W2:Y:S03]  /*0d00*/  LDCU UR8, c[0x0][0x3fc] ;  /* 0x00007f80ff0877ac */ /* 0x000ea60008000800 */
[----:B------:R-:W3:Y:S02]  /*0d10*/  LDG.E.U8 R10, desc[UR16][R10.64] ;  /* 0x000000100a0a7981 */ /* 0x000ee4000c1e1100 */
[----:B-1----:R-:W1:Y:S01]  /*0d20*/  LDC.64 R4, c[0x0][0x398] ;  /* 0x0000e600ff047b82 */ /* 0x002e620000000a00 */
[----:B0-----:R-:W-:-:S05]  /*0d30*/  IMAD.WIDE.U32 R8, R9, 0x4, R6 ;  /* 0x0000000409087825 */ /* 0x001fca00078e0006 */
[----:B------:R-:W4:Y:S01]  /*0d40*/  LDG.E R15, desc[UR16][R8.64] ;  /* 0x00000010080f7981 */ /* 0x000f22000c1e1900 */
[----:B------:R-:W-:Y:S02]  /*0d50*/  IADD3 R6, PT, PT, R3, 0x1, RZ ;  /* 0x0000000103067810 */ /* 0x000fe40007ffe0ff */
[----:B--2---:R-:W-:Y:S02]  /*0d60*/  FSETP.NEU.FTZ.AND P0, PT, RZ, UR8, PT ;  /* 0x00000008ff007c0b */ /* 0x004fe4000bf1d000 */
[----:B------:R-:W-:-:S05]  /*0d70*/  MOV R7, UR12 ;  /* 0x0000000c00077c02 */ /* 0x000fca0008000f00 */
[----:B-1----:R-:W-:Y:S01]  /*0d80*/  IMAD.WIDE R4, R7, 0x4, R4 ;  /* 0x0000000407047825 */ /* 0x002fe200078e0204 */
[----:B---3--:R-:W-:-:S13]  /*0d90*/  ISETP.NE.AND P1, PT, R10, RZ, PT ;  /* 0x000000ff0a00720c */ /* 0x008fda0003f25270 */
[----:B------:R-:W-:-:S05]  /*0da0*/  @!P1 IMAD.MOV R6, RZ, RZ, R3 ;  /* 0x000000ffff069224 */ /* 0x000fca00078e0203 */
[----:B------:R-:W-:-:S13]  /*0db0*/  ISETP.EQ.OR P0, PT, R6, 0x1, !P0 ;  /* 0x000000010600780c */ /* 0x000fda0004702670 */
[----:B------:R-:W-:Y:S02]  /*0dc0*/  @!P0 I2FP.F32.S32 R3, R6 ;  /* 0x0000000600038245 */ /* 0x000fe40000201400 */
[----:B------:R-:W0:Y:S04]  /*0dd0*/  LDC.64 R6, c[0x0][0x390] ;  /* 0x0000e400ff067b82 */ /* 0x000e280000000a00 */
[----:B------:R-:W1:Y:S02]  /*0de0*/  @!P0 MUFU.LG2 R3, R3 ;  /* 0x0000000300038308 */ /* 0x000e640000000c00 */
[----:B-1----:R-:W-:-:S06]  /*0df0*/  @!P0 FMUL.FTZ R12, R3, UR8 ;  /* 0x00000008030c8c20 */ /* 0x002fcc0008410000 */
[----:B------:R-:W4:Y:S02]  /*0e00*/  @!P0 MUFU.EX2 R12, -R12 ;  /* 0x8000000c000c8308 */ /* 0x000f240000000800 */
[----:B----4-:R-:W-:-:S05]  /*0e10*/  @!P0 FMUL.FTZ R15, R15, R12 ;  /* 0x0000000c0f0f8220 */ /* 0x010fca0000410000 */
[----:B------:R1:W-:Y:S04]  /*0e20*/  STG.E desc[UR16][R4.64], R15 ;  /* 0x0000000f04007986 */ /* 0x0003e8000c101910 */
[----:B------:R-:W2:Y:S01]  /*0e30*/  LDG.E R9, desc[UR16][R8.64] ;  /* 0x0000001008097981 */ /* 0x000ea2000c1e1900 */
[----:B------:R-:W-:Y:S01]  /*0e40*/  IMAD.U32 R11, RZ, RZ, UR12 ;  /* 0x0000000cff0b7e24 */ /* 0x000fe2000f8e00ff */
[----:B------:R-:W-:-:S03]  /*0e50*/  MOV R10, UR6 ;  /* 0x00000006000a7c02 */ /* 0x000fc60008000f00 */
[----:B0-----:R-:W-:-:S04]  /*0e60*/  IMAD.WIDE R6, R11, 0x4, R6 ;  /* 0x000000040b067825 */ /* 0x001fc800078e0206 */
[----:B------:R-:W-:Y:S01]  /*0e70*/  IMAD.U32 R11, RZ, RZ, UR7 ;  /* 0x00000007ff0b7e24 */ /* 0x000fe2000f8e00ff */
[----:B--2---:R1:W-:Y:S04]  /*0e80*/  STG.E desc[UR16][R6.64], R9 ;  /* 0x0000000906007986 */ /* 0x0043e8000c101910 */
[----:B------:R-:W2:Y:S01]  /*0e90*/  LDG.E R10, desc[UR16][R10.64] ;  /* 0x000000100a0a7981 */ /* 0x000ea2000c1e1900 */
[----:B------:R-:W-:Y:S01]  /*0ea0*/  MOV R12, UR6 ;  /* 0x00000006000c7c02 */ /* 0x000fe20008000f00 */
[----:B------:R-:W-:Y:S01]  /*0eb0*/  IMAD.U32 R13, RZ, RZ, UR7 ;  /* 0x00000007ff0d7e24 */ /* 0x000fe2000f8e00ff */
[----:B--2---:R-:W-:-:S05]  /*0ec0*/  IADD3 R3, PT, PT, R10, 0x1, RZ ;  /* 0x000000010a037810 */ /* 0x004fca0007ffe0ff */
[----:B------:R1:W-:Y:S02]  /*0ed0*/  STG.E desc[UR16][R12.64], R3 ;  /* 0x000000030c007986 */ /* 0x0003e4000c101910 */
.L_x_12906:
[----:B------:R-:W-:Y:S05]  /*0ee0*/  BSYNC.RECONVERGENT B0 ;  /* 0x0000000000007941 */ /* 0x000fea0003800200 */
.L_x_12905:
[----:B-1----:R-:W0:Y:S01]  /*0ef0*/  LDC R3, c[0x0][0x41c] ;  /* 0x00010700ff037b82 */ /* 0x002e220000000800 */
[----:B------:R-:W-:-:S06]  /*0f00*/  UIADD3 UR8, UPT, UPT, UR4, 0x1, URZ ;  /* 0x0000000104087890 */ /* 0x000fcc000fffe0ff */
[----:B0-----:R-:W-:-:S13]  /*0f10*/  ISETP.NE.AND P0, PT, R3, UR8, PT ;  /* 0x0000000803007c0c */ /* 0x001fda000bf05270 */
[----:B------:R-:W-:Y:S05]  /*0f20*/  @!P0 EXIT ;  /* 0x000000000000894d */ /* 0x000fea0003800000 */
[----:B------:R-:W-:Y:S01]  /*0f30*/  UMOV UR4, UR8 ;  /* 0x0000000800047c82 */ /* 0x000fe20008000000 */
[----:B------:R-:W-:Y:S05]  /*0f40*/  BRA `(.L_x_12910) ;  /* 0xfffffff000b87947 */ /* 0x000fea000383ffff */
.L_x_12904:
[----:B------:R-:W-:-:S05]  /*0f50*/  UMOV UR4, URZ ;  /* 0x000000ff00047c82 */ /* 0x000fca0008000000 */
.L_x_12916:
[----:B0-----:R-:W0:Y:S01]  /*0f60*/  S2R R3, SR_TID.X ;  /* 0x0000000000037919 */ /* 0x001e220000002100 */
        /* <DEDUP_REMOVED lines=8> */
[----:B0-----:R-:W-:-:S05]  /*0ff0*/  IMAD.WIDE.U32 R8, R3, 0x4, R8 ;  /* 0x0000000403087825 */ /* 0x001fca00078e0008 */
[----:B------:R-:W3:Y:S01]  /*1000*/  LDG.E R7, desc[UR16][R8.64] ;  /* 0x0000001008077981 */ /* 0x000ee2000c1e1900 */
[----:B------:R-:W-:Y:S01]  /*1010*/  UIADD3 UR10, UPT, UPT, UR5, UR4, URZ ;  /* 0x00000004050a7290 */ /* 0x000fe2000fffe0ff */
[----:B---3--:R-:W-:-:S04]  /*1020*/  IMAD R14, R0, R7, RZ ;  /* 0x00000007000e7224 */ /* 0x008fc800078e02ff */
[----:B------:R-:W-:-:S04]  /*1030*/  IMAD.IADD R17, R3, 0x1, R14 ;  /* 0x0000000103117824 */ /* 0x000fc800078e020e */
[----:B-1----:R-:W-:-:S06]  /*1040*/  IMAD.WIDE R10, R17, 0x4, R4 ;  /* 0x00000004110a7825 */ /* 0x002fcc00078e0204 */
[----:B------:R-:W3:Y:S01]  /*1050*/  LDG.E R11, desc[UR16][R10.64] ;  /* 0x000000100a0b7981 */ /* 0x000ee2000c1e1900 */
[----:B------:R-:W-:Y:S01]  /*1060*/  IMAD R6, R2, UR10, RZ ;  /* 0x0000000a02067c24 */ /* 0x000fe2000f8e02ff */
[----:B------:R-:W-:-:S04]  /*1070*/  ISETP.GE.AND P0, PT, R7, 0x1, PT ;  /* 0x000000010700780c */ /* 0x000fc80003f06270 */
[----:B------:R-:W-:-:S05]  /*1080*/  IADD3 R15, PT, PT, R7, R6, RZ ;  /* 0x00000006070f7210 */ /* 0x000fca0007ffe0ff */
[----:B--2---:R-:W-:-:S05]  /*1090*/  IMAD.WIDE R12, R15, 0x4, R12 ;  /* 0x000000040f0c7825 */ /* 0x004fca00078e020c */
[----:B---3--:R0:W-:Y:S01]  /*10a0*/  STG.E desc[UR16][R12.64], R11 ;  /* 0x0000000b0c007986 */ /* 0x0081e2000c101910 */
[----:B------:R-:W-:Y:S05]  /*10b0*/  @!P0 BRA `(.L_x_12913) ;  /* 0x00000004004c8947 */ /* 0x000fea0003800000 */
[----:B------:R-:W1:Y:S01]  /*10c0*/  LDC.64 R8, c[0x0][0x3c8] ;  /* 0x0000f200ff087b82 */ /* 0x000e620000000a00 */
[----:B------:R-:W-:Y:S02]  /*10d0*/  SHF.R.S32.HI R10, RZ, 0x1f, R17 ;  /* 0x0000001fff0a7819 */ /* 0x000fe40000011411 */
[----:B-1----:R-:W-:-:S04]  /*10e0*/  LEA R8, P0, R17, R8, 0x2 ;  /* 0x0000000811087211 */ /* 0x002fc800078010ff */
[----:B------:R-:W-:-:S05]  /*10f0*/  LEA.HI.X R9, R17, R9, R10, 0x2, P0 ;  /* 0x0000000911097211 */ /* 0x000fca00000f140a */
[----:B------:R1:W5:Y:S01]  /*1100*/  LDG.E R16, desc[UR16][R8.64] ;  /* 0x0000001008107981 */ /* 0x000362000c1e1900 */
[----:B0-----:R-:W-:Y:S01]  /*1110*/  LOP3.LUT P0, R12, R7, 0x3, RZ, 0xc0, !PT ;  /* 0x00000003070c7812 */ /* 0x001fe2000780c0ff */
[----:B------:R-:W-:-:S12]  /*1120*/  IMAD.MOV.U32 R13, RZ, RZ, R7 ;  /* 0x000000ffff0d7224 */ /* 0x000fd800078e0007 */
[----:B-1----:R-:W-:Y:S05]  /*1130*/  @!P0 BRA `(.L_x_12914) ;  /* 0x0000000000888947 */ /* 0x002fea0003800000 */
[----:B------:R-:W-:Y:S01]  /*1140*/  IADD3 R19, PT, PT, -R0, R14, RZ ;  /* 0x0000000e00137210 */ /* 0x000fe20007ffe1ff */
[----:B------:R-:W0:Y:S03]  /*1150*/  LDC.64 R8, c[0x0][0x380] ;  /* 0x0000e000ff087b82 */ /* 0x000e260000000a00 */
[----:B-----5:R-:W-:-:S05]  /*1160*/  IADD3 R17, PT, PT, R19, UR11, R16 ;  /* 0x0000000b13117c10 */ /* 0x020fca000fffe010 */
[----:B------:R-:W-:Y:S01]  /*1170*/  IMAD.WIDE R14, R17, 0x4, R4 ;  /* 0x00000004110e7825 */ /* 0x000fe200078e0204 */
[----:B------:R-:W1:Y:S05]  /*1180*/  LDC.64 R10, c[0x0][0x3c8] ;  /* 0x0000f200ff0a7b82 */ /* 0x000e6a0000000a00 */
[----:B------:R-:W2:Y:S01]  /*1190*/  LDG.E R15, desc[UR16][R14.64] ;  /* 0x000000100e0f7981 */ /* 0x000ea2000c1e1900 */
[----:B------:R-:W-:-:S04]  /*11a0*/  IADD3 R13, P0, PT, R7, R6, RZ ;  /* 0x00000006070d7210 */ /* 0x000fc80007f1e0ff */
[----:B------:R-:W-:Y:S02]  /*11b0*/  LEA.HI.X.SX32 R16, R6, RZ, 0x1, P0 ;  /* 0x000000ff06107211 */ /* 0x000fe400000f0eff */
[----:B0-----:R-:W-:-:S04]  /*11c0*/  LEA R8, P0, R13, R8, 0x2 ;  /* 0x000000080d087211 */ /* 0x001fc800078010ff */
[----:B------:R-:W-:Y:S01]  /*11d0*/  LEA.HI.X R9, R13, R9, R16, 0x2, P0 ;  /* 0x000000090d097211 */ /* 0x000fe200000f1410 */
[----:B-1----:R-:W-:-:S04]  /*11e0*/  IMAD.WIDE R16, R17, 0x4, R10 ;  /* 0x0000000411107825 */ /* 0x002fc800078e020a */
[----:B--2---:R0:W-:Y:S04]  /*11f0*/  STG.E desc[UR16][R8.64+-0x4], R15 ;  /* 0xfffffc0f08007986 */ /* 0x0041e8000c101910 */
[----:B------:R0:W5:Y:S01]  /*1200*/  LDG.E R16, desc[UR16][R16.64] ;  /* 0x0000001010107981 */ /* 0x000162000c1e1900 */
[----:B------:R-:W-:Y:S01]  /*1210*/  ISETP.NE.AND P0, PT, R12, 0x1, PT ;  /* 0x000000010c00780c */ /* 0x000fe20003f05270 */
[----:B------:R-:W-:-:S12]  /*1220*/  VIADD R13, R7, 0xffffffff ;  /* 0xffffffff070d7836 */ /* 0x000fd80000000000 */
[----:B0-----:R-:W-:Y:S05]  /*1230*/  @!P0 BRA `(.L_x_12914) ;  /* 0x0000000000488947 */ /* 0x001fea0003800000 */
[----:B------:R-:W-:-:S04]  /*1240*/  IADD3 R19, PT, PT, -R0, R19, RZ ;  /* 0x0000001300137210 */ /* 0x000fc80007ffe1ff */
[----:B-----5:R-:W-:-:S05]  /*1250*/  IADD3 R17, PT, PT, R19, UR11, R16 ;  /* 0x0000000b13117c10 */ /* 0x020fca000fffe010 */
[----:B------:R-:W-:-:S06]  /*1260*/  IMAD.WIDE R14, R17, 0x4, R4 ;  /* 0x00000004110e7825 */ /* 0x000fcc00078e0204 */
[----:B------:R-:W2:Y:S01]  /*1270*/  LDG.E R15, desc[UR16][R14.64] ;  /* 0x000000100e0f7981 */ /* 0x000ea2000c1e1900 */
[----:B------:R-:W-:Y:S01]  /*1280*/  IMAD.WIDE R16, R17, 0x4, R10 ;  /* 0x0000000411107825 */ /* 0x000fe200078e020a */
[----:B------:R-:W-:Y:S02]  /*1290*/  ISETP.NE.AND P0, PT, R12, 0x2, PT ;  /* 0x000000020c00780c */ /* 0x000fe40003f05270 */
[----:B--2---:R0:W-:Y:S04]  /*12a0*/  STG.E desc[UR16][R8.64+-0x8], R15 ;  /* 0xfffff80f08007986 */ /* 0x0041e8000c101910 */
[----:B------:R0:W5:Y:S01]  /*12b0*/  LDG.E R16, desc[UR16][R16.64] ;  /* 0x0000001010107981 */ /* 0x000162000c1e1900 */
[----:B------:R-:W-:-:S06]  /*12c0*/  VIADD R13, R7, 0xfffffffe ;  /* 0xfffffffe070d7836 */ /* 0x000fcc0000000000 */
[----:B------:R-:W-:Y:S05]  /*12d0*/  @!P0 BRA `(.L_x_12914) ;  /* 0x0000000000208947 */ /* 0x000fea0003800000 */
[----:B------:R-:W-:-:S04]  /*12e0*/  IADD3 R13, PT, PT, -R0, R19, RZ ;  /* 0x00000013000d7210 */ /* 0x000fc80007ffe1ff */
[----:B-----5:R-:W-:-:S05]  /*12f0*/  IADD3 R13, PT, PT, R13, UR11, R16 ;  /* 0x0000000b0d0d7c10 */ /* 0x020fca000fffe010 */
[----:B0-----:R-:W-:-:S06]  /*1300*/  IMAD.WIDE R14, R13, 0x4, R4 ;  /* 0x000000040d0e7825 */ /* 0x001fcc00078e0204 */
[----:B------:R-:W2:Y:S01]  /*1310*/  LDG.E R15, desc[UR16][R14.64] ;  /* 0x000000100e0f7981 */ /* 0x000ea2000c1e1900 */
[----:B------:R-:W-:-:S03]  /*1320*/  IMAD.WIDE R10, R13, 0x4, R10 ;  /* 0x000000040d0a7825 */ /* 0x000fc600078e020a */
[----:B--2---:R1:W-:Y:S04]  /*1330*/  STG.E desc[UR16][R8.64+-0xc], R15 ;  /* 0xfffff40f08007986 */ /* 0x0043e8000c101910 */
[----:B------:R1:W5:Y:S01]  /*1340*/  LDG.E R16, desc[UR16][R10.64] ;  /* 0x000000100a107981 */ /* 0x000362000c1e1900 */
[----:B------:R-:W-:-:S07]  /*1350*/  VIADD R13, R7, 0xfffffffd ;  /* 0xfffffffd070d7836 */ /* 0x000fce0000000000 */
.L_x_12914:
[----:B------:R-:W-:-:S13]  /*1360*/  ISETP.GE.U32.AND P0, PT, R7, 0x4, PT ;  /* 0x000000040700780c */ /* 0x000fda0003f06070 */
[----:B------:R-:W-:Y:S05]  /*1370*/  @!P0 BRA `(.L_x_12913) ;  /* 0x00000000009c8947 */ /* 0x000fea0003800000 */
[----:B01----:R-:W0:Y:S01]  /*1380*/  LDC.64 R8, c[0x0][0x3c8] ;  /* 0x0000f200ff087b82 */ /* 0x003e220000000a00 */
[----:B------:R-:W-:-:S07]  /*1390*/  SHF.R.S32.HI R12, RZ, 0x1f, R6 ;  /* 0x0000001fff0c7819 */ /* 0x000fce0000011406 */
[----:B------:R-:W1:Y:S02]  /*13a0*/  LDC.64 R10, c[0x0][0x380] ;  /* 0x0000e000ff0a7b82 */ /* 0x000e640000000a00 */
.L_x_12915:
[----:B-----5:R-:W-:Y:S01]  /*13b0*/  IADD3 R16, PT, PT, R16, UR11, RZ ;  /* 0x0000000b10107c10 */ /* 0x020fe2000fffe0ff */
[----:B--2---:R-:W-:-:S04]  /*13c0*/  VIADD R21, R13, 0xffffffff ;  /* 0xffffffff0d157836 */ /* 0x004fc80000000000 */
[----:B------:R-:W-:-:S04]  /*13d0*/  IMAD R19, R0, R21, R16 ;  /* 0x0000001500137224 */ /* 0x000fc800078e0210 */
[----:B------:R-:W-:-:S05]  /*13e0*/  IMAD.WIDE R16, R19, 0x4, R4 ;  /* 0x0000000413107825 */ /* 0x000fca00078e0204 */
[----:B------:R-:W2:Y:S01]  /*13f0*/  LDG.E R23, desc[UR16][R16.64] ;  /* 0x0000001010177981 */ /* 0x000ea2000c1e1900 */
[----:B------:R-:W-:-:S04]  /*1400*/  IADD3 R15, P0, PT, R6, R13, RZ ;  /* 0x0000000d060f7210 */ /* 0x000fc80007f1e0ff */
[----:B------:R-:W-:Y:S02]  /*1410*/  LEA.HI.X.SX32 R18, R13, R12, 0x1, P0 ;  /* 0x0000000c0d127211 */ /* 0x000fe400000f0eff */
[----:B-1----:R-:W-:-:S04]  /*1420*/  LEA R14, P0, R15, R10, 0x2 ;  /* 0x0000000a0f0e7211 */ /* 0x002fc800078010ff */
[----:B------:R-:W-:Y:S01]  /*1430*/  LEA.HI.X R15, R15, R11, R18, 0x2, P0 ;  /* 0x0000000b0f0f7211 */ /* 0x000fe200000f1412 */
[----:B0-----:R-:W-:-:S04]  /*1440*/  IMAD.WIDE R18, R19, 0x4, R8 ;  /* 0x0000000413127825 */ /* 0x001fc800078e0208 */
[----:B--2---:R0:W-:Y:S04]  /*1450*/  STG.E desc[UR16][R14.64+-0x4], R23 ;  /* 0xfffffc170e007986 */ /* 0x0041e8000c101910 */
[----:B------:R-:W2:Y:S01]  /*1460*/  LDG.E R18, desc[UR16][R18.64] ;  /* 0x0000001012127981 */ /* 0x000ea2000c1e1900 */
[----:B------:R-:W-:-:S05]  /*1470*/  IMAD R25, R0, R21, -R0 ;  /* 0x0000001500197224 */ /* 0x000fca00078e0a00 */
[----:B--2---:R-:W-:-:S05]  /*1480*/  IADD3 R27, PT, PT, R25, UR11, R18 ;  /* 0x0000000b191b7c10 */ /* 0x004fca000fffe012 */
[----:B------:R-:W-:-:S06]  /*1490*/  IMAD.WIDE R20, R27, 0x4, R4 ;  /* 0x000000041b147825 */ /* 0x000fcc00078e0204 */
[----:B------:R-:W2:Y:S01]  /*14a0*/  LDG.E R21, desc[UR16][R20.64] ;  /* 0x0000001014157981 */ /* 0x000ea2000c1e1900 */
[----:B------:R-:W-:Y:S01]  /*14b0*/  IMAD.WIDE R16, R27, 0x4, R8 ;  /* 0x000000041b107825 */ /* 0x000fe200078e0208 */
[----:B------:R-:W-:Y:S02]  /*14c0*/  IADD3 R25, PT, PT, -R0, R25, RZ ;  /* 0x0000001900197210 */ /* 0x000fe40007ffe1ff */
[----:B--2---:R1:W-:Y:S04]  /*14d0*/  STG.E desc[UR16][R14.64+-0x8], R21 ;  /* 0xfffff8150e007986 */ /* 0x0043e8000c101910 */
[----:B------:R-:W2:Y:S02]  /*14e0*/  LDG.E R16, desc[UR16][R16.64] ;  /* 0x0000001010107981 */ /* 0x000ea4000c1e1900 */
[----:B--2---:R-:W-:-:S05]  /*14f0*/  IADD3 R27, PT, PT, R25, UR11, R16 ;  /* 0x0000000b191b7c10 */ /* 0x004fca000fffe010 */
[----:B0-----:R-:W-:-:S06]  /*1500*/  IMAD.WIDE R22, R27, 0x4, R4 ;  /* 0x000000041b167825 */ /* 0x001fcc00078e0204 */
[----:B------:R-:W2:Y:S01]  /*1510*/  LDG.E R23, desc[UR16][R22.64] ;  /* 0x0000001016177981 */ /* 0x000ea2000c1e1900 */
[----:B------:R-:W-:-:S03]  /*1520*/  IMAD.WIDE R18, R27, 0x4, R8 ;  /* 0x000000041b127825 */ /* 0x000fc600078e0208 */
[----:B--2---:R2:W-:Y:S04]  /*1530*/  STG.E desc[UR16][R14.64+-0xc], R23 ;  /* 0xfffff4170e007986 */ /* 0x0045e8000c101910 */
[----:B------:R-:W3:Y:S01]  /*1540*/  LDG.E R18, desc[UR16][R18.64] ;  /* 0x0000001012127981 */ /* 0x000ee2000c1e1900 */
[----:B------:R-:W-:-:S05]  /*1550*/  IMAD.IADD R25, R25, 0x1, -R0 ;  /* 0x0000000119197824 */ /* 0x000fca00078e0a00 */
[----:B---3--:R-:W-:-:S05]  /*1560*/  IADD3 R25, PT, PT, R25, UR11, R18 ;  /* 0x0000000b19197c10 */ /* 0x008fca000fffe012 */
[----:B-1----:R-:W-:-:S06]  /*1570*/  IMAD.WIDE R20, R25, 0x4, R4 ;  /* 0x0000000419147825 */ /* 0x002fcc00078e0204 */
[----:B------:R-:W3:Y:S01]  /*1580*/  LDG.E R21, desc[UR16][R20.64] ;  /* 0x0000001014157981 */ /* 0x000ee2000c1e1900 */
[----:B------:R-:W-:Y:S01]  /*1590*/  IMAD.WIDE R16, R25, 0x4, R8 ;  /* 0x0000000419107825 */ /* 0x000fe200078e0208 */
[C---:B------:R-:W-:Y:S02]  /*15a0*/  ISETP.GT.U32.AND P0, PT, R13.reuse, 0x4, PT ;  /* 0x000000040d00780c */ /* 0x040fe40003f04070 */
[----:B---3--:R2:W-:Y:S04]  /*15b0*/  STG.E desc[UR16][R14.64+-0x10], R21 ;  /* 0xfffff0150e007986 */ /* 0x0085e8000c101910 */
[----:B------:R2:W5:Y:S01]  /*15c0*/  LDG.E R16, desc[UR16][R16.64] ;  /* 0x0000001010107981 */ /* 0x000562000c1e1900 */
[----:B------:R-:W-:-:S06]  /*15d0*/  IADD3 R13, PT, PT, R13, -0x4, RZ ;  /* 0xfffffffc0d0d7810 */ /* 0x000fcc0007ffe0ff */
[----:B------:R-:W-:Y:S05]  /*15e0*/  @P0 BRA `(.L_x_12915) ;  /* 0xfffffffc00700947 */ /* 0x000fea000383ffff */
.L_x_12913:
[----:B------:R-:W3:Y:S01]  /*15f0*/  LDCU.64 UR8, c[0x0][0x388] ;  /* 0x00007100ff0877ac */ /* 0x000ee20008000a00 */
[----:B01----:R-:W0:Y:S01]  /*1600*/  LDC.64 R8, c[0x0][0x410] ;  /* 0x00010400ff087b82 */ /* 0x003e220000000a00 */
[----:B------:R-:W1:Y:S01]  /*1610*/  LDCU.64 UR12, c[0x0][0x408] ;  /* 0x00008100ff0c77ac */ /* 0x000e620008000a00 */
[----:B---3--:R-:W-:Y:S01]  /*1620*/  UIMAD.WIDE UR8, UR10, 0x4, UR8 ;  /* 0x000000040a0878a5 */ /* 0x008fe2000f8e0208 */
[----:B-1----:R-:W-:-:S05]  /*1630*/  IADD3 R4, P0, PT, R3, UR12, RZ ;  /* 0x0000000c03047c10 */ /* 0x002fca000ff1e0ff */
[----:B------:R-:W-:Y:S01]  /*1640*/  IMAD.U32 R10, RZ, RZ, UR8 ;  /* 0x00000008ff0a7e24 */ /* 0x000fe2000f8e00ff */
[----:B------:R-:W-:Y:S01]  /*1650*/  MOV R11, UR9 ;  /* 0x00000009000b7c02 */ /* 0x000fe20008000f00 */
[----:B------:R-:W-:Y:S01]  /*1660*/  IMAD.X R5, RZ, RZ, UR13, P0 ;  /* 0x0000000dff057e24 */ /* 0x000fe200080e06ff */
[----:B------:R-:W1:Y:S03]  /*1670*/  LDCU.128 UR12, c[0x0][0x390] ;  /* 0x00007200ff0c77ac */ /* 0x000e660008000c00 */
[----:B------:R3:W-:Y:S01]  /*1680*/  STG.E desc[UR16][R10.64], R7 ;  /* 0x000000070a007986 */ /* 0x0007e2000c101910 */
[----:B0-----:R-:W-:Y:S01]  /*1690*/  IMAD.WIDE.U32 R8, R3, 0x4, R8 ;  /* 0x0000000403087825 */ /* 0x001fe200078e0008 */
[----:B------:R-:W0:Y:S02]  /*16a0*/  LDCU UR8, c[0x0][0x3fc] ;  /* 0x00007f80ff0877ac */ /* 0x000e240008000800 */
[----:B------:R-:W4:Y:S04]  /*16b0*/  LDG.E.U8 R4, desc[UR16][R4.64] ;  /* 0x0000001004047981 */ /* 0x000f28000c1e1100 */
[----:B--2---:R-:W2:Y:S01]  /*16c0*/  LDG.E R15, desc[UR16][R8.64] ;  /* 0x00000010080f7981 */ /* 0x004ea2000c1e1900 */
[----:B------:R-:W-:-:S02]  /*16d0*/  IADD3 R3, PT, PT, R7, 0x1, RZ ;  /* 0x0000000107037810 */ /* 0x000fc40007ffe0ff */
[----:B0-----:R-:W-:Y:S02]  /*16e0*/  FSETP.NEU.FTZ.AND P0, PT, RZ, UR8, PT ;  /* 0x00000008ff007c0b */ /* 0x001fe4000bf1d000 */
[----:B----4-:R-:W-:-:S13]  /*16f0*/  ISETP.NE.AND P1, PT, R4, RZ, PT ;  /* 0x000000ff0400720c */ /* 0x010fda0003f25270 */
[----:B------:R-:W-:-:S05]  /*1700*/  @!P1 IMAD.MOV R3, RZ, RZ, R7 ;  /* 0x000000ffff039224 */ /* 0x000fca00078e0207 */
[----:B------:R-:W-:-:S13]  /*1710*/  ISETP.EQ.OR P0, PT, R3, 0x1, !P0 ;  /* 0x000000010300780c */ /* 0x000fda0004702670 */
[----:B------:R-:W-:-:S06]  /*1720*/  @!P0 I2FP.F32.S32 R3, R3 ;  /* 0x0000000300038245 */ /* 0x000fcc0000201400 */
[----:B------:R-:W0:Y:S02]  /*1730*/  @!P0 MUFU.LG2 R3, R3 ;  /* 0x0000000300038308 */ /* 0x000e240000000c00 */
[----:B0-----:R-:W-:Y:S01]  /*1740*/  @!P0 FMUL.FTZ R12, R3, UR8 ;  /* 0x00000008030c8c20 */ /* 0x001fe20008410000 */
[----:B-1----:R-:W-:-:S05]  /*1750*/  UIMAD.WIDE UR8, UR10, 0x4, UR14 ;  /* 0x000000040a0878a5 */ /* 0x002fca000f8e020e */
[----:B------:R-:W2:Y:S01]  /*1760*/  @!P0 MUFU.EX2 R12, -R12 ;  /* 0x8000000c000c8308 */ /* 0x000ea20000000800 */
[----:B------:R-:W-:Y:S01]  /*1770*/  MOV R4, UR8 ;  /* 0x0000000800047c02 */ /* 0x000fe20008000f00 */
[----:B------:R-:W-:Y:S02]  /*1780*/  IMAD.U32 R5, RZ, RZ, UR9 ;  /* 0x00000009ff057e24 */ /* 0x000fe4000f8e00ff */
[----:B--2---:R-:W-:-:S05]  /*1790*/  @!P0 FMUL.FTZ R15, R15, R12 ;  /* 0x0000000c0f0f8220 */ /* 0x004fca0000410000 */
[----:B------:R0:W-:Y:S04]  /*17a0*/  STG.E desc[UR16][R4.64], R15 ;  /* 0x0000000f04007986 */ /* 0x0001e8000c101910 */
[----:B------:R-:W2:Y:S01]  /*17b0*/  LDG.E R9, desc[UR16][R8.64] ;  /* 0x0000001008097981 */ /* 0x000ea2000c1e1900 */
[----:B------:R-:W-:Y:S01]  /*17c0*/  UIMAD.WIDE UR8, UR10, 0x4, UR12 ;  /* 0x000000040a0878a5 */ /* 0x000fe2000f8e020c */
[----:B---3--:R-:W-:Y:S02]  /*17d0*/  MOV R10, UR6 ;  /* 0x00000006000a7c02 */ /* 0x008fe40008000f00 */
[----:B------:R-:W-:-:S03]  /*17e0*/  MOV R11, UR7 ;  /* 0x00000007000b7c02 */ /* 0x000fc60008000f00 */
[----:B------:R-:W-:Y:S01]  /*17f0*/  MOV R6, UR8 ;  /* 0x0000000800067c02 */ /* 0x000fe20008000f00 */
[----:B------:R-:W-:-:S05]  /*1800*/  IMAD.U32 R7, RZ, RZ, UR9 ;  /* 0x00000009ff077e24 */ /* 0x000fca000f8e00ff */
[----:B--2---:R0:W-:Y:S04]  /*1810*/  STG.E desc[UR16][R6.64], R9 ;  /* 0x0000000906007986 */ /* 0x0041e8000c101910 */
[----:B------:R-:W2:Y:S01]  /*1820*/  LDG.E R10, desc[UR16][R10.64] ;  /* 0x000000100a0a7981 */ /* 0x000ea2000c1e1900 */
[----:B------:R-:W-:Y:S01]  /*1830*/  IMAD.U32 R12, RZ, RZ, UR6 ;  /* 0x00000006ff0c7e24 */ /* 0x000fe2000f8e00ff */
[----:B------:R-:W-:Y:S02]  /*1840*/  MOV R13, UR7 ;  /* 0x00000007000d7c02 */ /* 0x000fe40008000f00 */
[----:B--2---:R-:W-:-:S05]  /*1850*/  IADD3 R3, PT, PT, R10, 0x1, RZ ;  /* 0x000000010a037810 */ /* 0x004fca0007ffe0ff */
[----:B------:R0:W-:Y:S02]  /*1860*/  STG.E desc[UR16][R12.64], R3 ;  /* 0x000000030c007986 */ /* 0x0001e4000c101910 */
.L_x_12912:
[----:B------:R-:W-:Y:S05]  /*1870*/  BSYNC.RECONVERGENT B0 ;  /* 0x0000000000007941 */ /* 0x000fea0003800200 */
.L_x_12911:
[----:B------:R-:W1:Y:S01]  /*1880*/  LDCU UR8, c[0x0][0x41c] ;  /* 0x00008380ff0877ac */ /* 0x000e620008000800 */
[----:B------:R-:W-:-:S04]  /*1890*/  UIADD3 UR4, UPT, UPT, UR4, 0x1, URZ ;  /* 0x0000000104047890 */ /* 0x000fc8000fffe0ff */
[----:B-1----:R-:W-:-:S09]  /*18a0*/  UISETP.NE.AND UP0, UPT, UR4, UR8, UPT ;  /* 0x000000080400728c */ /* 0x002fd2000bf05270 */
[----:B------:R-:W-:Y:S05]  /*18b0*/  BRA.U UP0, `(.L_x_12916) ;  /* 0xfffffff500a87547 */ /* 0x000fea000b83ffff */
[----:B------:R-:W-:Y:S05]  /*18c0*/  EXIT ;  /* 0x000000000000794d */ /* 0x000fea0003800000 */
.L_x_12917:
        /* <DEDUP_REMOVED lines=11> */
.L_x_12946:


//--------------------- .text._ZN3cub18CUB_300001_SM_10006detail11EmptyKernelIvEEvv --------------------------
	.section	.text._ZN3cub18CUB_300001_SM_10006detail11EmptyKernelIvEEvv,"ax",@progbits
	.align	128
        .global         _ZN3cub18CUB_300001_SM_10006detail11EmptyKernelIvEEvv
        .type           _ZN3cub18CUB_300001_SM_10006detail11EmptyKernelIvEEvv,@function
        .size           _ZN3cub18CUB_300001_SM_10006detail11EmptyKernelIvEEvv,(.L_x_12947 - _ZN3cub18CUB_300001_SM_10006detail11EmptyKernelIvEEvv)
        .other          _ZN3cub18CUB_300001_SM_10006detail11EmptyKernelIvEEvv,@"STO_CUDA_ENTRY STV_DEFAULT"
_ZN3cub18CUB_300001_SM_10006detail11EmptyKernelIvEEvv:
.text._ZN3cub18CUB_300001_SM_10006detail11EmptyKernelIvEEvv:
[----:B------:R-:W-:Y:S01]  /*0000*/  LDC R1, c[0x0][0x37c] ;  /* 0x0000df00ff017b82 */ /* 0x000fe20000000800 */
[----:B------:R-:W-:Y:S05]  /*0010*/  EXIT ;  /* 0x000000000000794d */ /* 0x000fea0003800000 */
.L_x_12918:
        /* <DEDUP_REMOVED lines=14> */
.L_x_12947:


//--------------------- .nv.global.init           --------------------------
	.section	.nv.global.init,"aw",@progbits
	.align	4
.nv.global.init:
	.type		mrg32k3aM1SubSeq,@object
	.size		mrg32k3aM1SubSeq,(mrg32k3aM2SubSeq - mrg32k3aM1SubSeq)
mrg32k3aM1SubSeq:
        /*0000*/ 	.byte	0x0b, 0xcc, 0xee, 0x04, 0x73, 0x29, 0x8b, 0x6f, 0xf6, 0x53, 0x03, 0xf6, 0x23, 0xf6, 0xea, 0xda
        /* <DEDUP_REMOVED lines=125> */
	.type		mrg32k3aM2SubSeq,@object
	.size		mrg32k3aM2SubSeq,(mrg32k3aM1 - mrg32k3aM2SubSeq)
mrg32k3aM2SubSeq:
        /* <DEDUP_REMOVED lines=126> */
	.type		mrg32k3aM1,@object
	.size		mrg32k3aM1,(mrg32k3aM1Seq - mrg32k3aM1)
mrg32k3aM1:
        /* <DEDUP_REMOVED lines=144> */
	.type		mrg32k3aM1Seq,@object
	.size		mrg32k3aM1Seq,(mrg32k3aM2 - mrg32k3aM1Seq)
mrg32k3aM1Seq:
        /* <DEDUP_REMOVED lines=144> */
	.type		mrg32k3aM2,@object
	.size		mrg32k3aM2,(mrg32k3aM2Seq - mrg32k3aM2)
mrg32k3aM2:
        /* <DEDUP_REMOVED lines=144> */
	.type		mrg32k3aM2Seq,@object
	.size		mrg32k3aM2Seq,(precalc_xorwow_matrix - mrg32k3aM2Seq)
mrg32k3aM2Seq:
        /* <DEDUP_REMOVED lines=144> */
	.type		precalc_xorwow_matrix,@object
	.size		precalc_xorwow_matrix,(precalc_xorwow_offset_matrix - precalc_xorwow_matrix)
precalc_xorwow_matrix:
        /* <DEDUP_REMOVED lines=6400> */
	.type		precalc_xorwow_offset_matrix,@object
	.size		precalc_xorwow_offset_matrix,(.L_1 - precalc_xorwow_offset_matrix)
precalc_xorwow_offset_matrix:
        /* <DEDUP_REMOVED lines=6400> */
.L_1:


//--------------------- .nv.shared._ZN17fastertransformer18tileEncoderResultsI6__halfEEvPT_PiPKS2_PKijjj --------------------------
	.section	.nv.shared._ZN17fastertransformer18tileEncoderResultsI6__halfEEvPT_PiPKS2_PKijjj,"aw",@nobits
	.sectionflags	@""
	.align	16
	.zero		1024


//--------------------- .nv.shared.reserved.0     --------------------------
	.section	.nv.shared.reserved.0,"aw",@nobits
	.weak		__nv_reservedSMEM_offset_0_alias
	.size		__nv_reservedSMEM_offset_0_alias, 0, 64
	.other		__nv_reservedSMEM_offset_0_alias,@"STO_CUDA_RESERVED_SHARED STV_DEFAULT"
__nv_reservedSMEM_offset_0_alias:
	.zero		0
	.zero		64


//--------------------- .nv.global                --------------------------
	.section	.nv.global,"aw",@nobits
.nv.global:
	.type		_ZN58_INTERNAL_5f8bc908_27_beam_search_topk_kernels_cu_f51918246thrust24THRUST_300001_SM_1000_NS12placeholders2_5E,@object
	.size		_ZN58_INTERNAL_5f8bc908_27_beam_search_topk_kernels_cu_f51918246thrust24THRUST_300001_SM_1000_NS12placeholders2_5E,(_ZN58_INTERNAL_5f8bc908_27_beam_search_topk_kernels_cu_f51918244cuda3std3__45__cpo6cbeginE - _ZN58_INTERNAL_5f8bc908_27_beam_search_topk_kernels_cu_f51918246thrust24THRUST_300001_SM_1000_NS12placeholders2_5E)
_ZN58_INTERNAL_5f8bc908_27_beam_search_topk_kernels_cu_f51918246thrust24THRUST_300001_SM_1000_NS12placeholders2_5E:
	.zero		1
	.type		_ZN58_INTERNAL_5f8bc908_27_beam_search_topk_kernels_cu_f51918244cuda3std3__45__cpo6cbeginE,@object
	.size		_ZN58_INTERNAL_5f8bc908_27_beam_search_topk_kernels_cu_f51918244cuda3std3__45__cpo6cbeginE,(_ZN58_INTERNAL_5f8bc908_27_beam_search_topk_kernels_cu_f51918244cuda3std6ranges3__45__cpo6cbeginE - _ZN58_INTERNAL_5f8bc908_27_beam_search_topk_kernels_cu_f51918244cuda3std3__45__cpo6cbeginE)
_ZN58_INTERNAL_5f8bc908_27_beam_search_topk_kernels_cu_f51918244cuda3std3__45__cpo6cbeginE:
	.zero		1
	.type		_ZN58_INTERNAL_5f8bc908_27_beam_search_topk_kernels_cu_f51918244cuda3std6ranges3__45__cpo6cbeginE,@object
	.size		_ZN58_INTERNAL_5f8bc908_27_beam_search_topk_kernels_cu_f51918244cuda3std6ranges3__45__cpo6cbeginE,(_ZN58_INTERNAL_5f8bc908_27_beam_search_topk_kernels_cu_f51918244cuda3std3__48in_placeE - _ZN58_INTERNAL_5f8bc908_27_beam_search_topk_kernels_cu_f51918244cuda3std6ranges3__45__cpo6cbeginE)
_ZN58_INTERNAL_5f8bc908_27_beam_search_topk_kernels_cu_f51918244cuda3std6ranges3__45__cpo6cbeginE:
	.zero		1
	.type		_ZN58_INTERNAL_5f8bc908_27_beam_search_topk_kernels_cu_f51918244cuda3std3__48in_placeE,@object
	.size		_ZN58_INTERNAL_5f8bc908_27_beam_search_topk_kernels_cu_f51918244cuda3std3__48in_placeE,(_ZN58_INTERNAL_5f8bc908_27_beam_search_topk_kernels_cu_f51918244cuda3std6ranges3__45__cpo4sizeE - _ZN58_INTERNAL_5f8bc908_27_beam_search_topk_kernels_cu_f51918244cuda3std3__48in_placeE)
_ZN58_INTERNAL_5f8bc908_27_beam_search_topk_kernels_cu_f51918244cuda3std3__48in_placeE:
	.zero		1
	.type		_ZN58_INTERNAL_5f8bc908_27_beam_search_topk_kernels_cu_f51918244cuda3std6ranges3__45__cpo4sizeE,@object
	.size		_ZN58_INTERNAL_5f8bc908_27_beam_search_topk_kernels_cu_f51918244cuda3std6ranges3__45__cpo4sizeE,(_ZN58_INTERNAL_5f8bc908_27_beam_search_topk_kernels_cu_f51918246thrust24THRUST_300001_SM_1000_NS12placeholders2_9E - _ZN58_INTERNAL_5f8bc908_27_beam_search_topk_kernels_cu_f51918244cuda3std6ranges3__45__cpo4sizeE)
_ZN58_INTERNAL_5f8bc908_27_beam_search_topk_kernels_cu_f51918244cuda3std6ranges3__45__cpo4sizeE:
	.zero		1
	.type		_ZN58_INTERNAL_5f8bc908_27_beam_search_topk_kernels_cu_f51918246thrust24THRUST_300001_SM_1000_NS12placeholders2_9E,@object
	.size		_ZN58_INTERNAL_5f8bc908_27_beam_search_topk_kernels_cu_f51918246thrust24THRUST_300001_SM_1000_NS12placeholders2_9E,(_ZN58_INTERNAL_5f8bc908_27_beam_search_topk_kernels_cu_f51918244cuda3std3__45__cpo7crbeginE - _ZN58_INTERNAL_5f8bc908_27_beam_search_topk_kernels_cu_f51918246thrust24THRUST_300001_SM_1000_NS12placeholders2_9E)
_ZN58_INTERNAL_5f8bc908_27_beam_search_topk_kernels_cu_f51918246thrust24THRUST_300001_SM_1000_NS12placeholders2_9E:
	.zero		1
	.type		_ZN58_INTERNAL_5f8bc908_27_beam_search_topk_kernels_cu_f51918244cuda3std3__45__cpo7crbeginE,@object
	.size		_ZN58_INTERNAL_5f8bc908_27_beam_search_topk_kernels_cu_f51918244cuda3std3__45__cpo7crbeginE,(_ZN58_INTERNAL_5f8bc908_27_beam_search_topk_kernels_cu_f51918244cuda3std6ranges3__45__cpo4nextE - _ZN58_INTERNAL_5f8bc908_27_beam_search_topk_kernels_cu_f51918244cuda3std3__45__cpo7crbeginE)
_ZN58_INTERNAL_5f8bc908_27_beam_search_topk_kernels_cu_f51918244cuda3std3__45__cpo7crbeginE:
	.zero		1
	.type		_ZN58_INTERNAL_5f8bc908_27_beam_search_topk_kernels_cu_f51918244cuda3std6ranges3__45__cpo4nextE,@object
	.size		_ZN58_INTERNAL_5f8bc908_27_beam_search_topk_kernels_cu_f51918244cuda3std6ranges3__45__cpo4nextE,(_ZN58_INTERNAL_5f8bc908_27_beam_search_topk_kernels_cu_f51918244cuda3std6ranges3__45__cpo4swapE - _ZN58_INTERNAL_5f8bc908_27_beam_search_topk_kernels_cu_f51918244cuda3std6ranges3__45__cpo4nextE)
_ZN58_INTERNAL_5f8bc908_27_beam_search_topk_kernels_cu_f51918244cuda3std6ranges3__45__cpo4nextE:
	.zero		1
	.type		_ZN58_INTERNAL_5f8bc908_27_beam_search_topk_kernels_cu_f51918244cuda3std6ranges3__45__cpo4swapE,@object
	.size		_ZN58_INTERNAL_5f8bc908_27_beam_search_topk_kernels_cu_f51918244cuda3std6ranges3__45__cpo4swapE,(_ZN58_INTERNAL_5f8bc908_27_beam_search_topk_kernels_cu_f51918246thrust24THRUST_300001_SM_1000_NS12placeholders2_1E - _ZN58_INTERNAL_5f8bc908_27_beam_search_topk_kernels_cu_f51918244cuda3std6ranges3__45__cpo4swapE)
_ZN58_INTERNAL_5f8bc908_27_beam_search_topk_kernels_cu_f51918244cuda3std6ranges3__45__cpo4swapE:
	.zero		1
	.type		_ZN58_INTERNAL_5f8bc908_27_beam_search_topk_kernels_cu_f51918246thrust24THRUST_300001_SM_1000_NS12placeholders2_1E,@object
	.size		_ZN58_INTERNAL_5f8bc908_27_beam_search_topk_kernels_cu_f51918246thrust24THRUST_300001_SM_1000_NS12placeholders2_1E,(_ZN58_INTERNAL_5f8bc908_27_beam_search_topk_kernels_cu_f51918246thrust24THRUST_300001_SM_1000_NS12placeholders2_3E - _ZN58_INTERNAL_5f8bc908_27_beam_search_topk_kernels_cu_f51918246thrust24THRUST_300001_SM_1000_NS12placeholders2_1E)
_ZN58_INTERNAL_5f8bc908_27_beam_search_topk_kernels_cu_f51918246thrust24THRUST_300001_SM_1000_NS12placeholders2_1E:
	.zero		1
	.type		_ZN58_INTERNAL_5f8bc908_27_beam_search_topk_kernels_cu_f51918246thrust24THRUST_300001_SM_1000_NS12placeholders2_3E,@object
	.size		_ZN58_INTERNAL_5f8bc908_27_beam_search_topk_kernels_cu_f51918246thrust24THRUST_300001_SM_1000_NS12placeholders2_3E,(_ZN58_INTERNAL_5f8bc908_27_beam_search_topk_kernels_cu_f51918244cuda3std3__45__cpo5beginE - _ZN58_INTERNAL_5f8bc908_27_beam_search_topk_kernels_cu_f51918246thrust24THRUST_300001_SM_1000_NS12placeholders2_3E)
_ZN58_INTERNAL_5f8bc908_27_beam_search_topk_kernels_cu_f51918246thrust24THRUST_300001_SM_1000_NS12placeholders2_3E:
	.zero		1
	.type		_ZN58_INTERNAL_5f8bc908_27_beam_search_topk_kernels_cu_f51918244cuda3std3__45__cpo5beginE,@object
	.size		_ZN58_INTERNAL_5f8bc908_27_beam_search_topk_kernels_cu_f51918244cuda3std3__45__cpo5beginE,(_ZN58_INTERNAL_5f8bc908_27_beam_search_topk_kernels_cu_f51918244cuda3std6ranges3__45__cpo5beginE - _ZN58_INTERNAL_5f8bc908_27_beam_search_topk_kernels_cu_f51918244cuda3std3__45__cpo5beginE)
_ZN58_INTERNAL_5f8bc908_27_beam_search_topk_kernels_cu_f51918244cuda3std3__45__cpo5beginE:
	.zero		1
	.type		_ZN58_INTERNAL_5f8bc908_27_beam_search_topk_kernels_cu_f51918244cuda3std6ranges3__45__cpo5beginE,@object
	.size		_ZN58_INTERNAL_5f8bc908_27_beam_search_topk_kernels_cu_f51918244cuda3std6ranges3__45__cpo5beginE,(_ZN58_INTERNAL_5f8bc908_27_beam_search_topk_kernels_cu_f51918244cuda3std3__460_GLOBAL__N__5f8bc908_27_beam_search_topk_kernels_cu_f51918246ignoreE - _ZN58_INTERNAL_5f8bc908_27_beam_search_topk_kernels_cu_f51918244cuda3std6ranges3__45__cpo5beginE)
_ZN58_INTERNAL_5f8bc908_27_beam_search_topk_kernels_cu_f51918244cuda3std6ranges3__45__cpo5beginE:
	.zero		1
	.type		_ZN58_INTERNAL_5f8bc908_27_beam_search_topk_kernels_cu_f51918244cuda3std3__460_GLOBAL__N__5f8bc908_27_beam_search_topk_kernels_cu_f51918246ignoreE,@object
	.size		_ZN58_INTERNAL_5f8bc908_27_beam_search_topk_kernels_cu_f51918244cuda3std3__460_GLOBAL__N__5f8bc908_27_beam_search_topk_kernels_cu_f51918246ignoreE,(_ZN58_INTERNAL_5f8bc908_27_beam_search_topk_kernels_cu_f51918244cuda3std6ranges3__45__cpo4dataE - _ZN58_INTERNAL_5f8bc908_27_beam_search_topk_kernels_cu_f51918244cuda3std3__460_GLOBAL__N__5f8bc908_27_beam_search_topk_kernels_cu_f51918246ignoreE)
_ZN58_INTERNAL_5f8bc908_27_beam_search_topk_kernels_cu_f51918244cuda3std3__460_GLOBAL__N__5f8bc908_27_beam_search_topk_kernels_cu_f51918246ignoreE:
	.zero		1
	.type		_ZN58_INTERNAL_5f8bc908_27_beam_search_topk_kernels_cu_f51918244cuda3std6ranges3__45__cpo4dataE,@object
	.size		_ZN58_INTERNAL_5f8bc908_27_beam_search_topk_kernels_cu_f51918244cuda3std6ranges3__45__cpo4dataE,(_ZN58_INTERNAL_5f8bc908_27_beam_search_topk_kernels_cu_f51918246thrust24THRUST_300001_SM_1000_NS12placeholders2_7E - _ZN58_INTERNAL_5f8bc908_27_beam_search_topk_kernels_cu_f51918244cuda3std6ranges3__45__cpo4dataE)
_ZN58_INTERNAL_5f8bc908_27_beam_search_topk_kernels_cu_f51918244cuda3std6ranges3__45__cpo4dataE:
	.zero		1
	.type		_ZN58_INTERNAL_5f8bc908_27_beam_search_topk_kernels_cu_f51918246thrust24THRUST_300001_SM_1000_NS12placeholders2_7E,@object
	.size		_ZN58_INTERNAL_5f8bc908_27_beam_search_topk_kernels_cu_f51918246thrust24THRUST_300001_SM_1000_NS12placeholders2_7E,(_ZN58_INTERNAL_5f8bc908_27_beam_search_topk_kernels_cu_f51918244cuda3std3__45__cpo6rbeginE - _ZN58_INTERNAL_5f8bc908_27_beam_search_topk_kernels_cu_f51918246thrust24THRUST_300001_SM_1000_NS12placeholders2_7E)
_ZN58_INTERNAL_5f8bc908_27_beam_search_topk_kernels_cu_f51918246thrust24THRUST_300001_SM_1000_NS12placeholders2_7E:
	.zero		1
	.type		_ZN58_INTERNAL_5f8bc908_27_beam_search_topk_kernels_cu_f51918244cuda3std3__45__cpo6rbeginE,@object
	.size		_ZN58_INTERNAL_5f8bc908_27_beam_search_topk_kernels_cu_f51918244cuda3std3__45__cpo6rbeginE,(_ZN58_INTERNAL_5f8bc908_27_beam_search_topk_kernels_cu_f51918244cuda3std6ranges3__45__cpo7advanceE - _ZN58_INTERNAL_5f8bc908_27_beam_search_topk_kernels_cu_f51918244cuda3std3__45__cpo6rbeginE)
_ZN58_INTERNAL_5f8bc908_27_beam_search_topk_kernels_cu_f51918244cuda3std3__45__cpo6rbeginE:
	.zero		1
	.type		_ZN58_INTERNAL_5f8bc908_27_beam_search_topk_kernels_cu_f51918244cuda3std6ranges3__45__cpo7advanceE,@object
	.size		_ZN58_INTERNAL_5f8bc908_27_beam_search_topk_kernels_cu_f51918244cuda3std6ranges3__45__cpo7advanceE,(_ZN58_INTERNAL_5f8bc908_27_beam_search_topk_kernels_cu_f51918244cuda3std3__47nulloptE - _ZN58_INTERNAL_5f8bc908_27_beam_search_topk_kernels_cu_f51918244cuda3std6ranges3__45__cpo7advanceE)
_ZN58_INTERNAL_5f8bc908_27_beam_search_topk_kernels_cu_f51918244cuda3std6ranges3__45__cpo7advanceE:
	.zero		1
	.type		_ZN58_INTERNAL_5f8bc908_27_beam_search_topk_kernels_cu_f51918244cuda3std3__47nulloptE,@object
	.size		_ZN58_INTERNAL_5f8bc908_27_beam_search_topk_kernels_cu_f51918244cuda3std3__47nulloptE,(_ZN58_INTERNAL_5f8bc908_27_beam_search_topk_kernels_cu_f51918244cuda3std6ranges3__45__cpo8distanceE - _ZN58_INTERNAL_5f8bc908_27_beam_search_topk_kernels_cu_f51918244cuda3std3__47nulloptE)
_ZN58_INTERNAL_5f8bc908_27_beam_search_topk_kernels_cu_f51918244cuda3std3__47nulloptE:
	.zero		1
	.type		_ZN58_INTERNAL_5f8bc908_27_beam_search_topk_kernels_cu_f51918244cuda3std6ranges3__45__cpo8distanceE,@object
	.size		_ZN58_INTERNAL_5f8bc908_27_beam_search_topk_kernels_cu_f51918244cuda3std6ranges3__45__cpo8distanceE,(_ZN58_INTERNAL_5f8bc908_27_beam_search_topk_kernels_cu_f51918246thrust24THRUST_300001_SM_1000_NS12placeholders2_6E - _ZN58_INTERNAL_5f8bc908_27_beam_search_topk_kernels_cu_f51918244cuda3std6ranges3__45__cpo8distanceE)
_ZN58_INTERNAL_5f8bc908_27_beam_search_topk_kernels_cu_f51918244cuda3std6ranges3__45__cpo8distanceE:
	.zero		1
	.type		_ZN58_INTERNAL_5f8bc908_27_beam_search_topk_kernels_cu_f51918246thrust24THRUST_300001_SM_1000_NS12placeholders2_6E,@object
	.size		_ZN58_INTERNAL_5f8bc908_27_beam_search_topk_kernels_cu_f51918246thrust24THRUST_300001_SM_1000_NS12placeholders2_6E,(_ZN58_INTERNAL_5f8bc908_27_beam_search_topk_kernels_cu_f51918244cuda3std3__45__cpo4cendE - _ZN58_INTERNAL_5f8bc908_27_beam_search_topk_kernels_cu_f51918246thrust24THRUST_300001_SM_1000_NS12placeholders2_6E)
_ZN58_INTERNAL_5f8bc908_27_beam_search_topk_kernels_cu_f51918246thrust24THRUST_300001_SM_1000_NS12placeholders2_6E:
	.zero		1
	.type		_ZN58_INTERNAL_5f8bc908_27_beam_search_topk_kernels_cu_f51918244cuda3std3__45__cpo4cendE,@object
	.size		_ZN58_INTERNAL_5f8bc908_27_beam_search_topk_kernels_cu_f51918244cuda3std3__45__cpo4cendE,(_ZN58_INTERNAL_5f8bc908_27_beam_search_topk_kernels_cu_f51918244cuda3std6ranges3__45__cpo4cendE - _ZN58_INTERNAL_5f8bc908_27_beam_search_topk_kernels_cu_f51918244cuda3std3__45__cpo4cendE)
_ZN58_INTERNAL_5f8bc908_27_beam_search_topk_kernels_cu_f51918244cuda3std3__45__cpo4cendE:
	.zero		1
	.type		_ZN58_INTERNAL_5f8bc908_27_beam_search_topk_kernels_cu_f51918244cuda3std6ranges3__45__cpo4cendE,@object
	.size		_ZN58_INTERNAL_5f8bc908_27_beam_search_topk_kernels_cu_f51918244cuda3std6ranges3__45__cpo4cendE,(_ZN58_INTERNAL_5f8bc908_27_beam_search_topk_kernels_cu_f51918244cuda3std3__420unreachable_sentinelE - _ZN58_INTERNAL_5f8bc908_27_beam_search_topk_kernels_cu_f51918244cuda3std6ranges3__45__cpo4cendE)
_ZN58_INTERNAL_5f8bc908_27_beam_search_topk_kernels_cu_f51918244cuda3std6ranges3__45__cpo4cendE:
	.zero		1
	.type		_ZN58_INTERNAL_5f8bc908_27_beam_search_topk_kernels_cu_f51918244cuda3std3__420unreachable_sentinelE,@object
	.size		_ZN58_INTERNAL_5f8bc908_27_beam_search_topk_kernels_cu_f51918244cuda3std3__420unreachable_sentinelE,(_ZN58_INTERNAL_5f8bc908_27_beam_search_topk_kernels_cu_f51918244cuda3std6ranges3__45__cpo5ssizeE - _ZN58_INTERNAL_5f8bc908_27_beam_search_topk_kernels_cu_f51918244cuda3std3__420unreachable_sentinelE)
_ZN58_INTERNAL_5f8bc908_27_beam_search_topk_kernels_cu_f51918244cuda3std3__420unreachable_sentinelE:
	.zero		1
	.type		_ZN58_INTERNAL_5f8bc908_27_beam_search_topk_kernels_cu_f51918244cuda3std6ranges3__45__cpo5ssizeE,@object
	.size		_ZN58_INTERNAL_5f8bc908_27_beam_search_topk_kernels_cu_f51918244cuda3std6ranges3__45__cpo5ssizeE,(_ZN58_INTERNAL_5f8bc908_27_beam_search_topk_kernels_cu_f51918246thrust24THRUST_300001_SM_1000_NS12placeholders3_10E - _ZN58_INTERNAL_5f8bc908_27_beam_search_topk_kernels_cu_f51918244cuda3std6ranges3__45__cpo5ssizeE)
_ZN58_INTERNAL_5f8bc908_27_beam_search_topk_kernels_cu_f51918244cuda3std6ranges3__45__cpo5ssizeE:
	.zero		1
	.type		_ZN58_INTERNAL_5f8bc908_27_beam_search_topk_kernels_cu_f51918246thrust24THRUST_300001_SM_1000_NS12placeholders3_10E,@object
	.size		_ZN58_INTERNAL_5f8bc908_27_beam_search_topk_kernels_cu_f51918246thrust24THRUST_300001_SM_1000_NS12placeholders3_10E,(_ZN58_INTERNAL_5f8bc908_27_beam_search_topk_kernels_cu_f51918244cuda3std3__45__cpo5crendE - _ZN58_INTERNAL_5f8bc908_27_beam_search_topk_kernels_cu_f51918246thrust24THRUST_300001_SM_1000_NS12placeholders3_10E)
_ZN58_INTERNAL_5f8bc908_27_beam_search_topk_kernels_cu_f51918246thrust24THRUST_300001_SM_1000_NS12placeholders3_10E:
	.zero		1
	.type		_ZN58_INTERNAL_5f8bc908_27_beam_search_topk_kernels_cu_f51918244cuda3std3__45__cpo5crendE,@object
	.size		_ZN58_INTERNAL_5f8bc908_27_beam_search_topk_kernels_cu_f51918244cuda3std3__45__cpo5crendE,(_ZN58_INTERNAL_5f8bc908_27_beam_search_topk_kernels_cu_f51918244cuda3std6ranges3__45__cpo4prevE - _ZN58_INTERNAL_5f8bc908_27_beam_search_topk_kernels_cu_f51918244cuda3std3__45__cpo5crendE)
_ZN58_INTERNAL_5f8bc908_27_beam_search_topk_kernels_cu_f51918244cuda3std3__45__cpo5crendE:
	.zero		1
	.type		_ZN58_INTERNAL_5f8bc908_27_beam_search_topk_kernels_cu_f51918244cuda3std6ranges3__45__cpo4prevE,@object
	.size		_ZN58_INTERNAL_5f8bc908_27_beam_search_topk_kernels_cu_f51918244cuda3std6ranges3__45__cpo4prevE,(_ZN58_INTERNAL_5f8bc908_27_beam_search_topk_kernels_cu_f51918244cuda3std6ranges3__45__cpo9iter_moveE - _ZN58_INTERNAL_5f8bc908_27_beam_search_topk_kernels_cu_f51918244cuda3std6ranges3__45__cpo4prevE)
_ZN58_INTERNAL_5f8bc908_27_beam_search_topk_kernels_cu_f51918244cuda3std6ranges3__45__cpo4prevE:
	.zero		1
	.type		_ZN58_INTERNAL_5f8bc908_27_beam_search_topk_kernels_cu_f51918244cuda3std6ranges3__45__cpo9iter_moveE,@object
	.size		_ZN58_INTERNAL_5f8bc908_27_beam_search_topk_kernels_cu_f51918244cuda3std6ranges3__45__cpo9iter_moveE,(_ZN58_INTERNAL_5f8bc908_27_beam_search_topk_kernels_cu_f51918246thrust24THRUST_300001_SM_1000_NS12placeholders2_2E - _ZN58_INTERNAL_5f8bc908_27_beam_search_topk_kernels_cu_f51918244cuda3std6ranges3__45__cpo9iter_moveE)
_ZN58_INTERNAL_5f8bc908_27_beam_search_topk_kernels_cu_f51918244cuda3std6ranges3__45__cpo9iter_moveE:
	.zero		1
	.type		_ZN58_INTERNAL_5f8bc908_27_beam_search_topk_kernels_cu_f51918246thrust24THRUST_300001_SM_1000_NS12placeholders2_2E,@object
	.size		_ZN58_INTERNAL_5f8bc908_27_beam_search_topk_kernels_cu_f51918246thrust24THRUST_300001_SM_1000_NS12placeholders2_2E,(_ZN58_INTERNAL_5f8bc908_27_beam_search_topk_kernels_cu_f51918246thrust24THRUST_300001_SM_1000_NS12placeholders2_4E - _ZN58_INTERNAL_5f8bc908_27_beam_search_topk_kernels_cu_f51918246thrust24THRUST_300001_SM_1000_NS12placeholders2_2E)
_ZN58_INTERNAL_5f8bc908_27_beam_search_topk_kernels_cu_f51918246thrust24THRUST_300001_SM_1000_NS12placeholders2_2E:
	.zero		1
	.type		_ZN58_INTERNAL_5f8bc908_27_beam_search_topk_kernels_cu_f51918246thrust24THRUST_300001_SM_1000_NS12placeholders2_4E,@object
	.size		_ZN58_INTERNAL_5f8bc908_27_beam_search_topk_kernels_cu_f51918246thrust24THRUST_300001_SM_1000_NS12placeholders2_4E,(_ZN58_INTERNAL_5f8bc908_27_beam_search_topk_kernels_cu_f51918244cuda3std3__45__cpo3endE - _ZN58_INTERNAL_5f8bc908_27_beam_search_topk_kernels_cu_f51918246thrust24THRUST_300001_SM_1000_NS12placeholders2_4E)
_ZN58_INTERNAL_5f8bc908_27_beam_search_topk_kernels_cu_f51918246thrust24THRUST_300001_SM_1000_NS12placeholders2_4E:
	.zero		1
	.type		_ZN58_INTERNAL_5f8bc908_27_beam_search_topk_kernels_cu_f51918244cuda3std3__45__cpo3endE,@object
	.size		_ZN58_INTERNAL_5f8bc908_27_beam_search_topk_kernels_cu_f51918244cuda3std3__45__cpo3endE,(_ZN58_INTERNAL_5f8bc908_27_beam_search_topk_kernels_cu_f51918244cuda3std6ranges3__45__cpo3endE - _ZN58_INTERNAL_5f8bc908_27_beam_search_topk_kernels_cu_f51918244cuda3std3__45__cpo3endE)
_ZN58_INTERNAL_5f8bc908_27_beam_search_topk_kernels_cu_f51918244cuda3std3__45__cpo3endE:
	.zero		1
	.type		_ZN58_INTERNAL_5f8bc908_27_beam_search_topk_kernels_cu_f51918244cuda3std6ranges3__45__cpo3endE,@object
	.size		_ZN58_INTERNAL_5f8bc908_27_beam_search_topk_kernels_cu_f51918244cuda3std6ranges3__45__cpo3endE,(_ZN58_INTERNAL_5f8bc908_27_beam_search_topk_kernels_cu_f51918244cuda3std3__419piecewise_constructE - _ZN58_INTERNAL_5f8bc908_27_beam_search_topk_kernels_cu_f51918244cuda3std6ranges3__45__cpo3endE)
_ZN58_INTERNAL_5f8bc908_27_beam_search_topk_kernels_cu_f51918244cuda3std6ranges3__45__cpo3endE:
	.zero		1
	.type		_ZN58_INTERNAL_5f8bc908_27_beam_search_topk_kernels_cu_f51918244cuda3std3__419piecewise_constructE,@object
	.size		_ZN58_INTERNAL_5f8bc908_27_beam_search_topk_kernels_cu_f51918244cuda3std3__419piecewise_constructE,(_ZN58_INTERNAL_5f8bc908_27_beam_search_topk_kernels_cu_f51918244cuda3std6ranges3__45__cpo5cdataE - _ZN58_INTERNAL_5f8bc908_27_beam_search_topk_kernels_cu_f51918244cuda3std3__419piecewise_constructE)
_ZN58_INTERNAL_5f8bc908_27_beam_search_topk_kernels_cu_f51918244cuda3std3__419piecewise_constructE:
	.zero		1
	.type		_ZN58_INTERNAL_5f8bc908_27_beam_search_topk_kernels_cu_f51918244cuda3std6ranges3__45__cpo5cdataE,@object
	.size		_ZN58_INTERNAL_5f8bc908_27_beam_search_topk_kernels_cu_f51918244cuda3std6ranges3__45__cpo5cdataE,(_ZN58_INTERNAL_5f8bc908_27_beam_search_topk_kernels_cu_f51918246thrust24THRUST_300001_SM_1000_NS12placeholders2_8E - _ZN58_INTERNAL_5f8bc908_27_beam_search_topk_kernels_cu_f51918244cuda3std6ranges3__45__cpo5cdataE)
_ZN58_INTERNAL_5f8bc908_27_beam_search_topk_kernels_cu_f51918244cuda3std6ranges3__45__cpo5cdataE:
	.zero		1
	.type		_ZN58_INTERNAL_5f8bc908_27_beam_search_topk_kernels_cu_f51918246thrust24THRUST_300001_SM_1000_NS12placeholders2_8E,@object
	.size		_ZN58_INTERNAL_5f8bc908_27_beam_search_topk_kernels_cu_f51918246thrust24THRUST_300001_SM_1000_NS12placeholders2_8E,(_ZN58_INTERNAL_5f8bc908_27_beam_search_topk_kernels_cu_f51918244cuda3std3__45__cpo4rendE - _ZN58_INTERNAL_5f8bc908_27_beam_search_topk_kernels_cu_f51918246thrust24THRUST_300001_SM_1000_NS12placeholders2_8E)
_ZN58_INTERNAL_5f8bc908_27_beam_search_topk_kernels_cu_f51918246thrust24THRUST_300001_SM_1000_NS12placeholders2_8E:
	.zero		1
	.type		_ZN58_INTERNAL_5f8bc908_27_beam_search_topk_kernels_cu_f51918244cuda3std3__45__cpo4rendE,@object
	.size		_ZN58_INTERNAL_5f8bc908_27_beam_search_topk_kernels_cu_f51918244cuda3std3__45__cpo4rendE,(_ZN58_INTERNAL_5f8bc908_27_beam_search_topk_kernels_cu_f51918244cuda3std6ranges3__45__cpo9iter_swapE - _ZN58_INTERNAL_5f8bc908_27_beam_search_topk_kernels_cu_f51918244cuda3std3__45__cpo4rendE)
_ZN58_INTERNAL_5f8bc908_27_beam_search_topk_kernels_cu_f51918244cuda3std3__45__cpo4rendE:
	.zero		1
	.type		_ZN58_INTERNAL_5f8bc908_27_beam_search_topk_kernels_cu_f51918244cuda3std6ranges3__45__cpo9iter_swapE,@object
	.size		_ZN58_INTERNAL_5f8bc908_27_beam_search_topk_kernels_cu_f51918244cuda3std6ranges3__45__cpo9iter_swapE,(_ZN58_INTERNAL_5f8bc908_27_beam_search_topk_kernels_cu_f51918244cuda3std3__48unexpectE - _ZN58_INTERNAL_5f8bc908_27_beam_search_topk_kernels_cu_f51918244cuda3std6ranges3__45__cpo9iter_swapE)
_ZN58_INTERNAL_5f8bc908_27_beam_search_topk_kernels_cu_f51918244cuda3std6ranges3__45__cpo9iter_swapE:
	.zero		1
	.type		_ZN58_INTERNAL_5f8bc908_27_beam_search_topk_kernels_cu_f51918244cuda3std3__48unexpectE,@object
	.size		_ZN58_INTERNAL_5f8bc908_27_beam_search_topk_kernels_cu_f51918244cuda3std3__48unexpectE,(_ZN58_INTERNAL_5f8bc908_27_beam_search_topk_kernels_cu_f51918246thrust24THRUST_300001_SM_1000_NS6system6detail10sequential3seqE - _ZN58_INTERNAL_5f8bc908_27_beam_search_topk_kernels_cu_f51918244cuda3std3__48unexpectE)
_ZN58_INTERNAL_5f8bc908_27_beam_search_topk_kernels_cu_f51918244cuda3std3__48unexpectE:
	.zero		1
	.type		_ZN58_INTERNAL_5f8bc908_27_beam_search_topk_kernels_cu_f51918246thrust24THRUST_300001_SM_1000_NS6system6detail10sequential3seqE,@object
	.size		_ZN58_INTERNAL_5f8bc908_27_beam_search_topk_kernels_cu_f51918246thrust24THRUST_300001_SM_1000_NS6system6detail10sequential3seqE,(.L_38 - _ZN58_INTERNAL_5f8bc908_27_beam_search_topk_kernels_cu_f51918246thrust24THRUST_300001_SM_1000_NS6system6detail10sequential3seqE)
_ZN58_INTERNAL_5f8bc908_27_beam_search_topk_kernels_cu_f51918246thrust24THRUST_300001_SM_1000_NS6system6detail10sequential3seqE:
	.zero		1
.L_38:


//--------------------- .nv.shared._ZN17fastertransformer18tileEncoderResultsIfEEvPT_PiPKS1_PKijjj --------------------------
	.section	.nv.shared._ZN17fastertransformer18tileEncoderResultsIfEEvPT_PiPKS1_PKijjj,"aw",@nobits
	.sectionflags	@""
	.align	16
	.zero		1024


//--------------------- .nv.shared._ZN17fastertransformer18tileEncoderResultsI7__half2EEvPT_PiPKS2_PKijjj --------------------------
	.section	.nv.shared._ZN17fastertransformer18tileEncoderResultsI7__half2EEvPT_PiPKS2_PKijjj,"aw",@nobits
	.sectionflags	@""
	.align	16
	.zero		1024


//--------------------- .nv.shared._ZN17fastertransformer20batch_topK_kernel_v2IfLi64ELi32EEEvPiPT_S1_ --------------------------
	.section	.nv.shared._ZN17fastertransformer20batch_topK_kernel_v2IfLi64ELi32EEEvPiPT_S1_,"aw",@nobits
	.sectionflags	@""
	.align	16
	.zero		1024


//--------------------- .nv.shared._ZN17fastertransformer17batch_topK_kernelIfLi64ELi256EEEvPiPT_S1_ --------------------------
	.section	.nv.shared._ZN17fastertransformer17batch_topK_kernelIfLi64ELi256EEEvPiPT_S1_,"aw",@nobits
	.sectionflags	@""
	.align	16
	.zero		1024


//--------------------- .nv.shared._ZN17fastertransformer16beam_topK_kernelIfLi64ELi64EEEvPKT_PiPS1_PKbPKiiS1_f --------------------------
	.section	.nv.shared._ZN17fastertransformer16beam_topK_kernelIfLi64ELi64EEEvPKT_PiPS1_PKbPKiiS1_f,"aw",@nobits
	.sectionflags	@""
	.align	16
.nv.shared._ZN17fastertransformer16beam_topK_kernelIfLi64ELi64EEEvPKT_PiPS1_PKbPKiiS1_f:
	.zero		2576


//--------------------- .nv.shared._ZN17fastertransformer20batch_topK_kernel_v2IfLi32ELi32EEEvPiPT_S1_ --------------------------
	.section	.nv.shared._ZN17fastertransformer20batch_topK_kernel_v2IfLi32ELi32EEEvPiPT_S1_,"aw",@nobits
	.sectionflags	@""
	.align	16
	.zero		1024


//--------------------- .nv.shared._ZN17fastertransformer17batch_topK_kernelIfLi32ELi256EEEvPiPT_S1_ --------------------------
	.section	.nv.shared._ZN17fastertransformer17batch_topK_kernelIfLi32ELi256EEEvPiPT_S1_,"aw",@nobits
	.sectionflags	@""
	.align	16
	.zero		1024


//--------------------- .nv.shared._ZN17fastertransformer16beam_topK_kernelIfLi32ELi64EEEvPKT_PiPS1_PKbPKiiS1_f --------------------------
	.section	.nv.shared._ZN17fastertransformer16beam_topK_kernelIfLi32ELi64EEEvPKT_PiPS1_PKbPKiiS1_f,"aw",@nobits
	.sectionflags	@""
	.align	16
.nv.shared._ZN17fastertransformer16beam_topK_kernelIfLi32ELi64EEEvPKT_PiPS1_PKbPKiiS1_f:
	.zero		1808


//--------------------- .nv.shared._ZN17fastertransformer20batch_topK_kernel_v2IfLi16ELi32EEEvPiPT_S1_ --------------------------
	.section	.nv.shared._ZN17fastertransformer20batch_topK_kernel_v2IfLi16ELi32EEEvPiPT_S1_,"aw",@nobits
	.sectionflags	@""
	.align	16
	.zero		1024


//--------------------- .nv.shared._ZN17fastertransformer17batch_topK_kernelIfLi16ELi256EEEvPiPT_S1_ --------------------------
	.section	.nv.shared._ZN17fastertransformer17batch_topK_kernelIfLi16ELi256EEEvPiPT_S1_,"aw",@nobits
	.sectionflags	@""
	.align	16
	.zero		1024


//--------------------- .nv.shared._ZN17fastertransformer16beam_topK_kernelIfLi16ELi64EEEvPKT_PiPS1_PKbPKiiS1_f --------------------------
	.section	.nv.shared._ZN17fastertransformer16beam_topK_kernelIfLi16ELi64EEEvPKT_PiPS1_PKbPKiiS1_f,"aw",@nobits
	.sectionflags	@""
	.align	16
.nv.shared._ZN17fastertransformer16beam_topK_kernelIfLi16ELi64EEEvPKT_PiPS1_PKbPKiiS1_f:
	.zero		1424


//--------------------- .nv.shared._ZN17fastertransformer20batch_topK_kernel_v2IfLi4ELi32EEEvPiPT_S1_ --------------------------
	.section	.nv.shared._ZN17fastertransformer20batch_topK_kernel_v2IfLi4ELi32EEEvPiPT_S1_,"aw",@nobits
	.sectionflags	@""
	.align	16
	.zero		1024


//--------------------- .nv.shared._ZN17fastertransformer17batch_topK_kernelIfLi4ELi256EEEvPiPT_S1_ --------------------------
	.section	.nv.shared._ZN17fastertransformer17batch_topK_kernelIfLi4ELi256EEEvPiPT_S1_,"aw",@nobits
	.sectionflags	@""
	.align	16
	.zero		1024


//--------------------- .nv.shared._ZN17fastertransformer16beam_topK_kernelIfLi4ELi256EEEvPKT_PiPS1_PKbPKiiS1_f --------------------------
	.section	.nv.shared._ZN17fastertransformer16beam_topK_kernelIfLi4ELi256EEEvPKT_PiPS1_PKbPKiiS1_f,"aw",@nobits
	.sectionflags	@""
	.align	16
.nv.shared._ZN17fastertransformer16beam_topK_kernelIfLi4ELi256EEEvPKT_PiPS1_PKbPKiiS1_f:
	.zero		1328


//--------------------- .nv.shared._ZN17fastertransformer20batch_topK_kernel_v2IfLi1ELi32EEEvPiPT_S1_ --------------------------
	.section	.nv.shared._ZN17fastertransformer20batch_topK_kernel_v2IfLi1ELi32EEEvPiPT_S1_,"aw",@nobits
	.sectionflags	@""
	.align	16
	.zero		1024


//--------------------- .nv.shared._ZN17fastertransformer17batch_topK_kernelIfLi1ELi256EEEvPiPT_S1_ --------------------------
	.section	.nv.shared._ZN17fastertransformer17batch_topK_kernelIfLi1ELi256EEEvPiPT_S1_,"aw",@nobits
	.sectionflags	@""
	.align	16
	.zero		1024


//--------------------- .nv.shared._ZN17fastertransformer16beam_topK_kernelIfLi1ELi256EEEvPKT_PiPS1_PKbPKiiS1_f --------------------------
	.section	.nv.shared._ZN17fastertransformer16beam_topK_kernelIfLi1ELi256EEEvPKT_PiPS1_PKbPKiiS1_f,"aw",@nobits
	.sectionflags	@""
	.align	16
.nv.shared._ZN17fastertransformer16beam_topK_kernelIfLi1ELi256EEEvPKT_PiPS1_PKbPKiiS1_f:
	.zero		1104


//--------------------- .nv.shared._ZN17fastertransformer25topk_stage_2_opt2_generalIfLi128ELi1EEEvPKiPT_PiNS_14BeamHypothesesES2_ii --------------------------
	.section	.nv.shared._ZN17fastertransformer25topk_stage_2_opt2_generalIfLi128ELi1EEEvPKiPT_PiNS_14BeamHypothesesES2_ii,"aw",@nobits
	.sectionflags	@""
	.align	16
.nv.shared._ZN17fastertransformer25topk_stage_2_opt2_generalIfLi128ELi1EEEvPKiPT_PiNS_14BeamHypothesesES2_ii:
	.zero		1088


//--------------------- .nv.shared._ZN17fastertransformer25topk_stage_1_opt2_generalIfLi128ELi1EEEvPKT_PS1_PiS4_PKbPKiiif --------------------------
	.section	.nv.shared._ZN17fastertransformer25topk_stage_1_opt2_generalIfLi128ELi1EEEvPKT_PS1_PiS4_PKbPKiiif,"aw",@nobits
	.sectionflags	@""
	.align	16
.nv.shared._ZN17fastertransformer25topk_stage_1_opt2_generalIfLi128ELi1EEEvPKT_PS1_PiS4_PKbPKiiif:
	.zero		1072


//--------------------- .nv.shared._ZN17fastertransformer17topk_stage_2_opt3IfLi256ELi1EEEvPKiPT_PiNS_14BeamHypothesesES2_ii --------------------------
	.section	.nv.shared._ZN17fastertransformer17topk_stage_2_opt3IfLi256ELi1EEEvPKiPT_PiNS_14BeamHypothesesES2_ii,"aw",@nobits
	.sectionflags	@""
	.align	16
.nv.shared._ZN17fastertransformer17topk_stage_2_opt3IfLi256ELi1EEEvPKiPT_PiNS_14BeamHypothesesES2_ii:
	.zero		1120


//--------------------- .nv.shared._ZN17fastertransformer17topk_stage_2_opt3IfLi128ELi1EEEvPKiPT_PiNS_14BeamHypothesesES2_ii --------------------------
	.section	.nv.shared._ZN17fastertransformer17topk_stage_2_opt3IfLi128ELi1EEEvPKiPT_PiNS_14BeamHypothesesES2_ii,"aw",@nobits
	.sectionflags	@""
	.align	16
.nv.shared._ZN17fastertransformer17topk_stage_2_opt3IfLi128ELi1EEEvPKiPT_PiNS_14BeamHypothesesES2_ii:
	.zero		1088


//--------------------- .nv.shared._ZN17fastertransformer17topk_stage_1_opt3IfLi256ELi1EEEvPKT_PS1_PiS4_PKbPKiiifS9_ --------------------------
	.section	.nv.shared._ZN17fastertransformer17topk_stage_1_opt3IfLi256ELi1EEEvPKT_PS1_PiS4_PKbPKiiifS9_,"aw",@nobits
	.sectionflags	@""
	.align	16
.nv.shared._ZN17fastertransformer17topk_stage_1_opt3IfLi256ELi1EEEvPKT_PS1_PiS4_PKbPKiiifS9_:
	.zero		1104


//--------------------- .nv.shared._ZN17fastertransformer17topk_stage_2_opt3IfLi128ELi5EEEvPKiPT_PiNS_14BeamHypothesesES2_ii --------------------------
	.section	.nv.shared._ZN17fastertransformer17topk_stage_2_opt3IfLi128ELi5EEEvPKiPT_PiNS_14BeamHypothesesES2_ii,"aw",@nobits
	.sectionflags	@""
	.align	16
.nv.shared._ZN17fastertransformer17topk_stage_2_opt3IfLi128ELi5EEEvPKiPT_PiNS_14BeamHypothesesES2_ii:
	.zero		1088


//--------------------- .nv.shared._ZN17fastertransformer17topk_stage_1_opt3IfLi128ELi5EEEvPKT_PS1_PiS4_PKbPKiiifS9_ --------------------------
	.section	.nv.shared._ZN17fastertransformer17topk_stage_1_opt3IfLi128ELi5EEEvPKT_PS1_PiS4_PKbPKiiifS9_,"aw",@nobits
	.sectionflags	@""
	.align	16
.nv.shared._ZN17fastertransformer17topk_stage_1_opt3IfLi128ELi5EEEvPKT_PS1_PiS4_PKbPKiiifS9_:
	.zero		1072


//--------------------- .nv.shared._ZN17fastertransformer17topk_stage_2_opt3IfLi128ELi8EEEvPKiPT_PiNS_14BeamHypothesesES2_ii --------------------------
	.section	.nv.shared._ZN17fastertransformer17topk_stage_2_opt3IfLi128ELi8EEEvPKiPT_PiNS_14BeamHypothesesES2_ii,"aw",@nobits
	.sectionflags	@""
	.align	16
.nv.shared._ZN17fastertransformer17topk_stage_2_opt3IfLi128ELi8EEEvPKiPT_PiNS_14BeamHypothesesES2_ii:
	.zero		1088


//--------------------- .nv.shared._ZN17fastertransformer17topk_stage_1_opt3IfLi128ELi8EEEvPKT_PS1_PiS4_PKbPKiiifS9_ --------------------------
	.section	.nv.shared._ZN17fastertransformer17topk_stage_1_opt3IfLi128ELi8EEEvPKT_PS1_PiS4_PKbPKiiifS9_,"aw",@nobits
	.sectionflags	@""
	.align	16
.nv.shared._ZN17fastertransformer17topk_stage_1_opt3IfLi128ELi8EEEvPKT_PS1_PiS4_PKbPKiiifS9_:
	.zero		1072


//--------------------- .nv.shared._ZN17fastertransformer20insertUnfinishedPathENS_14BeamHypothesesEPKbPKfii --------------------------
	.section	.nv.shared._ZN17fastertransformer20insertUnfinishedPathENS_14BeamHypothesesEPKbPKfii,"aw",@nobits
	.sectionflags	@""
	.align	16
	.zero		1024


//--------------------- .nv.shared._ZN3cub18CUB_300001_SM_10006detail11EmptyKernelIvEEvv --------------------------
	.section	.nv.shared._ZN3cub18CUB_300001_SM_10006detail11EmptyKernelIvEEvv,"aw",@nobits
	.sectionflags	@""
	.align	16
	.zero		1024


//--------------------- .nv.constant0._ZN17fastertransformer18tileEncoderResultsI6__halfEEvPT_PiPKS2_PKijjj --------------------------
	.section	.nv.constant0._ZN17fastertransformer18tileEncoderResultsI6__halfEEvPT_PiPKS2_PKijjj,"a",@progbits
	.sectionflags	@""
	.align	4
.nv.constant0._ZN17fastertransformer18tileEncoderResultsI6__halfEEvPT_PiPKS2_PKijjj:
	.zero		940


//--------------------- .nv.constant0._ZN17fastertransformer18tileEncoderResultsIfEEvPT_PiPKS1_PKijjj --------------------------
	.section	.nv.constant0._ZN17fastertransformer18tileEncoderResultsIfEEvPT_PiPKS1_PKijjj,"a",@progbits
	.sectionflags	@""
	.align	4
.nv.constant0._ZN17fastertransformer18tileEncoderResultsIfEEvPT_PiPKS1_PKijjj:
	.zero		940


//--------------------- .nv.constant0._ZN17fastertransformer18tileEncoderResultsI7__half2EEvPT_PiPKS2_PKijjj --------------------------
	.section	.nv.constant0._ZN17fastertransformer18tileEncoderResultsI7__half2EEvPT_PiPKS2_PKijjj,"a",@progbits
	.sectionflags	@""
	.align	4
.nv.constant0._ZN17fastertransformer18tileEncoderResultsI7__half2EEvPT_PiPKS2_PKijjj:
	.zero		940


//--------------------- .nv.constant0._ZN17fastertransformer20batch_topK_kernel_v2IfLi64ELi32EEEvPiPT_S1_ --------------------------
	.section	.nv.constant0._ZN17fastertransformer20batch_topK_kernel_v2IfLi64ELi32EEEvPiPT_S1_,"a",@progbits
	.sectionflags	@""
	.align	4
.nv.constant0._ZN17fastertransformer20batch_topK_kernel_v2IfLi64ELi32EEEvPiPT_S1_:
	.zero		920


//--------------------- .nv.constant0._ZN17fastertransformer17batch_topK_kernelIfLi64ELi256EEEvPiPT_S1_ --------------------------
	.section	.nv.constant0._ZN17fastertransformer17batch_topK_kernelIfLi64ELi256EEEvPiPT_S1_,"a",@progbits
	.sectionflags	@""
	.align	4
.nv.constant0._ZN17fastertransformer17batch_topK_kernelIfLi64ELi256EEEvPiPT_S1_:
	.zero		920


//--------------------- .nv.constant0._ZN17fastertransformer16beam_topK_kernelIfLi64ELi64EEEvPKT_PiPS1_PKbPKiiS1_f --------------------------
	.section	.nv.constant0._ZN17fastertransformer16beam_topK_kernelIfLi64ELi64EEEvPKT_PiPS1_PKbPKiiS1_f,"a",@progbits
	.sectionflags	@""
	.align	4
.nv.constant0._ZN17fastertransformer16beam_topK_kernelIfLi64ELi64EEEvPKT_PiPS1_PKbPKiiS1_f:
	.zero		948


//--------------------- .nv.constant0._ZN17fastertransformer20batch_topK_kernel_v2IfLi32ELi32EEEvPiPT_S1_ --------------------------
	.section	.nv.constant0._ZN17fastertransformer20batch_topK_kernel_v2IfLi32ELi32EEEvPiPT_S1_,"a",@progbits
	.sectionflags	@""
	.align	4
.nv.constant0._ZN17fastertransformer20batch_topK_kernel_v2IfLi32ELi32EEEvPiPT_S1_:
	.zero		920


//--------------------- .nv.constant0._ZN17fastertransformer17batch_topK_kernelIfLi32ELi256EEEvPiPT_S1_ --------------------------
	.section	.nv.constant0._ZN17fastertransformer17batch_topK_kernelIfLi32ELi256EEEvPiPT_S1_,"a",@progbits
	.sectionflags	@""
	.align	4
.nv.constant0._ZN17fastertransformer17batch_topK_kernelIfLi32ELi256EEEvPiPT_S1_:
	.zero		920


//--------------------- .nv.constant0._ZN17fastertransformer16beam_topK_kernelIfLi32ELi64EEEvPKT_PiPS1_PKbPKiiS1_f --------------------------
	.section	.nv.constant0._ZN17fastertransformer16beam_topK_kernelIfLi32ELi64EEEvPKT_PiPS1_PKbPKiiS1_f,"a",@progbits
	.sectionflags	@""
	.align	4
.nv.constant0._ZN17fastertransformer16beam_topK_kernelIfLi32ELi64EEEvPKT_PiPS1_PKbPKiiS1_f:
	.zero		948


//--------------------- .nv.constant0._ZN17fastertransformer20batch_topK_kernel_v2IfLi16ELi32EEEvPiPT_S1_ --------------------------
	.section	.nv.constant0._ZN17fastertransformer20batch_topK_kernel_v2IfLi16ELi32EEEvPiPT_S1_,"a",@progbits
	.sectionflags	@""
	.align	4
.nv.constant0._ZN17fastertransformer20batch_topK_kernel_v2IfLi16ELi32EEEvPiPT_S1_:
	.zero		920


//--------------------- .nv.constant0._ZN17fastertransformer17batch_topK_kernelIfLi16ELi256EEEvPiPT_S1_ --------------------------
	.section	.nv.constant0._ZN17fastertransformer17batch_topK_kernelIfLi16ELi256EEEvPiPT_S1_,"a",@progbits
	.sectionflags	@""
	.align	4
.nv.constant0._ZN17fastertransformer17batch_topK_kernelIfLi16ELi256EEEvPiPT_S1_:
	.zero		920


//--------------------- .nv.constant0._ZN17fastertransformer16beam_topK_kernelIfLi16ELi64EEEvPKT_PiPS1_PKbPKiiS1_f --------------------------
	.section	.nv.constant0._ZN17fastertransformer16beam_topK_kernelIfLi16ELi64EEEvPKT_PiPS1_PKbPKiiS1_f,"a",@progbits
	.sectionflags	@""
	.align	4
.nv.constant0._ZN17fastertransformer16beam_topK_kernelIfLi16ELi64EEEvPKT_PiPS1_PKbPKiiS1_f:
	.zero		948


//--------------------- .nv.constant0._ZN17fastertransformer20batch_topK_kernel_v2IfLi4ELi32EEEvPiPT_S1_ --------------------------
	.section	.nv.constant0._ZN17fastertransformer20batch_topK_kernel_v2IfLi4ELi32EEEvPiPT_S1_,"a",@progbits
	.sectionflags	@""
	.align	4
.nv.constant0._ZN17fastertransformer20batch_topK_kernel_v2IfLi4ELi32EEEvPiPT_S1_:
	.zero		920


//--------------------- .nv.constant0._ZN17fastertransformer17batch_topK_kernelIfLi4ELi256EEEvPiPT_S1_ --------------------------
	.section	.nv.constant0._ZN17fastertransformer17batch_topK_kernelIfLi4ELi256EEEvPiPT_S1_,"a",@progbits
	.sectionflags	@""
	.align	4
.nv.constant0._ZN17fastertransformer17batch_topK_kernelIfLi4ELi256EEEvPiPT_S1_:
	.zero		920


//--------------------- .nv.constant0._ZN17fastertransformer16beam_topK_kernelIfLi4ELi256EEEvPKT_PiPS1_PKbPKiiS1_f --------------------------
	.section	.nv.constant0._ZN17fastertransformer16beam_topK_kernelIfLi4ELi256EEEvPKT_PiPS1_PKbPKiiS1_f,"a",@progbits
	.sectionflags	@""
	.align	4
.nv.constant0._ZN17fastertransformer16beam_topK_kernelIfLi4ELi256EEEvPKT_PiPS1_PKbPKiiS1_f:
	.zero		948


//--------------------- .nv.constant0._ZN17fastertransformer20batch_topK_kernel_v2IfLi1ELi32EEEvPiPT_S1_ --------------------------
	.section	.nv.constant0._ZN17fastertransformer20batch_topK_kernel_v2IfLi1ELi32EEEvPiPT_S1_,"a",@progbits
	.sectionflags	@""
	.align	4
.nv.constant0._ZN17fastertransformer20batch_topK_kernel_v2IfLi1ELi32EEEvPiPT_S1_:
	.zero		920


//--------------------- .nv.constant0._ZN17fastertransformer17batch_topK_kernelIfLi1ELi256EEEvPiPT_S1_ --------------------------
	.section	.nv.constant0._ZN17fastertransformer17batch_topK_kernelIfLi1ELi256EEEvPiPT_S1_,"a",@progbits
	.sectionflags	@""
	.align	4
.nv.constant0._ZN17fastertransformer17batch_topK_kernelIfLi1ELi256EEEvPiPT_S1_:
	.zero		920


//--------------------- .nv.constant0._ZN17fastertransformer16beam_topK_kernelIfLi1ELi256EEEvPKT_PiPS1_PKbPKiiS1_f --------------------------
	.section	.nv.constant0._ZN17fastertransformer16beam_topK_kernelIfLi1ELi256EEEvPKT_PiPS1_PKbPKiiS1_f,"a",@progbits
	.sectionflags	@""
	.align	4
.nv.constant0._ZN17fastertransformer16beam_topK_kernelIfLi1ELi256EEEvPKT_PiPS1_PKbPKiiS1_f:
	.zero		948


//--------------------- .nv.constant0._ZN17fastertransformer25topk_stage_2_opt2_generalIfLi128ELi1EEEvPKiPT_PiNS_14BeamHypothesesES2_ii --------------------------
	.section	.nv.constant0._ZN17fastertransformer25topk_stage_2_opt2_generalIfLi128ELi1EEEvPKiPT_PiNS_14BeamHypothesesES2_ii,"a",@progbits
	.sectionflags	@""
	.align	4
.nv.constant0._ZN17fastertransformer25topk_stage_2_opt2_generalIfLi128ELi1EEEvPKiPT_PiNS_14BeamHypothesesES2_ii:
	.zero		1072


//--------------------- .nv.constant0._ZN17fastertransformer25topk_stage_1_opt2_generalIfLi128ELi1EEEvPKT_PS1_PiS4_PKbPKiiif --------------------------
	.section	.nv.constant0._ZN17fastertransformer25topk_stage_1_opt2_generalIfLi128ELi1EEEvPKT_PS1_PiS4_PKbPKiiif,"a",@progbits
	.sectionflags	@""
	.align	4
.nv.constant0._ZN17fastertransformer25topk_stage_1_opt2_generalIfLi128ELi1EEEvPKT_PS1_PiS4_PKbPKiiif:
	.zero		956


//--------------------- .nv.constant0._ZN17fastertransformer17topk_stage_2_opt3IfLi256ELi1EEEvPKiPT_PiNS_14BeamHypothesesES2_ii --------------------------
	.section	.nv.constant0._ZN17fastertransformer17topk_stage_2_opt3IfLi256ELi1EEEvPKiPT_PiNS_14BeamHypothesesES2_ii,"a",@progbits
	.sectionflags	@""
	.align	4
.nv.constant0._ZN17fastertransformer17topk_stage_2_opt3IfLi256ELi1EEEvPKiPT_PiNS_14BeamHypothesesES2_ii:
	.zero		1072


//--------------------- .nv.constant0._ZN17fastertransformer17topk_stage_2_opt3IfLi128ELi1EEEvPKiPT_PiNS_14BeamHypothesesES2_ii --------------------------
	.section	.nv.constant0._ZN17fastertransformer17topk_stage_2_opt3IfLi128ELi1EEEvPKiPT_PiNS_14BeamHypothesesES2_ii,"a",@progbits
	.sectionflags	@""
	.align	4
.nv.constant0._ZN17fastertransformer17topk_stage_2_opt3IfLi128ELi1EEEvPKiPT_PiNS_14BeamHypothesesES2_ii:
	.zero		1072


//--------------------- .nv.constant0._ZN17fastertransformer17topk_stage_1_opt3IfLi256ELi1EEEvPKT_PS1_PiS4_PKbPKiiifS9_ --------------------------
	.section	.nv.constant0._ZN17fastertransformer17topk_stage_1_opt3IfLi256ELi1EEEvPKT_PS1_PiS4_PKbPKiiifS9_,"a",@progbits
	.sectionflags	@""
	.align	4
.nv.constant0._ZN17fastertransformer17topk_stage_1_opt3IfLi256ELi1EEEvPKT_PS1_PiS4_PKbPKiiifS9_:
	.zero		968


//--------------------- .nv.constant0._ZN17fastertransformer17topk_stage_2_opt3IfLi128ELi5EEEvPKiPT_PiNS_14BeamHypothesesES2_ii --------------------------
	.section	.nv.constant0._ZN17fastertransformer17topk_stage_2_opt3IfLi128ELi5EEEvPKiPT_PiNS_14BeamHypothesesES2_ii,"a",@progbits
	.sectionflags	@""
	.align	4
.nv.constant0._ZN17fastertransformer17topk_stage_2_opt3IfLi128ELi5EEEvPKiPT_PiNS_14BeamHypothesesES2_ii:
	.zero		1072


//--------------------- .nv.constant0._ZN17fastertransformer17topk_stage_1_opt3IfLi128ELi5EEEvPKT_PS1_PiS4_PKbPKiiifS9_ --------------------------
	.section	.nv.constant0._ZN17fastertransformer17topk_stage_1_opt3IfLi128ELi5EEEvPKT_PS1_PiS4_PKbPKiiifS9_,"a",@progbits
	.sectionflags	@""
	.align	4
.nv.constant0._ZN17fastertransformer17topk_stage_1_opt3IfLi128ELi5EEEvPKT_PS1_PiS4_PKbPKiiifS9_:
	.zero		968


//--------------------- .nv.constant0._ZN17fastertransformer17topk_stage_2_opt3IfLi128ELi8EEEvPKiPT_PiNS_14BeamHypothesesES2_ii --------------------------
	.section	.nv.constant0._ZN17fastertransformer17topk_stage_2_opt3IfLi128ELi8EEEvPKiPT_PiNS_14BeamHypothesesES2_ii,"a",@progbits
	.sectionflags	@""
	.align	4
.nv.constant0._ZN17fastertransformer17topk_stage_2_opt3IfLi128ELi8EEEvPKiPT_PiNS_14BeamHypothesesES2_ii:
	.zero		1072


//--------------------- .nv.constant0._ZN17fastertransformer17topk_stage_1_opt3IfLi128ELi8EEEvPKT_PS1_PiS4_PKbPKiiifS9_ --------------------------
	.section	.nv.constant0._ZN17fastertransformer17topk_stage_1_opt3IfLi128ELi8EEEvPKT_PS1_PiS4_PKbPKiiifS9_,"a",@progbits
	.sectionflags	@""
	.align	4
.nv.constant0._ZN17fastertransformer17topk_stage_1_opt3IfLi128ELi8EEEvPKT_PS1_PiS4_PKbPKiiifS9_:
	.zero		968


//--------------------- .nv.constant0._ZN17fastertransformer20insertUnfinishedPathENS_14BeamHypothesesEPKbPKfii --------------------------
	.section	.nv.constant0._ZN17fastertransformer20insertUnfinishedPathENS_14BeamHypothesesEPKbPKfii,"a",@progbits
	.sectionflags	@""
	.align	4
.nv.constant0._ZN17fastertransformer20insertUnfinishedPathENS_14BeamHypothesesEPKbPKfii:
	.zero		1056


//--------------------- .nv.constant0._ZN3cub18CUB_300001_SM_10006detail11EmptyKernelIvEEvv --------------------------
	.section	.nv.constant0._ZN3cub18CUB_300001_SM_10006detail11EmptyKernelIvEEvv,"a",@progbits
	.sectionflags	@""
	.align	4
.nv.constant0._ZN3cub18CUB_300001_SM_10006detail11EmptyKernelIvEEvv:
	.zero		896


//--------------------- SYMBOLS --------------------------

	.type		.nv.reservedSmem.offset0,@object
	.size		.nv.reservedSmem.offset0,0x4
	.type		.nv.reservedSmem.cap,@object
	.size		.nv.reservedSmem.cap,0x4
